	.target	sm_90

	.elftype	@"ET_EXEC"


//--------------------- .note.nv.tkinfo           --------------------------
	.section	.note.nv.tkinfo,"",@"SHT_NOTE"
	.sectionflags	@"SHF_NOTE_NV_TKINFO"
	.tkinfo
        /*0018*/ 	.word	0x00000002
        /*0030*/ 	.string	""
        /*0030*/ 	.string	"ptxas"
        /*0030*/ 	.string	"Cuda compilation tools, release 13.0, V13.0.88"
        /*0030*/ 	.string	"Build cuda_13.0.r13.0/compiler.36424714_0"
        /*0030*/ 	.string	"-arch sm_90 -m 64 "



//--------------------- .note.nv.cuinfo           --------------------------
	.section	.note.nv.cuinfo,"",@"SHT_NOTE"
	.sectionflags	@"SHF_NOTE_NV_CUINFO"
        /*0018*/ 	.short	0x0002
        /*001a*/ 	.short	0x005a
        /*001c*/ 	.short	0x0082
	.zero		2


//--------------------- .nv.info                  --------------------------
	.section	.nv.info,"",@"SHT_CUDA_INFO"
	.align	4


	//----- nvinfo : EIATTR_REGCOUNT
	.align		4
        /*0000*/ 	.byte	0x04, 0x2f
        /*0002*/ 	.short	(.L_29 - .L_28)
	.align		4
.L_28:
        /*0004*/ 	.word	index@(_ZN2at6native49_GLOBAL__N__3489678a_16_AveragePool2d_cu_fb80407630avg_pool2d_out_cuda_frame_nhwcIddEEviPKT_llliiiiiiiiPS3_ibb)
        /*0008*/ 	.word	0x0000002a


	//----- nvinfo : EIATTR_FRAME_SIZE
	.align		4
.L_29:
        /*000c*/ 	.byte	0x04, 0x11
        /*000e*/ 	.short	(.L_31 - .L_30)
	.align		4
.L_30:
        /*0010*/ 	.word	index@($__internal_29_$__cuda_sm20_div_s64)
        /*0014*/ 	.word	0x00000000


	//----- nvinfo : EIATTR_FRAME_SIZE
	.align		4
.L_31:
        /*0018*/ 	.byte	0x04, 0x11
        /*001a*/ 	.short	(.L_33 - .L_32)
	.align		4
.L_32:
        /*001c*/ 	.word	index@($__internal_28_$__cuda_sm20_div_rn_f64_full)
        /*0020*/ 	.word	0x00000000


	//----- nvinfo : EIATTR_FRAME_SIZE
	.align		4
.L_33:
        /*0024*/ 	.byte	0x04, 0x11
        /*0026*/ 	.short	(.L_35 - .L_34)
	.align		4
.L_34:
        /*0028*/ 	.word	index@(_ZN2at6native49_GLOBAL__N__3489678a_16_AveragePool2d_cu_fb80407630avg_pool2d_out_cuda_frame_nhwcIddEEviPKT_llliiiiiiiiPS3_ibb)
        /*002c*/ 	.word	0x00000000


	//----- nvinfo : EIATTR_REGCOUNT
	.align		4
.L_35:
        /*0030*/ 	.byte	0x04, 0x2f
        /*0032*/ 	.short	(.L_37 - .L_36)
	.align		4
.L_36:
        /*0034*/ 	.word	index@(_ZN2at6native49_GLOBAL__N__3489678a_16_AveragePool2d_cu_fb80407625avg_pool2d_out_cuda_frameIddEEviPKT_lllliiiiiiiPS3_ibb)
        /*0038*/ 	.word	0x00000020


	//----- nvinfo : EIATTR_FRAME_SIZE
	.align		4
.L_37:
        /*003c*/ 	.byte	0x04, 0x11
        /*003e*/ 	.short	(.L_39 - .L_38)
	.align		4
.L_38:
        /*0040*/ 	.word	index@($__internal_27_$__cuda_sm20_div_s64)
        /*0044*/ 	.word	0x00000000


	//----- nvinfo : EIATTR_FRAME_SIZE
	.align		4
.L_39:
        /*0048*/ 	.byte	0x04, 0x11
        /*004a*/ 	.short	(.L_41 - .L_40)
	.align		4
.L_40:
        /*004c*/ 	.word	index@($__internal_26_$__cuda_sm20_div_rn_f64_full)
        /*0050*/ 	.word	0x00000000


	//----- nvinfo : EIATTR_FRAME_SIZE
	.align		4
.L_41:
        /*0054*/ 	.byte	0x04, 0x11
        /*0056*/ 	.short	(.L_43 - .L_42)
	.align		4
.L_42:
        /*0058*/ 	.word	index@(_ZN2at6native49_GLOBAL__N__3489678a_16_AveragePool2d_cu_fb80407625avg_pool2d_out_cuda_frameIddEEviPKT_lllliiiiiiiPS3_ibb)
        /*005c*/ 	.word	0x00000000


	//----- nvinfo : EIATTR_REGCOUNT
	.align		4
.L_43:
        /*0060*/ 	.byte	0x04, 0x2f
        /*0062*/ 	.short	(.L_45 - .L_44)
	.align		4
.L_44:
        /*0064*/ 	.word	index@(_ZN2at6native49_GLOBAL__N__3489678a_16_AveragePool2d_cu_fb80407630avg_pool2d_out_cuda_frame_nhwcIffEEviPKT_llliiiiiiiiPS3_ibb)
        /*0068*/ 	.word	0x00000028


	//----- nvinfo : EIATTR_FRAME_SIZE
	.align		4
.L_45:
        /*006c*/ 	.byte	0x04, 0x11
        /*006e*/ 	.short	(.L_47 - .L_46)
	.align		4
.L_46:
        /*0070*/ 	.word	index@($__internal_25_$__cuda_sm20_div_s64)
        /*0074*/ 	.word	0x00000000


	//----- nvinfo : EIATTR_FRAME_SIZE
	.align		4
.L_47:
        /*0078*/ 	.byte	0x04, 0x11
        /*007a*/ 	.short	(.L_49 - .L_48)
	.align		4
.L_48:
        /*007c*/ 	.word	index@(_ZN2at6native49_GLOBAL__N__3489678a_16_AveragePool2d_cu_fb80407630avg_pool2d_out_cuda_frame_nhwcIffEEviPKT_llliiiiiiiiPS3_ibb)
        /*0080*/ 	.word	0x00000000


	//----- nvinfo : EIATTR_REGCOUNT
	.align		4
.L_49:
        /*0084*/ 	.byte	0x04, 0x2f
        /*0086*/ 	.short	(.L_51 - .L_50)
	.align		4
.L_50:
        /*0088*/ 	.word	index@(_ZN2at6native49_GLOBAL__N__3489678a_16_AveragePool2d_cu_fb80407625avg_pool2d_out_cuda_frameIffEEviPKT_lllliiiiiiiPS3_ibb)
        /*008c*/ 	.word	0x00000020


	//----- nvinfo : EIATTR_FRAME_SIZE
	.align		4
.L_51:
        /*0090*/ 	.byte	0x04, 0x11
        /*0092*/ 	.short	(.L_53 - .L_52)
	.align		4
.L_52:
        /*0094*/ 	.word	index@($__internal_24_$__cuda_sm20_div_s64)
        /*0098*/ 	.word	0x00000000


	//----- nvinfo : EIATTR_FRAME_SIZE
	.align		4
.L_53:
        /*009c*/ 	.byte	0x04, 0x11
        /*009e*/ 	.short	(.L_55 - .L_54)
	.align		4
.L_54:
        /*00a0*/ 	.word	index@(_ZN2at6native49_GLOBAL__N__3489678a_16_AveragePool2d_cu_fb80407625avg_pool2d_out_cuda_frameIffEEviPKT_lllliiiiiiiPS3_ibb)
        /*00a4*/ 	.word	0x00000000


	//----- nvinfo : EIATTR_REGCOUNT
	.align		4
.L_55:
        /*00a8*/ 	.byte	0x04, 0x2f
        /*00aa*/ 	.short	(.L_57 - .L_56)
	.align		4
.L_56:
        /*00ac*/ 	.word	index@(_ZN2at6native49_GLOBAL__N__3489678a_16_AveragePool2d_cu_fb80407630avg_pool2d_out_cuda_frame_nhwcIN3c104HalfEfEEviPKT_llliiiiiiiiPS5_ibb)
        /*00b0*/ 	.word	0x00000028


	//----- nvinfo : EIATTR_FRAME_SIZE
	.align		4
.L_57:
        /*00b4*/ 	.byte	0x04, 0x11
        /*00b6*/ 	.short	(.L_59 - .L_58)
	.align		4
.L_58:
        /*00b8*/ 	.word	index@($__internal_23_$__cuda_sm20_div_s64)
        /*00bc*/ 	.word	0x00000000


	//----- nvinfo : EIATTR_FRAME_SIZE
	.align		4
.L_59:
        /*00c0*/ 	.byte	0x04, 0x11
        /*00c2*/ 	.short	(.L_61 - .L_60)
	.align		4
.L_60:
        /*00c4*/ 	.word	index@(_ZN2at6native49_GLOBAL__N__3489678a_16_AveragePool2d_cu_fb80407630avg_pool2d_out_cuda_frame_nhwcIN3c104HalfEfEEviPKT_llliiiiiiiiPS5_ibb)
        /*00c8*/ 	.word	0x00000000


	//----- nvinfo : EIATTR_REGCOUNT
	.align		4
.L_61:
        /*00cc*/ 	.byte	0x04, 0x2f
        /*00ce*/ 	.short	(.L_63 - .L_62)
	.align		4
.L_62:
        /*00d0*/ 	.word	index@(_ZN2at6native49_GLOBAL__N__3489678a_16_AveragePool2d_cu_fb80407625avg_pool2d_out_cuda_frameIN3c104HalfEfEEviPKT_lllliiiiiiiPS5_ibb)
        /*00d4*/ 	.word	0x00000020


	//----- nvinfo : EIATTR_FRAME_SIZE
	.align		4
.L_63:
        /*00d8*/ 	.byte	0x04, 0x11
        /*00da*/ 	.short	(.L_65 - .L_64)
	.align		4
.L_64:
        /*00dc*/ 	.word	index@($__internal_22_$__cuda_sm20_div_s64)
        /*00e0*/ 	.word	0x00000000


	//----- nvinfo : EIATTR_FRAME_SIZE
	.align		4
.L_65:
        /*00e4*/ 	.byte	0x04, 0x11
        /*00e6*/ 	.short	(.L_67 - .L_66)
	.align		4
.L_66:
        /*00e8*/ 	.word	index@(_ZN2at6native49_GLOBAL__N__3489678a_16_AveragePool2d_cu_fb80407625avg_pool2d_out_cuda_frameIN3c104HalfEfEEviPKT_lllliiiiiiiPS5_ibb)
        /*00ec*/ 	.word	0x00000000


	//----- nvinfo : EIATTR_REGCOUNT
	.align		4
.L_67:
        /*00f0*/ 	.byte	0x04, 0x2f
        /*00f2*/ 	.short	(.L_69 - .L_68)
	.align		4
.L_68:
        /*00f4*/ 	.word	index@(_ZN2at6native49_GLOBAL__N__3489678a_16_AveragePool2d_cu_fb80407630avg_pool2d_out_cuda_frame_nhwcIN3c108BFloat16EfEEviPKT_llliiiiiiiiPS5_ibb)
        /*00f8*/ 	.word	0x00000028


	//----- nvinfo : EIATTR_FRAME_SIZE
	.align		4
.L_69:
        /*00fc*/ 	.byte	0x04, 0x11
        /*00fe*/ 	.short	(.L_71 - .L_70)
	.align		4
.L_70:
        /*0100*/ 	.word	index@($__internal_21_$__cuda_sm20_div_s64)
        /*0104*/ 	.word	0x00000000


	//----- nvinfo : EIATTR_FRAME_SIZE
	.align		4
.L_71:
        /*0108*/ 	.byte	0x04, 0x11
        /*010a*/ 	.short	(.L_73 - .L_72)
	.align		4
.L_72:
        /*010c*/ 	.word	index@(_ZN2at6native49_GLOBAL__N__3489678a_16_AveragePool2d_cu_fb80407630avg_pool2d_out_cuda_frame_nhwcIN3c108BFloat16EfEEviPKT_llliiiiiiiiPS5_ibb)
        /*0110*/ 	.word	0x00000000


	//----- nvinfo : EIATTR_REGCOUNT
	.align		4
.L_73:
        /*0114*/ 	.byte	0x04, 0x2f
        /*0116*/ 	.short	(.L_75 - .L_74)
	.align		4
.L_74:
        /*0118*/ 	.word	index@(_ZN2at6native49_GLOBAL__N__3489678a_16_AveragePool2d_cu_fb80407625avg_pool2d_out_cuda_frameIN3c108BFloat16EfEEviPKT_lllliiiiiiiPS5_ibb)
        /*011c*/ 	.word	0x00000020


	//----- nvinfo : EIATTR_FRAME_SIZE
	.align		4
.L_75:
        /*0120*/ 	.byte	0x04, 0x11
        /*0122*/ 	.short	(.L_77 - .L_76)
	.align		4
.L_76:
        /*0124*/ 	.word	index@($__internal_20_$__cuda_sm20_div_s64)
        /*0128*/ 	.word	0x00000000


	//----- nvinfo : EIATTR_FRAME_SIZE
	.align		4
.L_77:
        /*012c*/ 	.byte	0x04, 0x11
        /*012e*/ 	.short	(.L_79 - .L_78)
	.align		4
.L_78:
        /*0130*/ 	.word	index@(_ZN2at6native49_GLOBAL__N__3489678a_16_AveragePool2d_cu_fb80407625avg_pool2d_out_cuda_frameIN3c108BFloat16EfEEviPKT_lllliiiiiiiPS5_ibb)
        /*0134*/ 	.word	0x00000000


	//----- nvinfo : EIATTR_REGCOUNT
	.align		4
.L_79:
        /*0138*/ 	.byte	0x04, 0x2f
        /*013a*/ 	.short	(.L_81 - .L_80)
	.align		4
.L_80:
        /*013c*/ 	.word	index@(_ZN2at6native49_GLOBAL__N__3489678a_16_AveragePool2d_cu_fb80407639avg_pool2d_backward_out_cuda_frame_nhwcIddiEEvT1_PKT_llliiiiiiiiPS4_ibb)
        /*0140*/ 	.word	0x0000003b


	//----- nvinfo : EIATTR_FRAME_SIZE
	.align		4
.L_81:
        /*0144*/ 	.byte	0x04, 0x11
        /*0146*/ 	.short	(.L_83 - .L_82)
	.align		4
.L_82:
        /*0148*/ 	.word	index@($__internal_19_$__cuda_sm20_div_s64)
        /*014c*/ 	.word	0x00000000


	//----- nvinfo : EIATTR_FRAME_SIZE
	.align		4
.L_83:
        /*0150*/ 	.byte	0x04, 0x11
        /*0152*/ 	.short	(.L_85 - .L_84)
	.align		4
.L_84:
        /*0154*/ 	.word	index@($__internal_18_$__cuda_sm20_div_rn_f64_full)
        /*0158*/ 	.word	0x00000000


	//----- nvinfo : EIATTR_FRAME_SIZE
	.align		4
.L_85:
        /*015c*/ 	.byte	0x04, 0x11
        /*015e*/ 	.short	(.L_87 - .L_86)
	.align		4
.L_86:
        /*0160*/ 	.word	index@(_ZN2at6native49_GLOBAL__N__3489678a_16_AveragePool2d_cu_fb80407639avg_pool2d_backward_out_cuda_frame_nhwcIddiEEvT1_PKT_llliiiiiiiiPS4_ibb)
        /*0164*/ 	.word	0x00000000


	//----- nvinfo : EIATTR_REGCOUNT
	.align		4
.L_87:
        /*0168*/ 	.byte	0x04, 0x2f
        /*016a*/ 	.short	(.L_89 - .L_88)
	.align		4
.L_88:
        /*016c*/ 	.word	index@(_ZN2at6native49_GLOBAL__N__3489678a_16_AveragePool2d_cu_fb80407634avg_pool2d_backward_out_cuda_frameIddiEEvT1_PKT_llllliiiiiiPS4_ibb)
        /*0170*/ 	.word	0x00000038


	//----- nvinfo : EIATTR_FRAME_SIZE
	.align		4
.L_89:
        /*0174*/ 	.byte	0x04, 0x11
        /*0176*/ 	.short	(.L_91 - .L_90)
	.align		4
.L_90:
        /*0178*/ 	.word	index@($__internal_17_$__cuda_sm20_div_s64)
        /*017c*/ 	.word	0x00000000


	//----- nvinfo : EIATTR_FRAME_SIZE
	.align		4
.L_91:
        /*0180*/ 	.byte	0x04, 0x11
        /*0182*/ 	.short	(.L_93 - .L_92)
	.align		4
.L_92:
        /*0184*/ 	.word	index@($__internal_16_$__cuda_sm20_div_rn_f64_full)
        /*0188*/ 	.word	0x00000000


	//----- nvinfo : EIATTR_FRAME_SIZE
	.align		4
.L_93:
        /*018c*/ 	.byte	0x04, 0x11
        /*018e*/ 	.short	(.L_95 - .L_94)
	.align		4
.L_94:
        /*0190*/ 	.word	index@(_ZN2at6native49_GLOBAL__N__3489678a_16_AveragePool2d_cu_fb80407634avg_pool2d_backward_out_cuda_frameIddiEEvT1_PKT_llllliiiiiiPS4_ibb)
        /*0194*/ 	.word	0x00000000


	//----- nvinfo : EIATTR_REGCOUNT
	.align		4
.L_95:
        /*0198*/ 	.byte	0x04, 0x2f
        /*019a*/ 	.short	(.L_97 - .L_96)
	.align		4
.L_96:
        /*019c*/ 	.word	index@(_ZN2at6native49_GLOBAL__N__3489678a_16_AveragePool2d_cu_fb80407639avg_pool2d_backward_out_cuda_frame_nhwcIddlEEvT1_PKT_llliiiiiiiiPS4_ibb)
        /*01a0*/ 	.word	0x0000003b


	//----- nvinfo : EIATTR_FRAME_SIZE
	.align		4
.L_97:
        /*01a4*/ 	.byte	0x04, 0x11
        /*01a6*/ 	.short	(.L_99 - .L_98)
	.align		4
.L_98:
        /*01a8*/ 	.word	index@($__internal_15_$__cuda_sm20_div_s64)
        /*01ac*/ 	.word	0x00000000


	//----- nvinfo : EIATTR_FRAME_SIZE
	.align		4
.L_99:
        /*01b0*/ 	.byte	0x04, 0x11
        /*01b2*/ 	.short	(.L_101 - .L_100)
	.align		4
.L_100:
        /*01b4*/ 	.word	index@($__internal_14_$__cuda_sm20_div_rn_f64_full)
        /*01b8*/ 	.word	0x00000000


	//----- nvinfo : EIATTR_FRAME_SIZE
	.align		4
.L_101:
        /*01bc*/ 	.byte	0x04, 0x11
        /*01be*/ 	.short	(.L_103 - .L_102)
	.align		4
.L_102:
        /*01c0*/ 	.word	index@(_ZN2at6native49_GLOBAL__N__3489678a_16_AveragePool2d_cu_fb80407639avg_pool2d_backward_out_cuda_frame_nhwcIddlEEvT1_PKT_llliiiiiiiiPS4_ibb)
        /*01c4*/ 	.word	0x00000000


	//----- nvinfo : EIATTR_REGCOUNT
	.align		4
.L_103:
        /*01c8*/ 	.byte	0x04, 0x2f
        /*01ca*/ 	.short	(.L_105 - .L_104)
	.align		4
.L_104:
        /*01cc*/ 	.word	index@(_ZN2at6native49_GLOBAL__N__3489678a_16_AveragePool2d_cu_fb80407634avg_pool2d_backward_out_cuda_frameIddlEEvT1_PKT_llllliiiiiiPS4_ibb)
        /*01d0*/ 	.word	0x00000038


	//----- nvinfo : EIATTR_FRAME_SIZE
	.align		4
.L_105:
        /*01d4*/ 	.byte	0x04, 0x11
        /*01d6*/ 	.short	(.L_107 - .L_106)
	.align		4
.L_106:
        /*01d8*/ 	.word	index@($__internal_13_$__cuda_sm20_div_s64)
        /*01dc*/ 	.word	0x00000000


	//----- nvinfo : EIATTR_FRAME_SIZE
	.align		4
.L_107:
        /*01e0*/ 	.byte	0x04, 0x11
        /*01e2*/ 	.short	(.L_109 - .L_108)
	.align		4
.L_108:
        /*01e4*/ 	.word	index@($__internal_12_$__cuda_sm20_div_rn_f64_full)
        /*01e8*/ 	.word	0x00000000


	//----- nvinfo : EIATTR_FRAME_SIZE
	.align		4
.L_109:
        /*01ec*/ 	.byte	0x04, 0x11
        /*01ee*/ 	.short	(.L_111 - .L_110)
	.align		4
.L_110:
        /*01f0*/ 	.word	index@(_ZN2at6native49_GLOBAL__N__3489678a_16_AveragePool2d_cu_fb80407634avg_pool2d_backward_out_cuda_frameIddlEEvT1_PKT_llllliiiiiiPS4_ibb)
        /*01f4*/ 	.word	0x00000000


	//----- nvinfo : EIATTR_REGCOUNT
	.align		4
.L_111:
        /*01f8*/ 	.byte	0x04, 0x2f
        /*01fa*/ 	.short	(.L_113 - .L_112)
	.align		4
.L_112:
        /*01fc*/ 	.word	index@(_ZN2at6native49_GLOBAL__N__3489678a_16_AveragePool2d_cu_fb80407639avg_pool2d_backward_out_cuda_frame_nhwcIffiEEvT1_PKT_llliiiiiiiiPS4_ibb)
        /*0200*/ 	.word	0x00000030


	//----- nvinfo : EIATTR_FRAME_SIZE
	.align		4
.L_113:
        /*0204*/ 	.byte	0x04, 0x11
        /*0206*/ 	.short	(.L_115 - .L_114)
	.align		4
.L_114:
        /*0208*/ 	.word	index@($__internal_11_$__cuda_sm20_div_s64)
        /*020c*/ 	.word	0x00000000


	//----- nvinfo : EIATTR_FRAME_SIZE
	.align		4
.L_115:
        /*0210*/ 	.byte	0x04, 0x11
        /*0212*/ 	.short	(.L_117 - .L_116)
	.align		4
.L_116:
        /*0214*/ 	.word	index@(_ZN2at6native49_GLOBAL__N__3489678a_16_AveragePool2d_cu_fb80407639avg_pool2d_backward_out_cuda_frame_nhwcIffiEEvT1_PKT_llliiiiiiiiPS4_ibb)
        /*0218*/ 	.word	0x00000000


	//----- nvinfo : EIATTR_REGCOUNT
	.align		4
.L_117:
        /*021c*/ 	.byte	0x04, 0x2f
        /*021e*/ 	.short	(.L_119 - .L_118)
	.align		4
.L_118:
        /*0220*/ 	.word	index@(_ZN2at6native49_GLOBAL__N__3489678a_16_AveragePool2d_cu_fb80407634avg_pool2d_backward_out_cuda_frameIffiEEvT1_PKT_llllliiiiiiPS4_ibb)
        /*0224*/ 	.word	0x00000028


	//----- nvinfo : EIATTR_FRAME_SIZE
	.align		4
.L_119:
        /*0228*/ 	.byte	0x04, 0x11
        /*022a*/ 	.short	(.L_121 - .L_120)
	.align		4
.L_120:
        /*022c*/ 	.word	index@($__internal_10_$__cuda_sm20_div_s64)
        /*0230*/ 	.word	0x00000000


	//----- nvinfo : EIATTR_FRAME_SIZE
	.align		4
.L_121:
        /*0234*/ 	.byte	0x04, 0x11
        /*0236*/ 	.short	(.L_123 - .L_122)
	.align		4
.L_122:
        /*0238*/ 	.word	index@(_ZN2at6native49_GLOBAL__N__3489678a_16_AveragePool2d_cu_fb80407634avg_pool2d_backward_out_cuda_frameIffiEEvT1_PKT_llllliiiiiiPS4_ibb)
        /*023c*/ 	.word	0x00000000


	//----- nvinfo : EIATTR_REGCOUNT
	.align		4
.L_123:
        /*0240*/ 	.byte	0x04, 0x2f
        /*0242*/ 	.short	(.L_125 - .L_124)
	.align		4
.L_124:
        /*0244*/ 	.word	index@(_ZN2at6native49_GLOBAL__N__3489678a_16_AveragePool2d_cu_fb80407639avg_pool2d_backward_out_cuda_frame_nhwcIfflEEvT1_PKT_llliiiiiiiiPS4_ibb)
        /*0248*/ 	.word	0x00000030


	//----- nvinfo : EIATTR_FRAME_SIZE
	.align		4
.L_125:
        /*024c*/ 	.byte	0x04, 0x11
        /*024e*/ 	.short	(.L_127 - .L_126)
	.align		4
.L_126:
        /*0250*/ 	.word	index@($__internal_9_$__cuda_sm20_div_s64)
        /*0254*/ 	.word	0x00000000


	//----- nvinfo : EIATTR_FRAME_SIZE
	.align		4
.L_127:
        /*0258*/ 	.byte	0x04, 0x11
        /*025a*/ 	.short	(.L_129 - .L_128)
	.align		4
.L_128:
        /*025c*/ 	.word	index@(_ZN2at6native49_GLOBAL__N__3489678a_16_AveragePool2d_cu_fb80407639avg_pool2d_backward_out_cuda_frame_nhwcIfflEEvT1_PKT_llliiiiiiiiPS4_ibb)
        /*0260*/ 	.word	0x00000000


	//----- nvinfo : EIATTR_REGCOUNT
	.align		4
.L_129:
        /*0264*/ 	.byte	0x04, 0x2f
        /*0266*/ 	.short	(.L_131 - .L_130)
	.align		4
.L_130:
        /*0268*/ 	.word	index@(_ZN2at6native49_GLOBAL__N__3489678a_16_AveragePool2d_cu_fb80407634avg_pool2d_backward_out_cuda_frameIfflEEvT1_PKT_llllliiiiiiPS4_ibb)
        /*026c*/ 	.word	0x00000028


	//----- nvinfo : EIATTR_FRAME_SIZE
	.align		4
.L_131:
        /*0270*/ 	.byte	0x04, 0x11
        /*0272*/ 	.short	(.L_133 - .L_132)
	.align		4
.L_132:
        /*0274*/ 	.word	index@($__internal_8_$__cuda_sm20_div_s64)
        /*0278*/ 	.word	0x00000000


	//----- nvinfo : EIATTR_FRAME_SIZE
	.align		4
.L_133:
        /*027c*/ 	.byte	0x04, 0x11
        /*027e*/ 	.short	(.L_135 - .L_134)
	.align		4
.L_134:
        /*0280*/ 	.word	index@(_ZN2at6native49_GLOBAL__N__3489678a_16_AveragePool2d_cu_fb80407634avg_pool2d_backward_out_cuda_frameIfflEEvT1_PKT_llllliiiiiiPS4_ibb)
        /*0284*/ 	.word	0x00000000


	//----- nvinfo : EIATTR_REGCOUNT
	.align		4
.L_135:
        /*0288*/ 	.byte	0x04, 0x2f
        /*028a*/ 	.short	(.L_137 - .L_136)
	.align		4
.L_136:
        /*028c*/ 	.word	index@(_ZN2at6native49_GLOBAL__N__3489678a_16_AveragePool2d_cu_fb80407639avg_pool2d_backward_out_cuda_frame_nhwcIN3c104HalfEfiEEvT1_PKT_llliiiiiiiiPS6_ibb)
        /*0290*/ 	.word	0x00000030


	//----- nvinfo : EIATTR_FRAME_SIZE
	.align		4
.L_137:
        /*0294*/ 	.byte	0x04, 0x11
        /*0296*/ 	.short	(.L_139 - .L_138)
	.align		4
.L_138:
        /*0298*/ 	.word	index@($__internal_7_$__cuda_sm20_div_s64)
        /*029c*/ 	.word	0x00000000


	//----- nvinfo : EIATTR_FRAME_SIZE
	.align		4
.L_139:
        /*02a0*/ 	.byte	0x04, 0x11
        /*02a2*/ 	.short	(.L_141 - .L_140)
	.align		4
.L_140:
        /*02a4*/ 	.word	index@(_ZN2at6native49_GLOBAL__N__3489678a_16_AveragePool2d_cu_fb80407639avg_pool2d_backward_out_cuda_frame_nhwcIN3c104HalfEfiEEvT1_PKT_llliiiiiiiiPS6_ibb)
        /*02a8*/ 	.word	0x00000000


	//----- nvinfo : EIATTR_REGCOUNT
	.align		4
.L_141:
        /*02ac*/ 	.byte	0x04, 0x2f
        /*02ae*/ 	.short	(.L_143 - .L_142)
	.align		4
.L_142:
        /*02b0*/ 	.word	index@(_ZN2at6native49_GLOBAL__N__3489678a_16_AveragePool2d_cu_fb80407634avg_pool2d_backward_out_cuda_frameIN3c104HalfEfiEEvT1_PKT_llllliiiiiiPS6_ibb)
        /*02b4*/ 	.word	0x00000028


	//----- nvinfo : EIATTR_FRAME_SIZE
	.align		4
.L_143:
        /*02b8*/ 	.byte	0x04, 0x11
        /*02ba*/ 	.short	(.L_145 - .L_144)
	.align		4
.L_144:
        /*02bc*/ 	.word	index@($__internal_6_$__cuda_sm20_div_s64)
        /*02c0*/ 	.word	0x00000000


	//----- nvinfo : EIATTR_FRAME_SIZE
	.align		4
.L_145:
        /*02c4*/ 	.byte	0x04, 0x11
        /*02c6*/ 	.short	(.L_147 - .L_146)
	.align		4
.L_146:
        /*02c8*/ 	.word	index@(_ZN2at6native49_GLOBAL__N__3489678a_16_AveragePool2d_cu_fb80407634avg_pool2d_backward_out_cuda_frameIN3c104HalfEfiEEvT1_PKT_llllliiiiiiPS6_ibb)
        /*02cc*/ 	.word	0x00000000


	//----- nvinfo : EIATTR_REGCOUNT
	.align		4
.L_147:
        /*02d0*/ 	.byte	0x04, 0x2f
        /*02d2*/ 	.short	(.L_149 - .L_148)
	.align		4
.L_148:
        /*02d4*/ 	.word	index@(_ZN2at6native49_GLOBAL__N__3489678a_16_AveragePool2d_cu_fb80407639avg_pool2d_backward_out_cuda_frame_nhwcIN3c104HalfEflEEvT1_PKT_llliiiiiiiiPS6_ibb)
        /*02d8*/ 	.word	0x00000030


	//----- nvinfo : EIATTR_FRAME_SIZE
	.align		4
.L_149:
        /*02dc*/ 	.byte	0x04, 0x11
        /*02de*/ 	.short	(.L_151 - .L_150)
	.align		4
.L_150:
        /*02e0*/ 	.word	index@($__internal_5_$__cuda_sm20_div_s64)
        /*02e4*/ 	.word	0x00000000


	//----- nvinfo : EIATTR_FRAME_SIZE
	.align		4
.L_151:
        /*02e8*/ 	.byte	0x04, 0x11
        /*02ea*/ 	.short	(.L_153 - .L_152)
	.align		4
.L_152:
        /*02ec*/ 	.word	index@(_ZN2at6native49_GLOBAL__N__3489678a_16_AveragePool2d_cu_fb80407639avg_pool2d_backward_out_cuda_frame_nhwcIN3c104HalfEflEEvT1_PKT_llliiiiiiiiPS6_ibb)
        /*02f0*/ 	.word	0x00000000


	//----- nvinfo : EIATTR_REGCOUNT
	.align		4
.L_153:
        /*02f4*/ 	.byte	0x04, 0x2f
        /*02f6*/ 	.short	(.L_155 - .L_154)
	.align		4
.L_154:
        /*02f8*/ 	.word	index@(_ZN2at6native49_GLOBAL__N__3489678a_16_AveragePool2d_cu_fb80407634avg_pool2d_backward_out_cuda_frameIN3c104HalfEflEEvT1_PKT_llllliiiiiiPS6_ibb)
        /*02fc*/ 	.word	0x00000028


	//----- nvinfo : EIATTR_FRAME_SIZE
	.align		4
.L_155:
        /*0300*/ 	.byte	0x04, 0x11
        /*0302*/ 	.short	(.L_157 - .L_156)
	.align		4
.L_156:
        /*0304*/ 	.word	index@($__internal_4_$__cuda_sm20_div_s64)
        /*0308*/ 	.word	0x00000000


	//----- nvinfo : EIATTR_FRAME_SIZE
	.align		4
.L_157:
        /*030c*/ 	.byte	0x04, 0x11
        /*030e*/ 	.short	(.L_159 - .L_158)
	.align		4
.L_158:
        /*0310*/ 	.word	index@(_ZN2at6native49_GLOBAL__N__3489678a_16_AveragePool2d_cu_fb80407634avg_pool2d_backward_out_cuda_frameIN3c104HalfEflEEvT1_PKT_llllliiiiiiPS6_ibb)
        /*0314*/ 	.word	0x00000000


	//----- nvinfo : EIATTR_REGCOUNT
	.align		4
.L_159:
        /*0318*/ 	.byte	0x04, 0x2f
        /*031a*/ 	.short	(.L_161 - .L_160)
	.align		4
.L_160:
        /*031c*/ 	.word	index@(_ZN2at6native49_GLOBAL__N__3489678a_16_AveragePool2d_cu_fb80407639avg_pool2d_backward_out_cuda_frame_nhwcIN3c108BFloat16EfiEEvT1_PKT_llliiiiiiiiPS6_ibb)
        /*0320*/ 	.word	0x00000030


	//----- nvinfo : EIATTR_FRAME_SIZE
	.align		4
.L_161:
        /*0324*/ 	.byte	0x04, 0x11
        /*0326*/ 	.short	(.L_163 - .L_162)
	.align		4
.L_162:
        /*0328*/ 	.word	index@($__internal_3_$__cuda_sm20_div_s64)
        /*032c*/ 	.word	0x00000000


	//----- nvinfo : EIATTR_FRAME_SIZE
	.align		4
.L_163:
        /*0330*/ 	.byte	0x04, 0x11
        /*0332*/ 	.short	(.L_165 - .L_164)
	.align		4
.L_164:
        /*0334*/ 	.word	index@(_ZN2at6native49_GLOBAL__N__3489678a_16_AveragePool2d_cu_fb80407639avg_pool2d_backward_out_cuda_frame_nhwcIN3c108BFloat16EfiEEvT1_PKT_llliiiiiiiiPS6_ibb)
        /*0338*/ 	.word	0x00000000


	//----- nvinfo : EIATTR_REGCOUNT
	.align		4
.L_165:
        /*033c*/ 	.byte	0x04, 0x2f
        /*033e*/ 	.short	(.L_167 - .L_166)
	.align		4
.L_166:
        /*0340*/ 	.word	index@(_ZN2at6native49_GLOBAL__N__3489678a_16_AveragePool2d_cu_fb80407634avg_pool2d_backward_out_cuda_frameIN3c108BFloat16EfiEEvT1_PKT_llllliiiiiiPS6_ibb)
        /*0344*/ 	.word	0x00000028


	//----- nvinfo : EIATTR_FRAME_SIZE
	.align		4
.L_167:
        /*0348*/ 	.byte	0x04, 0x11
        /*034a*/ 	.short	(.L_169 - .L_168)
	.align		4
.L_168:
        /*034c*/ 	.word	index@($__internal_2_$__cuda_sm20_div_s64)
        /*0350*/ 	.word	0x00000000


	//----- nvinfo : EIATTR_FRAME_SIZE
	.align		4
.L_169:
        /*0354*/ 	.byte	0x04, 0x11
        /*0356*/ 	.short	(.L_171 - .L_170)
	.align		4
.L_170:
        /*0358*/ 	.word	index@(_ZN2at6native49_GLOBAL__N__3489678a_16_AveragePool2d_cu_fb80407634avg_pool2d_backward_out_cuda_frameIN3c108BFloat16EfiEEvT1_PKT_llllliiiiiiPS6_ibb)
        /*035c*/ 	.word	0x00000000


	//----- nvinfo : EIATTR_REGCOUNT
	.align		4
.L_171:
        /*0360*/ 	.byte	0x04, 0x2f
        /*0362*/ 	.short	(.L_173 - .L_172)
	.align		4
.L_172:
        /*0364*/ 	.word	index@(_ZN2at6native49_GLOBAL__N__3489678a_16_AveragePool2d_cu_fb80407639avg_pool2d_backward_out_cuda_frame_nhwcIN3c108BFloat16EflEEvT1_PKT_llliiiiiiiiPS6_ibb)
        /*0368*/ 	.word	0x00000030


	//----- nvinfo : EIATTR_FRAME_SIZE
	.align		4
.L_173:
        /*036c*/ 	.byte	0x04, 0x11
        /*036e*/ 	.short	(.L_175 - .L_174)
	.align		4
.L_174:
        /*0370*/ 	.word	index@($__internal_1_$__cuda_sm20_div_s64)
        /*0374*/ 	.word	0x00000000


	//----- nvinfo : EIATTR_FRAME_SIZE
	.align		4
.L_175:
        /*0378*/ 	.byte	0x04, 0x11
        /*037a*/ 	.short	(.L_177 - .L_176)
	.align		4
.L_176:
        /*037c*/ 	.word	index@(_ZN2at6native49_GLOBAL__N__3489678a_16_AveragePool2d_cu_fb80407639avg_pool2d_backward_out_cuda_frame_nhwcIN3c108BFloat16EflEEvT1_PKT_llliiiiiiiiPS6_ibb)
        /*0380*/ 	.word	0x00000000


	//----- nvinfo : EIATTR_REGCOUNT
	.align		4
.L_177:
        /*0384*/ 	.byte	0x04, 0x2f
        /*0386*/ 	.short	(.L_179 - .L_178)
	.align		4
.L_178:
        /*0388*/ 	.word	index@(_ZN2at6native49_GLOBAL__N__3489678a_16_AveragePool2d_cu_fb80407634avg_pool2d_backward_out_cuda_frameIN3c108BFloat16EflEEvT1_PKT_llllliiiiiiPS6_ibb)
        /*038c*/ 	.word	0x00000028


	//----- nvinfo : EIATTR_FRAME_SIZE
	.align		4
.L_179:
        /*0390*/ 	.byte	0x04, 0x11
        /*0392*/ 	.short	(.L_181 - .L_180)
	.align		4
.L_180:
        /*0394*/ 	.word	index@($__internal_0_$__cuda_sm20_div_s64)
        /*0398*/ 	.word	0x00000000


	//----- nvinfo : EIATTR_FRAME_SIZE
	.align		4
.L_181:
        /*039c*/ 	.byte	0x04, 0x11
        /*039e*/ 	.short	(.L_183 - .L_182)
	.align		4
.L_182:
        /*03a0*/ 	.word	index@(_ZN2at6native49_GLOBAL__N__3489678a_16_AveragePool2d_cu_fb80407634avg_pool2d_backward_out_cuda_frameIN3c108BFloat16EflEEvT1_PKT_llllliiiiiiPS6_ibb)
        /*03a4*/ 	.word	0x00000000


	//----- nvinfo : EIATTR_MIN_STACK_SIZE
	.align		4
.L_183:
        /*03a8*/ 	.byte	0x04, 0x12
        /*03aa*/ 	.short	(.L_185 - .L_184)
	.align		4
.L_184:
        /*03ac*/ 	.word	index@(_ZN2at6native49_GLOBAL__N__3489678a_16_AveragePool2d_cu_fb80407634avg_pool2d_backward_out_cuda_frameIN3c108BFloat16EflEEvT1_PKT_llllliiiiiiPS6_ibb)
        /*03b0*/ 	.word	0x00000000


	//----- nvinfo : EIATTR_MIN_STACK_SIZE
	.align		4
.L_185:
        /*03b4*/ 	.byte	0x04, 0x12
        /*03b6*/ 	.short	(.L_187 - .L_186)
	.align		4
.L_186:
        /*03b8*/ 	.word	index@(_ZN2at6native49_GLOBAL__N__3489678a_16_AveragePool2d_cu_fb80407639avg_pool2d_backward_out_cuda_frame_nhwcIN3c108BFloat16EflEEvT1_PKT_llliiiiiiiiPS6_ibb)
        /*03bc*/ 	.word	0x00000000


	//----- nvinfo : EIATTR_MIN_STACK_SIZE
	.align		4
.L_187:
        /*03c0*/ 	.byte	0x04, 0x12
        /*03c2*/ 	.short	(.L_189 - .L_188)
	.align		4
.L_188:
        /*03c4*/ 	.word	index@(_ZN2at6native49_GLOBAL__N__3489678a_16_AveragePool2d_cu_fb80407634avg_pool2d_backward_out_cuda_frameIN3c108BFloat16EfiEEvT1_PKT_llllliiiiiiPS6_ibb)
        /*03c8*/ 	.word	0x00000000


	//----- nvinfo : EIATTR_MIN_STACK_SIZE
	.align		4
.L_189:
        /*03cc*/ 	.byte	0x04, 0x12
        /*03ce*/ 	.short	(.L_191 - .L_190)
	.align		4
.L_190:
        /*03d0*/ 	.word	index@(_ZN2at6native49_GLOBAL__N__3489678a_16_AveragePool2d_cu_fb80407639avg_pool2d_backward_out_cuda_frame_nhwcIN3c108BFloat16EfiEEvT1_PKT_llliiiiiiiiPS6_ibb)
        /*03d4*/ 	.word	0x00000000


	//----- nvinfo : EIATTR_MIN_STACK_SIZE
	.align		4
.L_191:
        /*03d8*/ 	.byte	0x04, 0x12
        /*03da*/ 	.short	(.L_193 - .L_192)
	.align		4
.L_192:
        /*03dc*/ 	.word	index@(_ZN2at6native49_GLOBAL__N__3489678a_16_AveragePool2d_cu_fb80407634avg_pool2d_backward_out_cuda_frameIN3c104HalfEflEEvT1_PKT_llllliiiiiiPS6_ibb)
        /*03e0*/ 	.word	0x00000000


	//----- nvinfo : EIATTR_MIN_STACK_SIZE
	.align		4
.L_193:
        /*03e4*/ 	.byte	0x04, 0x12
        /*03e6*/ 	.short	(.L_195 - .L_194)
	.align		4
.L_194:
        /*03e8*/ 	.word	index@(_ZN2at6native49_GLOBAL__N__3489678a_16_AveragePool2d_cu_fb80407639avg_pool2d_backward_out_cuda_frame_nhwcIN3c104HalfEflEEvT1_PKT_llliiiiiiiiPS6_ibb)
        /*03ec*/ 	.word	0x00000000


	//----- nvinfo : EIATTR_MIN_STACK_SIZE
	.align		4
.L_195:
        /*03f0*/ 	.byte	0x04, 0x12
        /*03f2*/ 	.short	(.L_197 - .L_196)
	.align		4
.L_196:
        /*03f4*/ 	.word	index@(_ZN2at6native49_GLOBAL__N__3489678a_16_AveragePool2d_cu_fb80407634avg_pool2d_backward_out_cuda_frameIN3c104HalfEfiEEvT1_PKT_llllliiiiiiPS6_ibb)
        /*03f8*/ 	.word	0x00000000


	//----- nvinfo : EIATTR_MIN_STACK_SIZE
	.align		4
.L_197:
        /*03fc*/ 	.byte	0x04, 0x12
        /*03fe*/ 	.short	(.L_199 - .L_198)
	.align		4
.L_198:
        /*0400*/ 	.word	index@(_ZN2at6native49_GLOBAL__N__3489678a_16_AveragePool2d_cu_fb80407639avg_pool2d_backward_out_cuda_frame_nhwcIN3c104HalfEfiEEvT1_PKT_llliiiiiiiiPS6_ibb)
        /*0404*/ 	.word	0x00000000


	//----- nvinfo : EIATTR_MIN_STACK_SIZE
	.align		4
.L_199:
        /*0408*/ 	.byte	0x04, 0x12
        /*040a*/ 	.short	(.L_201 - .L_200)
	.align		4
.L_200:
        /*040c*/ 	.word	index@(_ZN2at6native49_GLOBAL__N__3489678a_16_AveragePool2d_cu_fb80407634avg_pool2d_backward_out_cuda_frameIfflEEvT1_PKT_llllliiiiiiPS4_ibb)
        /*0410*/ 	.word	0x00000000


	//----- nvinfo : EIATTR_MIN_STACK_SIZE
	.align		4
.L_201:
        /*0414*/ 	.byte	0x04, 0x12
        /*0416*/ 	.short	(.L_203 - .L_202)
	.align		4
.L_202:
        /*0418*/ 	.word	index@(_ZN2at6native49_GLOBAL__N__3489678a_16_AveragePool2d_cu_fb80407639avg_pool2d_backward_out_cuda_frame_nhwcIfflEEvT1_PKT_llliiiiiiiiPS4_ibb)
        /*041c*/ 	.word	0x00000000


	//----- nvinfo : EIATTR_MIN_STACK_SIZE
	.align		4
.L_203:
        /*0420*/ 	.byte	0x04, 0x12
        /*0422*/ 	.short	(.L_205 - .L_204)
	.align		4
.L_204:
        /*0424*/ 	.word	index@(_ZN2at6native49_GLOBAL__N__3489678a_16_AveragePool2d_cu_fb80407634avg_pool2d_backward_out_cuda_frameIffiEEvT1_PKT_llllliiiiiiPS4_ibb)
        /*0428*/ 	.word	0x00000000


	//----- nvinfo : EIATTR_MIN_STACK_SIZE
	.align		4
.L_205:
        /*042c*/ 	.byte	0x04, 0x12
        /*042e*/ 	.short	(.L_207 - .L_206)
	.align		4
.L_206:
        /*0430*/ 	.word	index@(_ZN2at6native49_GLOBAL__N__3489678a_16_AveragePool2d_cu_fb80407639avg_pool2d_backward_out_cuda_frame_nhwcIffiEEvT1_PKT_llliiiiiiiiPS4_ibb)
        /*0434*/ 	.word	0x00000000


	//----- nvinfo : EIATTR_MIN_STACK_SIZE
	.align		4
.L_207:
        /*0438*/ 	.byte	0x04, 0x12
        /*043a*/ 	.short	(.L_209 - .L_208)
	.align		4
.L_208:
        /*043c*/ 	.word	index@(_ZN2at6native49_GLOBAL__N__3489678a_16_AveragePool2d_cu_fb80407634avg_pool2d_backward_out_cuda_frameIddlEEvT1_PKT_llllliiiiiiPS4_ibb)
        /*0440*/ 	.word	0x00000000


	//----- nvinfo : EIATTR_MIN_STACK_SIZE
	.align		4
.L_209:
        /*0444*/ 	.byte	0x04, 0x12
        /*0446*/ 	.short	(.L_211 - .L_210)
	.align		4
.L_210:
        /*0448*/ 	.word	index@(_ZN2at6native49_GLOBAL__N__3489678a_16_AveragePool2d_cu_fb80407639avg_pool2d_backward_out_cuda_frame_nhwcIddlEEvT1_PKT_llliiiiiiiiPS4_ibb)
        /*044c*/ 	.word	0x00000000


	//----- nvinfo : EIATTR_MIN_STACK_SIZE
	.align		4
.L_211:
        /*0450*/ 	.byte	0x04, 0x12
        /*0452*/ 	.short	(.L_213 - .L_212)
	.align		4
.L_212:
        /*0454*/ 	.word	index@(_ZN2at6native49_GLOBAL__N__3489678a_16_AveragePool2d_cu_fb80407634avg_pool2d_backward_out_cuda_frameIddiEEvT1_PKT_llllliiiiiiPS4_ibb)
        /*0458*/ 	.word	0x00000000


	//----- nvinfo : EIATTR_MIN_STACK_SIZE
	.align		4
.L_213:
        /*045c*/ 	.byte	0x04, 0x12
        /*045e*/ 	.short	(.L_215 - .L_214)
	.align		4
.L_214:
        /*0460*/ 	.word	index@(_ZN2at6native49_GLOBAL__N__3489678a_16_AveragePool2d_cu_fb80407639avg_pool2d_backward_out_cuda_frame_nhwcIddiEEvT1_PKT_llliiiiiiiiPS4_ibb)
        /*0464*/ 	.word	0x00000000


	//----- nvinfo : EIATTR_MIN_STACK_SIZE
	.align		4
.L_215:
        /*0468*/ 	.byte	0x04, 0x12
        /*046a*/ 	.short	(.L_217 - .L_216)
	.align		4
.L_216:
        /*046c*/ 	.word	index@(_ZN2at6native49_GLOBAL__N__3489678a_16_AveragePool2d_cu_fb80407625avg_pool2d_out_cuda_frameIN3c108BFloat16EfEEviPKT_lllliiiiiiiPS5_ibb)
        /*0470*/ 	.word	0x00000000


	//----- nvinfo : EIATTR_MIN_STACK_SIZE
	.align		4
.L_217:
        /*0474*/ 	.byte	0x04, 0x12
        /*0476*/ 	.short	(.L_219 - .L_218)
	.align		4
.L_218:
        /*0478*/ 	.word	index@(_ZN2at6native49_GLOBAL__N__3489678a_16_AveragePool2d_cu_fb80407630avg_pool2d_out_cuda_frame_nhwcIN3c108BFloat16EfEEviPKT_llliiiiiiiiPS5_ibb)
        /*047c*/ 	.word	0x00000000


	//----- nvinfo : EIATTR_MIN_STACK_SIZE
	.align		4
.L_219:
        /*0480*/ 	.byte	0x04, 0x12
        /*0482*/ 	.short	(.L_221 - .L_220)
	.align		4
.L_220:
        /*0484*/ 	.word	index@(_ZN2at6native49_GLOBAL__N__3489678a_16_AveragePool2d_cu_fb80407625avg_pool2d_out_cuda_frameIN3c104HalfEfEEviPKT_lllliiiiiiiPS5_ibb)
        /*0488*/ 	.word	0x00000000


	//----- nvinfo : EIATTR_MIN_STACK_SIZE
	.align		4
.L_221:
        /*048c*/ 	.byte	0x04, 0x12
        /*048e*/ 	.short	(.L_223 - .L_222)
	.align		4
.L_222:
        /*0490*/ 	.word	index@(_ZN2at6native49_GLOBAL__N__3489678a_16_AveragePool2d_cu_fb80407630avg_pool2d_out_cuda_frame_nhwcIN3c104HalfEfEEviPKT_llliiiiiiiiPS5_ibb)
        /*0494*/ 	.word	0x00000000


	//----- nvinfo : EIATTR_MIN_STACK_SIZE
	.align		4
.L_223:
        /*0498*/ 	.byte	0x04, 0x12
        /*049a*/ 	.short	(.L_225 - .L_224)
	.align		4
.L_224:
        /*049c*/ 	.word	index@(_ZN2at6native49_GLOBAL__N__3489678a_16_AveragePool2d_cu_fb80407625avg_pool2d_out_cuda_frameIffEEviPKT_lllliiiiiiiPS3_ibb)
        /*04a0*/ 	.word	0x00000000


	//----- nvinfo : EIATTR_MIN_STACK_SIZE
	.align		4
.L_225:
        /*04a4*/ 	.byte	0x04, 0x12
        /*04a6*/ 	.short	(.L_227 - .L_226)
	.align		4
.L_226:
        /*04a8*/ 	.word	index@(_ZN2at6native49_GLOBAL__N__3489678a_16_AveragePool2d_cu_fb80407630avg_pool2d_out_cuda_frame_nhwcIffEEviPKT_llliiiiiiiiPS3_ibb)
        /*04ac*/ 	.word	0x00000000


	//----- nvinfo : EIATTR_MIN_STACK_SIZE
	.align		4
.L_227:
        /*04b0*/ 	.byte	0x04, 0x12
        /*04b2*/ 	.short	(.L_229 - .L_228)
	.align		4
.L_228:
        /*04b4*/ 	.word	index@(_ZN2at6native49_GLOBAL__N__3489678a_16_AveragePool2d_cu_fb80407625avg_pool2d_out_cuda_frameIddEEviPKT_lllliiiiiiiPS3_ibb)
        /*04b8*/ 	.word	0x00000000


	//----- nvinfo : EIATTR_MIN_STACK_SIZE
	.align		4
.L_229:
        /*04bc*/ 	.byte	0x04, 0x12
        /*04be*/ 	.short	(.L_231 - .L_230)
	.align		4
.L_230:
        /*04c0*/ 	.word	index@(_ZN2at6native49_GLOBAL__N__3489678a_16_AveragePool2d_cu_fb80407630avg_pool2d_out_cuda_frame_nhwcIddEEviPKT_llliiiiiiiiPS3_ibb)
        /*04c4*/ 	.word	0x00000000
.L_231:


//--------------------- .nv.compat                --------------------------
	.section	.nv.compat,"",@"SHT_CUDA_COMPAT_INFO"
	.align	4
        /*0000*/ 	.byte	0x02, 0x09, 0x00, 0x00, 0x02, 0x02, 0x01, 0x00, 0x02, 0x05, 0x05, 0x00, 0x03, 0x07, 0x01, 0x01
        /*0010*/ 	.byte	0x02, 0x03, 0x00, 0x00, 0x02, 0x06, 0x01, 0x00, 0x04, 0x0b, 0x08, 0x00, 0x00, 0x00, 0x00, 0x00
        /*0020*/ 	.byte	0x00, 0x00, 0x00, 0x00


//--------------------- .nv.info._ZN2at6native49_GLOBAL__N__3489678a_16_AveragePool2d_cu_fb80407634avg_pool2d_backward_out_cuda_frameIN3c108BFloat16EflEEvT1_PKT_llllliiiiiiPS6_ibb --------------------------
	.section	.nv.info._ZN2at6native49_GLOBAL__N__3489678a_16_AveragePool2d_cu_fb80407634avg_pool2d_backward_out_cuda_frameIN3c108BFloat16EflEEvT1_PKT_llllliiiiiiPS6_ibb,"",@"SHT_CUDA_INFO"
	.sectionflags	@""
	.align	4


	//----- nvinfo : EIATTR_CUDA_API_VERSION
	.align		4
        /*0000*/ 	.byte	0x04, 0x37
        /*0002*/ 	.short	(.L_233 - .L_232)
.L_232:
        /*0004*/ 	.word	0x00000082


	//----- nvinfo : EIATTR_KPARAM_INFO
	.align		4
.L_233:
        /*0008*/ 	.byte	0x04, 0x17
        /*000a*/ 	.short	(.L_235 - .L_234)
.L_234:
        /*000c*/ 	.word	0x00000000
        /*0010*/ 	.short	0x0010
        /*0012*/ 	.short	0x005d
        /*0014*/ 	.byte	0x00, 0xf0, 0x05, 0x00


	//----- nvinfo : EIATTR_KPARAM_INFO
	.align		4
.L_235:
        /*0018*/ 	.byte	0x04, 0x17
        /*001a*/ 	.short	(.L_237 - .L_236)
.L_236:
        /*001c*/ 	.word	0x00000000
        /*0020*/ 	.short	0x000f
        /*0022*/ 	.short	0x005c
        /*0024*/ 	.byte	0x00, 0xf0, 0x05, 0x00


	//----- nvinfo : EIATTR_KPARAM_INFO
	.align		4
.L_237:
        /*0028*/ 	.byte	0x04, 0x17
        /*002a*/ 	.short	(.L_239 - .L_238)
.L_238:
        /*002c*/ 	.word	0x00000000
        /*0030*/ 	.short	0x000e
        /*0032*/ 	.short	0x0058
        /*0034*/ 	.byte	0x00, 0xf0, 0x11, 0x00


	//----- nvinfo : EIATTR_KPARAM_INFO
	.align		4
.L_239:
        /*0038*/ 	.byte	0x04, 0x17
        /*003a*/ 	.short	(.L_241 - .L_240)
.L_240:
        /*003c*/ 	.word	0x00000000
        /*0040*/ 	.short	0x000d
        /*0042*/ 	.short	0x0050
        /*0044*/ 	.byte	0x00, 0xf0, 0x21, 0x00


	//----- nvinfo : EIATTR_KPARAM_INFO
	.align		4
.L_241:
        /*0048*/ 	.byte	0x04, 0x17
        /*004a*/ 	.short	(.L_243 - .L_242)
.L_242:
        /*004c*/ 	.word	0x00000000
        /*0050*/ 	.short	0x000c
        /*0052*/ 	.short	0x004c
        /*0054*/ 	.byte	0x00, 0xf0, 0x11, 0x00


	//----- nvinfo : EIATTR_KPARAM_INFO
	.align		4
.L_243:
        /*0058*/ 	.byte	0x04, 0x17
        /*005a*/ 	.short	(.L_245 - .L_244)
.L_244:
        /*005c*/ 	.word	0x00000000
        /*0060*/ 	.short	0x000b
        /*0062*/ 	.short	0x0048
        /*0064*/ 	.byte	0x00, 0xf0, 0x11, 0x00


	//----- nvinfo : EIATTR_KPARAM_INFO
	.align		4
.L_245:
        /*0068*/ 	.byte	0x04, 0x17
        /*006a*/ 	.short	(.L_247 - .L_246)
.L_246:
        /*006c*/ 	.word	0x00000000
        /*0070*/ 	.short	0x000a
        /*0072*/ 	.short	0x0044
        /*0074*/ 	.byte	0x00, 0xf0, 0x11, 0x00


	//----- nvinfo : EIATTR_KPARAM_INFO
	.align		4
.L_247:
        /*0078*/ 	.byte	0x04, 0x17
        /*007a*/ 	.short	(.L_249 - .L_248)
.L_248:
        /*007c*/ 	.word	0x00000000
        /*0080*/ 	.short	0x0009
        /*0082*/ 	.short	0x0040
        /*0084*/ 	.byte	0x00, 0xf0, 0x11, 0x00


	//----- nvinfo : EIATTR_KPARAM_INFO
	.align		4
.L_249:
        /*0088*/ 	.byte	0x04, 0x17
        /*008a*/ 	.short	(.L_251 - .L_250)
.L_250:
        /*008c*/ 	.word	0x00000000
        /*0090*/ 	.short	0x0008
        /*0092*/ 	.short	0x003c
        /*0094*/ 	.byte	0x00, 0xf0, 0x11, 0x00


	//----- nvinfo : EIATTR_KPARAM_INFO
	.align		4
.L_251:
        /*0098*/ 	.byte	0x04, 0x17
        /*009a*/ 	.short	(.L_253 - .L_252)
.L_252:
        /*009c*/ 	.word	0x00000000
        /*00a0*/ 	.short	0x0007
        /*00a2*/ 	.short	0x0038
        /*00a4*/ 	.byte	0x00, 0xf0, 0x11, 0x00


	//----- nvinfo : EIATTR_KPARAM_INFO
	.align		4
.L_253:
        /*00a8*/ 	.byte	0x04, 0x17
        /*00aa*/ 	.short	(.L_255 - .L_254)
.L_254:
        /*00ac*/ 	.word	0x00000000
        /*00b0*/ 	.short	0x0006
        /*00b2*/ 	.short	0x0030
        /*00b4*/ 	.byte	0x00, 0xf0, 0x21, 0x00


	//----- nvinfo : EIATTR_KPARAM_INFO
	.align		4
.L_255:
        /*00b8*/ 	.byte	0x04, 0x17
        /*00ba*/ 	.short	(.L_257 - .L_256)
.L_256:
        /*00bc*/ 	.word	0x00000000
        /*00c0*/ 	.short	0x0005
        /*00c2*/ 	.short	0x0028
        /*00c4*/ 	.byte	0x00, 0xf0, 0x21, 0x00


	//----- nvinfo : EIATTR_KPARAM_INFO
	.align		4
.L_257:
        /*00c8*/ 	.byte	0x04, 0x17
        /*00ca*/ 	.short	(.L_259 - .L_258)
.L_258:
        /*00cc*/ 	.word	0x00000000
        /*00d0*/ 	.short	0x0004
        /*00d2*/ 	.short	0x0020
        /*00d4*/ 	.byte	0x00, 0xf0, 0x21, 0x00


	//----- nvinfo : EIATTR_KPARAM_INFO
	.align		4
.L_259:
        /*00d8*/ 	.byte	0x04, 0x17
        /*00da*/ 	.short	(.L_261 - .L_260)
.L_260:
        /*00dc*/ 	.word	0x00000000
        /*00e0*/ 	.short	0x0003
        /*00e2*/ 	.short	0x0018
        /*00e4*/ 	.byte	0x00, 0xf0, 0x21, 0x00


	//----- nvinfo : EIATTR_KPARAM_INFO
	.align		4
.L_261:
        /*00e8*/ 	.byte	0x04, 0x17
        /*00ea*/ 	.short	(.L_263 - .L_262)
.L_262:
        /*00ec*/ 	.word	0x00000000
        /*00f0*/ 	.short	0x0002
        /*00f2*/ 	.short	0x0010
        /*00f4*/ 	.byte	0x00, 0xf0, 0x21, 0x00


	//----- nvinfo : EIATTR_KPARAM_INFO
	.align		4
.L_263:
        /*00f8*/ 	.byte	0x04, 0x17
        /*00fa*/ 	.short	(.L_265 - .L_264)
.L_264:
        /*00fc*/ 	.word	0x00000000
        /*0100*/ 	.short	0x0001
        /*0102*/ 	.short	0x0008
        /*0104*/ 	.byte	0x00, 0xf0, 0x21, 0x00


	//----- nvinfo : EIATTR_KPARAM_INFO
	.align		4
.L_265:
        /*0108*/ 	.byte	0x04, 0x17
        /*010a*/ 	.short	(.L_267 - .L_266)
.L_266:
        /*010c*/ 	.word	0x00000000
        /*0110*/ 	.short	0x0000
        /*0112*/ 	.short	0x0000
        /*0114*/ 	.byte	0x00, 0xf0, 0x21, 0x00


	//----- nvinfo : EIATTR_SPARSE_MMA_MASK
	.align		4
.L_267:
        /*0118*/ 	.byte	0x03, 0x50
        /*011a*/ 	.short	0x0000


	//----- nvinfo : EIATTR_MAXREG_COUNT
	.align		4
        /*011c*/ 	.byte	0x03, 0x1b
        /*011e*/ 	.short	0x00ff


	//----- nvinfo : EIATTR_MERCURY_ISA_VERSION
	.align		4
        /*0120*/ 	.byte	0x03, 0x5f
        /*0122*/ 	.short	0x0101


	//----- nvinfo : EIATTR_EXIT_INSTR_OFFSETS
	.align		4
        /*0124*/ 	.byte	0x04, 0x1c
        /*0126*/ 	.short	(.L_269 - .L_268)


	//   ....[0]....
.L_268:
        /*0128*/ 	.word	0x000000a0


	//   ....[1]....
        /*012c*/ 	.word	0x00003d80


	//----- nvinfo : EIATTR_CRS_STACK_SIZE
	.align		4
.L_269:
        /*0130*/ 	.byte	0x04, 0x1e
        /*0132*/ 	.short	(.L_271 - .L_270)
.L_270:
        /*0134*/ 	.word	0x00000000


	//----- nvinfo : EIATTR_CBANK_PARAM_SIZE
	.align		4
.L_271:
        /*0138*/ 	.byte	0x03, 0x19
        /*013a*/ 	.short	0x005e


	//----- nvinfo : EIATTR_PARAM_CBANK
	.align		4
        /*013c*/ 	.byte	0x04, 0x0a
        /*013e*/ 	.short	(.L_273 - .L_272)
	.align		4
.L_272:
        /*0140*/ 	.word	index@(.nv.constant0._ZN2at6native49_GLOBAL__N__3489678a_16_AveragePool2d_cu_fb80407634avg_pool2d_backward_out_cuda_frameIN3c108BFloat16EflEEvT1_PKT_llllliiiiiiPS6_ibb)
        /*0144*/ 	.short	0x0210
        /*0146*/ 	.short	0x005e


	//----- nvinfo : EIATTR_SW_WAR
	.align		4
.L_273:
        /*0148*/ 	.byte	0x04, 0x36
        /*014a*/ 	.short	(.L_275 - .L_274)
.L_274:
        /*014c*/ 	.word	0x00000008
.L_275:


//--------------------- .nv.info._ZN2at6native49_GLOBAL__N__3489678a_16_AveragePool2d_cu_fb80407639avg_pool2d_backward_out_cuda_frame_nhwcIN3c108BFloat16EflEEvT1_PKT_llliiiiiiiiPS6_ibb --------------------------
	.section	.nv.info._ZN2at6native49_GLOBAL__N__3489678a_16_AveragePool2d_cu_fb80407639avg_pool2d_backward_out_cuda_frame_nhwcIN3c108BFloat16EflEEvT1_PKT_llliiiiiiiiPS6_ibb,"",@"SHT_CUDA_INFO"
	.sectionflags	@""
	.align	4


	//----- nvinfo : EIATTR_CUDA_API_VERSION
	.align		4
        /*0000*/ 	.byte	0x04, 0x37
        /*0002*/ 	.short	(.L_277 - .L_276)
.L_276:
        /*0004*/ 	.word	0x00000082


	//----- nvinfo : EIATTR_KPARAM_INFO
	.align		4
.L_277:
        /*0008*/ 	.byte	0x04, 0x17
        /*000a*/ 	.short	(.L_279 - .L_278)
.L_278:
        /*000c*/ 	.word	0x00000000
        /*0010*/ 	.short	0x0010
        /*0012*/ 	.short	0x0055
        /*0014*/ 	.byte	0x00, 0xf0, 0x05, 0x00


	//----- nvinfo : EIATTR_KPARAM_INFO
	.align		4
.L_279:
        /*0018*/ 	.byte	0x04, 0x17
        /*001a*/ 	.short	(.L_281 - .L_280)
.L_280:
        /*001c*/ 	.word	0x00000000
        /*0020*/ 	.short	0x000f
        /*0022*/ 	.short	0x0054
        /*0024*/ 	.byte	0x00, 0xf0, 0x05, 0x00


	//----- nvinfo : EIATTR_KPARAM_INFO
	.align		4
.L_281:
        /*0028*/ 	.byte	0x04, 0x17
        /*002a*/ 	.short	(.L_283 - .L_282)
.L_282:
        /*002c*/ 	.word	0x00000000
        /*0030*/ 	.short	0x000e
        /*0032*/ 	.short	0x0050
        /*0034*/ 	.byte	0x00, 0xf0, 0x11, 0x00


	//----- nvinfo : EIATTR_KPARAM_INFO
	.align		4
.L_283:
        /*0038*/ 	.byte	0x04, 0x17
        /*003a*/ 	.short	(.L_285 - .L_284)
.L_284:
        /*003c*/ 	.word	0x00000000
        /*0040*/ 	.short	0x000d
        /*0042*/ 	.short	0x0048
        /*0044*/ 	.byte	0x00, 0xf0, 0x21, 0x00


	//----- nvinfo : EIATTR_KPARAM_INFO
	.align		4
.L_285:
        /*0048*/ 	.byte	0x04, 0x17
        /*004a*/ 	.short	(.L_287 - .L_286)
.L_286:
        /*004c*/ 	.word	0x00000000
        /*0050*/ 	.short	0x000c
        /*0052*/ 	.short	0x0044
        /*0054*/ 	.byte	0x00, 0xf0, 0x11, 0x00


	//----- nvinfo : EIATTR_KPARAM_INFO
	.align		4
.L_287:
        /*0058*/ 	.byte	0x04, 0x17
        /*005a*/ 	.short	(.L_289 - .L_288)
.L_288:
        /*005c*/ 	.word	0x00000000
        /*0060*/ 	.short	0x000b
        /*0062*/ 	.short	0x0040
        /*0064*/ 	.byte	0x00, 0xf0, 0x11, 0x00


	//----- nvinfo : EIATTR_KPARAM_INFO
	.align		4
.L_289:
        /*0068*/ 	.byte	0x04, 0x17
        /*006a*/ 	.short	(.L_291 - .L_290)
.L_290:
        /*006c*/ 	.word	0x00000000
        /*0070*/ 	.short	0x000a
        /*0072*/ 	.short	0x003c
        /*0074*/ 	.byte	0x00, 0xf0, 0x11, 0x00


	//----- nvinfo : EIATTR_KPARAM_INFO
	.align		4
.L_291:
        /*0078*/ 	.byte	0x04, 0x17
        /*007a*/ 	.short	(.L_293 - .L_292)
.L_292:
        /*007c*/ 	.word	0x00000000
        /*0080*/ 	.short	0x0009
        /*0082*/ 	.short	0x0038
        /*0084*/ 	.byte	0x00, 0xf0, 0x11, 0x00


	//----- nvinfo : EIATTR_KPARAM_INFO
	.align		4
.L_293:
        /*0088*/ 	.byte	0x04, 0x17
        /*008a*/ 	.short	(.L_295 - .L_294)
.L_294:
        /*008c*/ 	.word	0x00000000
        /*0090*/ 	.short	0x0008
        /*0092*/ 	.short	0x0034
        /*0094*/ 	.byte	0x00, 0xf0, 0x11, 0x00


	//----- nvinfo : EIATTR_KPARAM_INFO
	.align		4
.L_295:
        /*0098*/ 	.byte	0x04, 0x17
        /*009a*/ 	.short	(.L_297 - .L_296)
.L_296:
        /*009c*/ 	.word	0x00000000
        /*00a0*/ 	.short	0x0007
        /*00a2*/ 	.short	0x0030
        /*00a4*/ 	.byte	0x00, 0xf0, 0x11, 0x00


	//----- nvinfo : EIATTR_KPARAM_INFO
	.align		4
.L_297:
        /*00a8*/ 	.byte	0x04, 0x17
        /*00aa*/ 	.short	(.L_299 - .L_298)
.L_298:
        /*00ac*/ 	.word	0x00000000
        /*00b0*/ 	.short	0x0006
        /*00b2*/ 	.short	0x002c
        /*00b4*/ 	.byte	0x00, 0xf0, 0x11, 0x00


	//----- nvinfo : EIATTR_KPARAM_INFO
	.align		4
.L_299:
        /*00b8*/ 	.byte	0x04, 0x17
        /*00ba*/ 	.short	(.L_301 - .L_300)
.L_300:
        /*00bc*/ 	.word	0x00000000
        /*00c0*/ 	.short	0x0005
        /*00c2*/ 	.short	0x0028
        /*00c4*/ 	.byte	0x00, 0xf0, 0x11, 0x00


	//----- nvinfo : EIATTR_KPARAM_INFO
	.align		4
.L_301:
        /*00c8*/ 	.byte	0x04, 0x17
        /*00ca*/ 	.short	(.L_303 - .L_302)
.L_302:
        /*00cc*/ 	.word	0x00000000
        /*00d0*/ 	.short	0x0004
        /*00d2*/ 	.short	0x0020
        /*00d4*/ 	.byte	0x00, 0xf0, 0x21, 0x00


	//----- nvinfo : EIATTR_KPARAM_INFO
	.align		4
.L_303:
        /*00d8*/ 	.byte	0x04, 0x17
        /*00da*/ 	.short	(.L_305 - .L_304)
.L_304:
        /*00dc*/ 	.word	0x00000000
        /*00e0*/ 	.short	0x0003
        /*00e2*/ 	.short	0x0018
        /*00e4*/ 	.byte	0x00, 0xf0, 0x21, 0x00


	//----- nvinfo : EIATTR_KPARAM_INFO
	.align		4
.L_305:
        /*00e8*/ 	.byte	0x04, 0x17
        /*00ea*/ 	.short	(.L_307 - .L_306)
.L_306:
        /*00ec*/ 	.word	0x00000000
        /*00f0*/ 	.short	0x0002
        /*00f2*/ 	.short	0x0010
        /*00f4*/ 	.byte	0x00, 0xf0, 0x21, 0x00


	//----- nvinfo : EIATTR_KPARAM_INFO
	.align		4
.L_307:
        /*00f8*/ 	.byte	0x04, 0x17
        /*00fa*/ 	.short	(.L_309 - .L_308)
.L_308:
        /*00fc*/ 	.word	0x00000000
        /*0100*/ 	.short	0x0001
        /*0102*/ 	.short	0x0008
        /*0104*/ 	.byte	0x00, 0xf0, 0x21, 0x00


	//----- nvinfo : EIATTR_KPARAM_INFO
	.align		4
.L_309:
        /*0108*/ 	.byte	0x04, 0x17
        /*010a*/ 	.short	(.L_311 - .L_310)
.L_310:
        /*010c*/ 	.word	0x00000000
        /*0110*/ 	.short	0x0000
        /*0112*/ 	.short	0x0000
        /*0114*/ 	.byte	0x00, 0xf0, 0x21, 0x00


	//----- nvinfo : EIATTR_SPARSE_MMA_MASK
	.align		4
.L_311:
        /*0118*/ 	.byte	0x03, 0x50
        /*011a*/ 	.short	0x0000


	//----- nvinfo : EIATTR_MAXREG_COUNT
	.align		4
        /*011c*/ 	.byte	0x03, 0x1b
        /*011e*/ 	.short	0x00ff


	//----- nvinfo : EIATTR_MERCURY_ISA_VERSION
	.align		4
        /*0120*/ 	.byte	0x03, 0x5f
        /*0122*/ 	.short	0x0101


	//----- nvinfo : EIATTR_EXIT_INSTR_OFFSETS
	.align		4
        /*0124*/ 	.byte	0x04, 0x1c
        /*0126*/ 	.short	(.L_313 - .L_312)


	//   ....[0]....
.L_312:
        /*0128*/ 	.word	0x00000090


	//   ....[1]....
        /*012c*/ 	.word	0x00004ce0


	//----- nvinfo : EIATTR_CRS_STACK_SIZE
	.align		4
.L_313:
        /*0130*/ 	.byte	0x04, 0x1e
        /*0132*/ 	.short	(.L_315 - .L_314)
.L_314:
        /*0134*/ 	.word	0x00000000


	//----- nvinfo : EIATTR_CBANK_PARAM_SIZE
	.align		4
.L_315:
        /*0138*/ 	.byte	0x03, 0x19
        /*013a*/ 	.short	0x0056


	//----- nvinfo : EIATTR_PARAM_CBANK
	.align		4
        /*013c*/ 	.byte	0x04, 0x0a
        /*013e*/ 	.short	(.L_317 - .L_316)
	.align		4
.L_316:
        /*0140*/ 	.word	index@(.nv.constant0._ZN2at6native49_GLOBAL__N__3489678a_16_AveragePool2d_cu_fb80407639avg_pool2d_backward_out_cuda_frame_nhwcIN3c108BFloat16EflEEvT1_PKT_llliiiiiiiiPS6_ibb)
        /*0144*/ 	.short	0x0210
        /*0146*/ 	.short	0x0056


	//----- nvinfo : EIATTR_SW_WAR
	.align		4
.L_317:
        /*0148*/ 	.byte	0x04, 0x36
        /*014a*/ 	.short	(.L_319 - .L_318)
.L_318:
        /*014c*/ 	.word	0x00000008
.L_319:


//--------------------- .nv.info._ZN2at6native49_GLOBAL__N__3489678a_16_AveragePool2d_cu_fb80407634avg_pool2d_backward_out_cuda_frameIN3c108BFloat16EfiEEvT1_PKT_llllliiiiiiPS6_ibb --------------------------
	.section	.nv.info._ZN2at6native49_GLOBAL__N__3489678a_16_AveragePool2d_cu_fb80407634avg_pool2d_backward_out_cuda_frameIN3c108BFloat16EfiEEvT1_PKT_llllliiiiiiPS6_ibb,"",@"SHT_CUDA_INFO"
	.sectionflags	@""
	.align	4


	//----- nvinfo : EIATTR_CUDA_API_VERSION
	.align		4
        /*0000*/ 	.byte	0x04, 0x37
        /*0002*/ 	.short	(.L_321 - .L_320)
.L_320:
        /*0004*/ 	.word	0x00000082


	//----- nvinfo : EIATTR_KPARAM_INFO
	.align		4
.L_321:
        /*0008*/ 	.byte	0x04, 0x17
        /*000a*/ 	.short	(.L_323 - .L_322)
.L_322:
        /*000c*/ 	.word	0x00000000
        /*0010*/ 	.short	0x0010
        /*0012*/ 	.short	0x005d
        /*0014*/ 	.byte	0x00, 0xf0, 0x05, 0x00


	//----- nvinfo : EIATTR_KPARAM_INFO
	.align		4
.L_323:
        /*0018*/ 	.byte	0x04, 0x17
        /*001a*/ 	.short	(.L_325 - .L_324)
.L_324:
        /*001c*/ 	.word	0x00000000
        /*0020*/ 	.short	0x000f
        /*0022*/ 	.short	0x005c
        /*0024*/ 	.byte	0x00, 0xf0, 0x05, 0x00


	//----- nvinfo : EIATTR_KPARAM_INFO
	.align		4
.L_325:
        /*0028*/ 	.byte	0x04, 0x17
        /*002a*/ 	.short	(.L_327 - .L_326)
.L_326:
        /*002c*/ 	.word	0x00000000
        /*0030*/ 	.short	0x000e
        /*0032*/ 	.short	0x0058
        /*0034*/ 	.byte	0x00, 0xf0, 0x11, 0x00


	//----- nvinfo : EIATTR_KPARAM_INFO
	.align		4
.L_327:
        /*0038*/ 	.byte	0x04, 0x17
        /*003a*/ 	.short	(.L_329 - .L_328)
.L_328:
        /*003c*/ 	.word	0x00000000
        /*0040*/ 	.short	0x000d
        /*0042*/ 	.short	0x0050
        /*0044*/ 	.byte	0x00, 0xf0, 0x21, 0x00


	//----- nvinfo : EIATTR_KPARAM_INFO
	.align		4
.L_329:
        /*0048*/ 	.byte	0x04, 0x17
        /*004a*/ 	.short	(.L_331 - .L_330)
.L_330:
        /*004c*/ 	.word	0x00000000
        /*0050*/ 	.short	0x000c
        /*0052*/ 	.short	0x004c
        /*0054*/ 	.byte	0x00, 0xf0, 0x11, 0x00


	//----- nvinfo : EIATTR_KPARAM_INFO
	.align		4
.L_331:
        /*0058*/ 	.byte	0x04, 0x17
        /*005a*/ 	.short	(.L_333 - .L_332)
.L_332:
        /*005c*/ 	.word	0x00000000
        /*0060*/ 	.short	0x000b
        /*0062*/ 	.short	0x0048
        /*0064*/ 	.byte	0x00, 0xf0, 0x11, 0x00


	//----- nvinfo : EIATTR_KPARAM_INFO
	.align		4
.L_333:
        /*0068*/ 	.byte	0x04, 0x17
        /*006a*/ 	.short	(.L_335 - .L_334)
.L_334:
        /*006c*/ 	.word	0x00000000
        /*0070*/ 	.short	0x000a
        /*0072*/ 	.short	0x0044
        /*0074*/ 	.byte	0x00, 0xf0, 0x11, 0x00


	//----- nvinfo : EIATTR_KPARAM_INFO
	.align		4
.L_335:
        /*0078*/ 	.byte	0x04, 0x17
        /*007a*/ 	.short	(.L_337 - .L_336)
.L_336:
        /*007c*/ 	.word	0x00000000
        /*0080*/ 	.short	0x0009
        /*0082*/ 	.short	0x0040
        /*0084*/ 	.byte	0x00, 0xf0, 0x11, 0x00


	//----- nvinfo : EIATTR_KPARAM_INFO
	.align		4
.L_337:
        /*0088*/ 	.byte	0x04, 0x17
        /*008a*/ 	.short	(.L_339 - .L_338)
.L_338:
        /*008c*/ 	.word	0x00000000
        /*0090*/ 	.short	0x0008
        /*0092*/ 	.short	0x003c
        /*0094*/ 	.byte	0x00, 0xf0, 0x11, 0x00


	//----- nvinfo : EIATTR_KPARAM_INFO
	.align		4
.L_339:
        /*0098*/ 	.byte	0x04, 0x17
        /*009a*/ 	.short	(.L_341 - .L_340)
.L_340:
        /*009c*/ 	.word	0x00000000
        /*00a0*/ 	.short	0x0007
        /*00a2*/ 	.short	0x0038
        /*00a4*/ 	.byte	0x00, 0xf0, 0x11, 0x00


	//----- nvinfo : EIATTR_KPARAM_INFO
	.align		4
.L_341:
        /*00a8*/ 	.byte	0x04, 0x17
        /*00aa*/ 	.short	(.L_343 - .L_342)
.L_342:
        /*00ac*/ 	.word	0x00000000
        /*00b0*/ 	.short	0x0006
        /*00b2*/ 	.short	0x0030
        /*00b4*/ 	.byte	0x00, 0xf0, 0x21, 0x00


	//----- nvinfo : EIATTR_KPARAM_INFO
	.align		4
.L_343:
        /*00b8*/ 	.byte	0x04, 0x17
        /*00ba*/ 	.short	(.L_345 - .L_344)
.L_344:
        /*00bc*/ 	.word	0x00000000
        /*00c0*/ 	.short	0x0005
        /*00c2*/ 	.short	0x0028
        /*00c4*/ 	.byte	0x00, 0xf0, 0x21, 0x00


	//----- nvinfo : EIATTR_KPARAM_INFO
	.align		4
.L_345:
        /*00c8*/ 	.byte	0x04, 0x17
        /*00ca*/ 	.short	(.L_347 - .L_346)
.L_346:
        /*00cc*/ 	.word	0x00000000
        /*00d0*/ 	.short	0x0004
        /*00d2*/ 	.short	0x0020
        /*00d4*/ 	.byte	0x00, 0xf0, 0x21, 0x00


	//----- nvinfo : EIATTR_KPARAM_INFO
	.align		4
.L_347:
        /*00d8*/ 	.byte	0x04, 0x17
        /*00da*/ 	.short	(.L_349 - .L_348)
.L_348:
        /*00dc*/ 	.word	0x00000000
        /*00e0*/ 	.short	0x0003
        /*00e2*/ 	.short	0x0018
        /*00e4*/ 	.byte	0x00, 0xf0, 0x21, 0x00


	//----- nvinfo : EIATTR_KPARAM_INFO
	.align		4
.L_349:
        /*00e8*/ 	.byte	0x04, 0x17
        /*00ea*/ 	.short	(.L_351 - .L_350)
.L_350:
        /*00ec*/ 	.word	0x00000000
        /*00f0*/ 	.short	0x0002
        /*00f2*/ 	.short	0x0010
        /*00f4*/ 	.byte	0x00, 0xf0, 0x21, 0x00


	//----- nvinfo : EIATTR_KPARAM_INFO
	.align		4
.L_351:
        /*00f8*/ 	.byte	0x04, 0x17
        /*00fa*/ 	.short	(.L_353 - .L_352)
.L_352:
        /*00fc*/ 	.word	0x00000000
        /*0100*/ 	.short	0x0001
        /*0102*/ 	.short	0x0008
        /*0104*/ 	.byte	0x00, 0xf0, 0x21, 0x00


	//----- nvinfo : EIATTR_KPARAM_INFO
	.align		4
.L_353:
        /*0108*/ 	.byte	0x04, 0x17
        /*010a*/ 	.short	(.L_355 - .L_354)
.L_354:
        /*010c*/ 	.word	0x00000000
        /*0110*/ 	.short	0x0000
        /*0112*/ 	.short	0x0000
        /*0114*/ 	.byte	0x00, 0xf0, 0x11, 0x00


	//----- nvinfo : EIATTR_SPARSE_MMA_MASK
	.align		4
.L_355:
        /*0118*/ 	.byte	0x03, 0x50
        /*011a*/ 	.short	0x0000


	//----- nvinfo : EIATTR_MAXREG_COUNT
	.align		4
        /*011c*/ 	.byte	0x03, 0x1b
        /*011e*/ 	.short	0x00ff


	//----- nvinfo : EIATTR_MERCURY_ISA_VERSION
	.align		4
        /*0120*/ 	.byte	0x03, 0x5f
        /*0122*/ 	.short	0x0101


	//----- nvinfo : EIATTR_EXIT_INSTR_OFFSETS
	.align		4
        /*0124*/ 	.byte	0x04, 0x1c
        /*0126*/ 	.short	(.L_357 - .L_356)


	//   ....[0]....
.L_356:
        /*0128*/ 	.word	0x000000b0


	//   ....[1]....
        /*012c*/ 	.word	0x00003db0


	//----- nvinfo : EIATTR_CRS_STACK_SIZE
	.align		4
.L_357:
        /*0130*/ 	.byte	0x04, 0x1e
        /*0132*/ 	.short	(.L_359 - .L_358)
.L_358:
        /*0134*/ 	.word	0x00000000


	//----- nvinfo : EIATTR_CBANK_PARAM_SIZE
	.align		4
.L_359:
        /*0138*/ 	.byte	0x03, 0x19
        /*013a*/ 	.short	0x005e


	//----- nvinfo : EIATTR_PARAM_CBANK
	.align		4
        /*013c*/ 	.byte	0x04, 0x0a
        /*013e*/ 	.short	(.L_361 - .L_360)
	.align		4
.L_360:
        /*0140*/ 	.word	index@(.nv.constant0._ZN2at6native49_GLOBAL__N__3489678a_16_AveragePool2d_cu_fb80407634avg_pool2d_backward_out_cuda_frameIN3c108BFloat16EfiEEvT1_PKT_llllliiiiiiPS6_ibb)
        /*0144*/ 	.short	0x0210
        /*0146*/ 	.short	0x005e


	//----- nvinfo : EIATTR_SW_WAR
	.align		4
.L_361:
        /*0148*/ 	.byte	0x04, 0x36
        /*014a*/ 	.short	(.L_363 - .L_362)
.L_362:
        /*014c*/ 	.word	0x00000008
.L_363:


//--------------------- .nv.info._ZN2at6native49_GLOBAL__N__3489678a_16_AveragePool2d_cu_fb80407639avg_pool2d_backward_out_cuda_frame_nhwcIN3c108BFloat16EfiEEvT1_PKT_llliiiiiiiiPS6_ibb --------------------------
	.section	.nv.info._ZN2at6native49_GLOBAL__N__3489678a_16_AveragePool2d_cu_fb80407639avg_pool2d_backward_out_cuda_frame_nhwcIN3c108BFloat16EfiEEvT1_PKT_llliiiiiiiiPS6_ibb,"",@"SHT_CUDA_INFO"
	.sectionflags	@""
	.align	4


	//----- nvinfo : EIATTR_CUDA_API_VERSION
	.align		4
        /*0000*/ 	.byte	0x04, 0x37
        /*0002*/ 	.short	(.L_365 - .L_364)
.L_364:
        /*0004*/ 	.word	0x00000082


	//----- nvinfo : EIATTR_KPARAM_INFO
	.align		4
.L_365:
        /*0008*/ 	.byte	0x04, 0x17
        /*000a*/ 	.short	(.L_367 - .L_366)
.L_366:
        /*000c*/ 	.word	0x00000000
        /*0010*/ 	.short	0x0010
        /*0012*/ 	.short	0x0055
        /*0014*/ 	.byte	0x00, 0xf0, 0x05, 0x00


	//----- nvinfo : EIATTR_KPARAM_INFO
	.align		4
.L_367:
        /*0018*/ 	.byte	0x04, 0x17
        /*001a*/ 	.short	(.L_369 - .L_368)
.L_368:
        /*001c*/ 	.word	0x00000000
        /*0020*/ 	.short	0x000f
        /*0022*/ 	.short	0x0054
        /*0024*/ 	.byte	0x00, 0xf0, 0x05, 0x00


	//----- nvinfo : EIATTR_KPARAM_INFO
	.align		4
.L_369:
        /*0028*/ 	.byte	0x04, 0x17
        /*002a*/ 	.short	(.L_371 - .L_370)
.L_370:
        /*002c*/ 	.word	0x00000000
        /*0030*/ 	.short	0x000e
        /*0032*/ 	.short	0x0050
        /*0034*/ 	.byte	0x00, 0xf0, 0x11, 0x00


	//----- nvinfo : EIATTR_KPARAM_INFO
	.align		4
.L_371:
        /*0038*/ 	.byte	0x04, 0x17
        /*003a*/ 	.short	(.L_373 - .L_372)
.L_372:
        /*003c*/ 	.word	0x00000000
        /*0040*/ 	.short	0x000d
        /*0042*/ 	.short	0x0048
        /*0044*/ 	.byte	0x00, 0xf0, 0x21, 0x00


	//----- nvinfo : EIATTR_KPARAM_INFO
	.align		4
.L_373:
        /*0048*/ 	.byte	0x04, 0x17
        /*004a*/ 	.short	(.L_375 - .L_374)
.L_374:
        /*004c*/ 	.word	0x00000000
        /*0050*/ 	.short	0x000c
        /*0052*/ 	.short	0x0044
        /*0054*/ 	.byte	0x00, 0xf0, 0x11, 0x00


	//----- nvinfo : EIATTR_KPARAM_INFO
	.align		4
.L_375:
        /*0058*/ 	.byte	0x04, 0x17
        /*005a*/ 	.short	(.L_377 - .L_376)
.L_376:
        /*005c*/ 	.word	0x00000000
        /*0060*/ 	.short	0x000b
        /*0062*/ 	.short	0x0040
        /*0064*/ 	.byte	0x00, 0xf0, 0x11, 0x00


	//----- nvinfo : EIATTR_KPARAM_INFO
	.align		4
.L_377:
        /*0068*/ 	.byte	0x04, 0x17
        /*006a*/ 	.short	(.L_379 - .L_378)
.L_378:
        /*006c*/ 	.word	0x00000000
        /*0070*/ 	.short	0x000a
        /*0072*/ 	.short	0x003c
        /*0074*/ 	.byte	0x00, 0xf0, 0x11, 0x00


	//----- nvinfo : EIATTR_KPARAM_INFO
	.align		4
.L_379:
        /*0078*/ 	.byte	0x04, 0x17
        /*007a*/ 	.short	(.L_381 - .L_380)
.L_380:
        /*007c*/ 	.word	0x00000000
        /*0080*/ 	.short	0x0009
        /*0082*/ 	.short	0x0038
        /*0084*/ 	.byte	0x00, 0xf0, 0x11, 0x00


	//----- nvinfo : EIATTR_KPARAM_INFO
	.align		4
.L_381:
        /*0088*/ 	.byte	0x04, 0x17
        /*008a*/ 	.short	(.L_383 - .L_382)
.L_382:
        /*008c*/ 	.word	0x00000000
        /*0090*/ 	.short	0x0008
        /*0092*/ 	.short	0x0034
        /*0094*/ 	.byte	0x00, 0xf0, 0x11, 0x00


	//----- nvinfo : EIATTR_KPARAM_INFO
	.align		4
.L_383:
        /*0098*/ 	.byte	0x04, 0x17
        /*009a*/ 	.short	(.L_385 - .L_384)
.L_384:
        /*009c*/ 	.word	0x00000000
        /*00a0*/ 	.short	0x0007
        /*00a2*/ 	.short	0x0030
        /*00a4*/ 	.byte	0x00, 0xf0, 0x11, 0x00


	//----- nvinfo : EIATTR_KPARAM_INFO
	.align		4
.L_385:
        /*00a8*/ 	.byte	0x04, 0x17
        /*00aa*/ 	.short	(.L_387 - .L_386)
.L_386:
        /*00ac*/ 	.word	0x00000000
        /*00b0*/ 	.short	0x0006
        /*00b2*/ 	.short	0x002c
        /*00b4*/ 	.byte	0x00, 0xf0, 0x11, 0x00


	//----- nvinfo : EIATTR_KPARAM_INFO
	.align		4
.L_387:
        /*00b8*/ 	.byte	0x04, 0x17
        /*00ba*/ 	.short	(.L_389 - .L_388)
.L_388:
        /*00bc*/ 	.word	0x00000000
        /*00c0*/ 	.short	0x0005
        /*00c2*/ 	.short	0x0028
        /*00c4*/ 	.byte	0x00, 0xf0, 0x11, 0x00


	//----- nvinfo : EIATTR_KPARAM_INFO
	.align		4
.L_389:
        /*00c8*/ 	.byte	0x04, 0x17
        /*00ca*/ 	.short	(.L_391 - .L_390)
.L_390:
        /*00cc*/ 	.word	0x00000000
        /*00d0*/ 	.short	0x0004
        /*00d2*/ 	.short	0x0020
        /*00d4*/ 	.byte	0x00, 0xf0, 0x21, 0x00


	//----- nvinfo : EIATTR_KPARAM_INFO
	.align		4
.L_391:
        /*00d8*/ 	.byte	0x04, 0x17
        /*00da*/ 	.short	(.L_393 - .L_392)
.L_392:
        /*00dc*/ 	.word	0x00000000
        /*00e0*/ 	.short	0x0003
        /*00e2*/ 	.short	0x0018
        /*00e4*/ 	.byte	0x00, 0xf0, 0x21, 0x00


	//----- nvinfo : EIATTR_KPARAM_INFO
	.align		4
.L_393:
        /*00e8*/ 	.byte	0x04, 0x17
        /*00ea*/ 	.short	(.L_395 - .L_394)
.L_394:
        /*00ec*/ 	.word	0x00000000
        /*00f0*/ 	.short	0x0002
        /*00f2*/ 	.short	0x0010
        /*00f4*/ 	.byte	0x00, 0xf0, 0x21, 0x00


	//----- nvinfo : EIATTR_KPARAM_INFO
	.align		4
.L_395:
        /*00f8*/ 	.byte	0x04, 0x17
        /*00fa*/ 	.short	(.L_397 - .L_396)
.L_396:
        /*00fc*/ 	.word	0x00000000
        /*0100*/ 	.short	0x0001
        /*0102*/ 	.short	0x0008
        /*0104*/ 	.byte	0x00, 0xf0, 0x21, 0x00


	//----- nvinfo : EIATTR_KPARAM_INFO
	.align		4
.L_397:
        /*0108*/ 	.byte	0x04, 0x17
        /*010a*/ 	.short	(.L_399 - .L_398)
.L_398:
        /*010c*/ 	.word	0x00000000
        /*0110*/ 	.short	0x0000
        /*0112*/ 	.short	0x0000
        /*0114*/ 	.byte	0x00, 0xf0, 0x11, 0x00


	//----- nvinfo : EIATTR_SPARSE_MMA_MASK
	.align		4
.L_399:
        /*0118*/ 	.byte	0x03, 0x50
        /*011a*/ 	.short	0x0000


	//----- nvinfo : EIATTR_MAXREG_COUNT
	.align		4
        /*011c*/ 	.byte	0x03, 0x1b
        /*011e*/ 	.short	0x00ff


	//----- nvinfo : EIATTR_MERCURY_ISA_VERSION
	.align		4
        /*0120*/ 	.byte	0x03, 0x5f
        /*0122*/ 	.short	0x0101


	//----- nvinfo : EIATTR_EXIT_INSTR_OFFSETS
	.align		4
        /*0124*/ 	.byte	0x04, 0x1c
        /*0126*/ 	.short	(.L_401 - .L_400)


	//   ....[0]....
.L_400:
        /*0128*/ 	.word	0x000000a0


	//   ....[1]....
        /*012c*/ 	.word	0x00004d10


	//----- nvinfo : EIATTR_CRS_STACK_SIZE
	.align		4
.L_401:
        /*0130*/ 	.byte	0x04, 0x1e
        /*0132*/ 	.short	(.L_403 - .L_402)
.L_402:
        /*0134*/ 	.word	0x00000000


	//----- nvinfo : EIATTR_CBANK_PARAM_SIZE
	.align		4
.L_403:
        /*0138*/ 	.byte	0x03, 0x19
        /*013a*/ 	.short	0x0056


	//----- nvinfo : EIATTR_PARAM_CBANK
	.align		4
        /*013c*/ 	.byte	0x04, 0x0a
        /*013e*/ 	.short	(.L_405 - .L_404)
	.align		4
.L_404:
        /*0140*/ 	.word	index@(.nv.constant0._ZN2at6native49_GLOBAL__N__3489678a_16_AveragePool2d_cu_fb80407639avg_pool2d_backward_out_cuda_frame_nhwcIN3c108BFloat16EfiEEvT1_PKT_llliiiiiiiiPS6_ibb)
        /*0144*/ 	.short	0x0210
        /*0146*/ 	.short	0x0056


	//----- nvinfo : EIATTR_SW_WAR
	.align		4
.L_405:
        /*0148*/ 	.byte	0x04, 0x36
        /*014a*/ 	.short	(.L_407 - .L_406)
.L_406:
        /*014c*/ 	.word	0x00000008
.L_407:


//--------------------- .nv.info._ZN2at6native49_GLOBAL__N__3489678a_16_AveragePool2d_cu_fb80407634avg_pool2d_backward_out_cuda_frameIN3c104HalfEflEEvT1_PKT_llllliiiiiiPS6_ibb --------------------------
	.section	.nv.info._ZN2at6native49_GLOBAL__N__3489678a_16_AveragePool2d_cu_fb80407634avg_pool2d_backward_out_cuda_frameIN3c104HalfEflEEvT1_PKT_llllliiiiiiPS6_ibb,"",@"SHT_CUDA_INFO"
	.sectionflags	@""
	.align	4


	//----- nvinfo : EIATTR_CUDA_API_VERSION
	.align		4
        /*0000*/ 	.byte	0x04, 0x37
        /*0002*/ 	.short	(.L_409 - .L_408)
.L_408:
        /*0004*/ 	.word	0x00000082


	//----- nvinfo : EIATTR_KPARAM_INFO
	.align		4
.L_409:
        /*0008*/ 	.byte	0x04, 0x17
        /*000a*/ 	.short	(.L_411 - .L_410)
.L_410:
        /*000c*/ 	.word	0x00000000
        /*0010*/ 	.short	0x0010
        /*0012*/ 	.short	0x005d
        /*0014*/ 	.byte	0x00, 0xf0, 0x05, 0x00


	//----- nvinfo : EIATTR_KPARAM_INFO
	.align		4
.L_411:
        /*0018*/ 	.byte	0x04, 0x17
        /*001a*/ 	.short	(.L_413 - .L_412)
.L_412:
        /*001c*/ 	.word	0x00000000
        /*0020*/ 	.short	0x000f
        /*0022*/ 	.short	0x005c
        /*0024*/ 	.byte	0x00, 0xf0, 0x05, 0x00


	//----- nvinfo : EIATTR_KPARAM_INFO
	.align		4
.L_413:
        /*0028*/ 	.byte	0x04, 0x17
        /*002a*/ 	.short	(.L_415 - .L_414)
.L_414:
        /*002c*/ 	.word	0x00000000
        /*0030*/ 	.short	0x000e
        /*0032*/ 	.short	0x0058
        /*0034*/ 	.byte	0x00, 0xf0, 0x11, 0x00


	//----- nvinfo : EIATTR_KPARAM_INFO
	.align		4
.L_415:
        /*0038*/ 	.byte	0x04, 0x17
        /*003a*/ 	.short	(.L_417 - .L_416)
.L_416:
        /*003c*/ 	.word	0x00000000
        /*0040*/ 	.short	0x000d
        /*0042*/ 	.short	0x0050
        /*0044*/ 	.byte	0x00, 0xf0, 0x21, 0x00


	//----- nvinfo : EIATTR_KPARAM_INFO
	.align		4
.L_417:
        /*0048*/ 	.byte	0x04, 0x17
        /*004a*/ 	.short	(.L_419 - .L_418)
.L_418:
        /*004c*/ 	.word	0x00000000
        /*0050*/ 	.short	0x000c
        /*0052*/ 	.short	0x004c
        /*0054*/ 	.byte	0x00, 0xf0, 0x11, 0x00


	//----- nvinfo : EIATTR_KPARAM_INFO
	.align		4
.L_419:
        /*0058*/ 	.byte	0x04, 0x17
        /*005a*/ 	.short	(.L_421 - .L_420)
.L_420:
        /*005c*/ 	.word	0x00000000
        /*0060*/ 	.short	0x000b
        /*0062*/ 	.short	0x0048
        /*0064*/ 	.byte	0x00, 0xf0, 0x11, 0x00


	//----- nvinfo : EIATTR_KPARAM_INFO
	.align		4
.L_421:
        /*0068*/ 	.byte	0x04, 0x17
        /*006a*/ 	.short	(.L_423 - .L_422)
.L_422:
        /*006c*/ 	.word	0x00000000
        /*0070*/ 	.short	0x000a
        /*0072*/ 	.short	0x0044
        /*0074*/ 	.byte	0x00, 0xf0, 0x11, 0x00


	//----- nvinfo : EIATTR_KPARAM_INFO
	.align		4
.L_423:
        /*0078*/ 	.byte	0x04, 0x17
        /*007a*/ 	.short	(.L_425 - .L_424)
.L_424:
        /*007c*/ 	.word	0x00000000
        /*0080*/ 	.short	0x0009
        /*0082*/ 	.short	0x0040
        /*0084*/ 	.byte	0x00, 0xf0, 0x11, 0x00


	//----- nvinfo : EIATTR_KPARAM_INFO
	.align		4
.L_425:
        /*0088*/ 	.byte	0x04, 0x17
        /*008a*/ 	.short	(.L_427 - .L_426)
.L_426:
        /*008c*/ 	.word	0x00000000
        /*0090*/ 	.short	0x0008
        /*0092*/ 	.short	0x003c
        /*0094*/ 	.byte	0x00, 0xf0, 0x11, 0x00


	//----- nvinfo : EIATTR_KPARAM_INFO
	.align		4
.L_427:
        /*0098*/ 	.byte	0x04, 0x17
        /*009a*/ 	.short	(.L_429 - .L_428)
.L_428:
        /*009c*/ 	.word	0x00000000
        /*00a0*/ 	.short	0x0007
        /*00a2*/ 	.short	0x0038
        /*00a4*/ 	.byte	0x00, 0xf0, 0x11, 0x00


	//----- nvinfo : EIATTR_KPARAM_INFO
	.align		4
.L_429:
        /*00a8*/ 	.byte	0x04, 0x17
        /*00aa*/ 	.short	(.L_431 - .L_430)
.L_430:
        /*00ac*/ 	.word	0x00000000
        /*00b0*/ 	.short	0x0006
        /*00b2*/ 	.short	0x0030
        /*00b4*/ 	.byte	0x00, 0xf0, 0x21, 0x00


	//----- nvinfo : EIATTR_KPARAM_INFO
	.align		4
.L_431:
        /*00b8*/ 	.byte	0x04, 0x17
        /*00ba*/ 	.short	(.L_433 - .L_432)
.L_432:
        /*00bc*/ 	.word	0x00000000
        /*00c0*/ 	.short	0x0005
        /*00c2*/ 	.short	0x0028
        /*00c4*/ 	.byte	0x00, 0xf0, 0x21, 0x00


	//----- nvinfo : EIATTR_KPARAM_INFO
	.align		4
.L_433:
        /*00c8*/ 	.byte	0x04, 0x17
        /*00ca*/ 	.short	(.L_435 - .L_434)
.L_434:
        /*00cc*/ 	.word	0x00000000
        /*00d0*/ 	.short	0x0004
        /*00d2*/ 	.short	0x0020
        /*00d4*/ 	.byte	0x00, 0xf0, 0x21, 0x00


	//----- nvinfo : EIATTR_KPARAM_INFO
	.align		4
.L_435:
        /*00d8*/ 	.byte	0x04, 0x17
        /*00da*/ 	.short	(.L_437 - .L_436)
.L_436:
        /*00dc*/ 	.word	0x00000000
        /*00e0*/ 	.short	0x0003
        /*00e2*/ 	.short	0x0018
        /*00e4*/ 	.byte	0x00, 0xf0, 0x21, 0x00


	//----- nvinfo : EIATTR_KPARAM_INFO
	.align		4
.L_437:
        /*00e8*/ 	.byte	0x04, 0x17
        /*00ea*/ 	.short	(.L_439 - .L_438)
.L_438:
        /*00ec*/ 	.word	0x00000000
        /*00f0*/ 	.short	0x0002
        /*00f2*/ 	.short	0x0010
        /*00f4*/ 	.byte	0x00, 0xf0, 0x21, 0x00


	//----- nvinfo : EIATTR_KPARAM_INFO
	.align		4
.L_439:
        /*00f8*/ 	.byte	0x04, 0x17
        /*00fa*/ 	.short	(.L_441 - .L_440)
.L_440:
        /*00fc*/ 	.word	0x00000000
        /*0100*/ 	.short	0x0001
        /*0102*/ 	.short	0x0008
        /*0104*/ 	.byte	0x00, 0xf0, 0x21, 0x00


	//----- nvinfo : EIATTR_KPARAM_INFO
	.align		4
.L_441:
        /*0108*/ 	.byte	0x04, 0x17
        /*010a*/ 	.short	(.L_443 - .L_442)
.L_442:
        /*010c*/ 	.word	0x00000000
        /*0110*/ 	.short	0x0000
        /*0112*/ 	.short	0x0000
        /*0114*/ 	.byte	0x00, 0xf0, 0x21, 0x00


	//----- nvinfo : EIATTR_SPARSE_MMA_MASK
	.align		4
.L_443:
        /*0118*/ 	.byte	0x03, 0x50
        /*011a*/ 	.short	0x0000


	//----- nvinfo : EIATTR_MAXREG_COUNT
	.align		4
        /*011c*/ 	.byte	0x03, 0x1b
        /*011e*/ 	.short	0x00ff


	//----- nvinfo : EIATTR_MERCURY_ISA_VERSION
	.align		4
        /*0120*/ 	.byte	0x03, 0x5f
        /*0122*/ 	.short	0x0101


	//----- nvinfo : EIATTR_EXIT_INSTR_OFFSETS
	.align		4
        /*0124*/ 	.byte	0x04, 0x1c
        /*0126*/ 	.short	(.L_445 - .L_444)


	//   ....[0]....
.L_444:
        /*0128*/ 	.word	0x000000a0


	//   ....[1]....
        /*012c*/ 	.word	0x00003d80


	//----- nvinfo : EIATTR_CRS_STACK_SIZE
	.align		4
.L_445:
        /*0130*/ 	.byte	0x04, 0x1e
        /*0132*/ 	.short	(.L_447 - .L_446)
.L_446:
        /*0134*/ 	.word	0x00000000


	//----- nvinfo : EIATTR_CBANK_PARAM_SIZE
	.align		4
.L_447:
        /*0138*/ 	.byte	0x03, 0x19
        /*013a*/ 	.short	0x005e


	//----- nvinfo : EIATTR_PARAM_CBANK
	.align		4
        /*013c*/ 	.byte	0x04, 0x0a
        /*013e*/ 	.short	(.L_449 - .L_448)
	.align		4
.L_448:
        /*0140*/ 	.word	index@(.nv.constant0._ZN2at6native49_GLOBAL__N__3489678a_16_AveragePool2d_cu_fb80407634avg_pool2d_backward_out_cuda_frameIN3c104HalfEflEEvT1_PKT_llllliiiiiiPS6_ibb)
        /*0144*/ 	.short	0x0210
        /*0146*/ 	.short	0x005e


	//----- nvinfo : EIATTR_SW_WAR
	.align		4
.L_449:
        /*0148*/ 	.byte	0x04, 0x36
        /*014a*/ 	.short	(.L_451 - .L_450)
.L_450:
        /*014c*/ 	.word	0x00000008
.L_451:


//--------------------- .nv.info._ZN2at6native49_GLOBAL__N__3489678a_16_AveragePool2d_cu_fb80407639avg_pool2d_backward_out_cuda_frame_nhwcIN3c104HalfEflEEvT1_PKT_llliiiiiiiiPS6_ibb --------------------------
	.section	.nv.info._ZN2at6native49_GLOBAL__N__3489678a_16_AveragePool2d_cu_fb80407639avg_pool2d_backward_out_cuda_frame_nhwcIN3c104HalfEflEEvT1_PKT_llliiiiiiiiPS6_ibb,"",@"SHT_CUDA_INFO"
	.sectionflags	@""
	.align	4


	//----- nvinfo : EIATTR_CUDA_API_VERSION
	.align		4
        /*0000*/ 	.byte	0x04, 0x37
        /*0002*/ 	.short	(.L_453 - .L_452)
.L_452:
        /*0004*/ 	.word	0x00000082


	//----- nvinfo : EIATTR_KPARAM_INFO
	.align		4
.L_453:
        /*0008*/ 	.byte	0x04, 0x17
        /*000a*/ 	.short	(.L_455 - .L_454)
.L_454:
        /*000c*/ 	.word	0x00000000
        /*0010*/ 	.short	0x0010
        /*0012*/ 	.short	0x0055
        /*0014*/ 	.byte	0x00, 0xf0, 0x05, 0x00


	//----- nvinfo : EIATTR_KPARAM_INFO
	.align		4
.L_455:
        /*0018*/ 	.byte	0x04, 0x17
        /*001a*/ 	.short	(.L_457 - .L_456)
.L_456:
        /*001c*/ 	.word	0x00000000
        /*0020*/ 	.short	0x000f
        /*0022*/ 	.short	0x0054
        /*0024*/ 	.byte	0x00, 0xf0, 0x05, 0x00


	//----- nvinfo : EIATTR_KPARAM_INFO
	.align		4
.L_457:
        /*0028*/ 	.byte	0x04, 0x17
        /*002a*/ 	.short	(.L_459 - .L_458)
.L_458:
        /*002c*/ 	.word	0x00000000
        /*0030*/ 	.short	0x000e
        /*0032*/ 	.short	0x0050
        /*0034*/ 	.byte	0x00, 0xf0, 0x11, 0x00


	//----- nvinfo : EIATTR_KPARAM_INFO
	.align		4
.L_459:
        /*0038*/ 	.byte	0x04, 0x17
        /*003a*/ 	.short	(.L_461 - .L_460)
.L_460:
        /*003c*/ 	.word	0x00000000
        /*0040*/ 	.short	0x000d
        /*0042*/ 	.short	0x0048
        /*0044*/ 	.byte	0x00, 0xf0, 0x21, 0x00


	//----- nvinfo : EIATTR_KPARAM_INFO
	.align		4
.L_461:
        /*0048*/ 	.byte	0x04, 0x17
        /*004a*/ 	.short	(.L_463 - .L_462)
.L_462:
        /*004c*/ 	.word	0x00000000
        /*0050*/ 	.short	0x000c
        /*0052*/ 	.short	0x0044
        /*0054*/ 	.byte	0x00, 0xf0, 0x11, 0x00


	//----- nvinfo : EIATTR_KPARAM_INFO
	.align		4
.L_463:
        /*0058*/ 	.byte	0x04, 0x17
        /*005a*/ 	.short	(.L_465 - .L_464)
.L_464:
        /*005c*/ 	.word	0x00000000
        /*0060*/ 	.short	0x000b
        /*0062*/ 	.short	0x0040
        /*0064*/ 	.byte	0x00, 0xf0, 0x11, 0x00


	//----- nvinfo : EIATTR_KPARAM_INFO
	.align		4
.L_465:
        /*0068*/ 	.byte	0x04, 0x17
        /*006a*/ 	.short	(.L_467 - .L_466)
.L_466:
        /*006c*/ 	.word	0x00000000
        /*0070*/ 	.short	0x000a
        /*0072*/ 	.short	0x003c
        /*0074*/ 	.byte	0x00, 0xf0, 0x11, 0x00


	//----- nvinfo : EIATTR_KPARAM_INFO
	.align		4
.L_467:
        /*0078*/ 	.byte	0x04, 0x17
        /*007a*/ 	.short	(.L_469 - .L_468)
.L_468:
        /*007c*/ 	.word	0x00000000
        /*0080*/ 	.short	0x0009
        /*0082*/ 	.short	0x0038
        /*0084*/ 	.byte	0x00, 0xf0, 0x11, 0x00


	//----- nvinfo : EIATTR_KPARAM_INFO
	.align		4
.L_469:
        /*0088*/ 	.byte	0x04, 0x17
        /*008a*/ 	.short	(.L_471 - .L_470)
.L_470:
        /*008c*/ 	.word	0x00000000
        /*0090*/ 	.short	0x0008
        /*0092*/ 	.short	0x0034
        /*0094*/ 	.byte	0x00, 0xf0, 0x11, 0x00


	//----- nvinfo : EIATTR_KPARAM_INFO
	.align		4
.L_471:
        /*0098*/ 	.byte	0x04, 0x17
        /*009a*/ 	.short	(.L_473 - .L_472)
.L_472:
        /*009c*/ 	.word	0x00000000
        /*00a0*/ 	.short	0x0007
        /*00a2*/ 	.short	0x0030
        /*00a4*/ 	.byte	0x00, 0xf0, 0x11, 0x00


	//----- nvinfo : EIATTR_KPARAM_INFO
	.align		4
.L_473:
        /*00a8*/ 	.byte	0x04, 0x17
        /*00aa*/ 	.short	(.L_475 - .L_474)
.L_474:
        /*00ac*/ 	.word	0x00000000
        /*00b0*/ 	.short	0x0006
        /*00b2*/ 	.short	0x002c
        /*00b4*/ 	.byte	0x00, 0xf0, 0x11, 0x00


	//----- nvinfo : EIATTR_KPARAM_INFO
	.align		4
.L_475:
        /*00b8*/ 	.byte	0x04, 0x17
        /*00ba*/ 	.short	(.L_477 - .L_476)
.L_476:
        /*00bc*/ 	.word	0x00000000
        /*00c0*/ 	.short	0x0005
        /*00c2*/ 	.short	0x0028
        /*00c4*/ 	.byte	0x00, 0xf0, 0x11, 0x00


	//----- nvinfo : EIATTR_KPARAM_INFO
	.align		4
.L_477:
        /*00c8*/ 	.byte	0x04, 0x17
        /*00ca*/ 	.short	(.L_479 - .L_478)
.L_478:
        /*00cc*/ 	.word	0x00000000
        /*00d0*/ 	.short	0x0004
        /*00d2*/ 	.short	0x0020
        /*00d4*/ 	.byte	0x00, 0xf0, 0x21, 0x00


	//----- nvinfo : EIATTR_KPARAM_INFO
	.align		4
.L_479:
        /*00d8*/ 	.byte	0x04, 0x17
        /*00da*/ 	.short	(.L_481 - .L_480)
.L_480:
        /*00dc*/ 	.word	0x00000000
        /*00e0*/ 	.short	0x0003
        /*00e2*/ 	.short	0x0018
        /*00e4*/ 	.byte	0x00, 0xf0, 0x21, 0x00


	//----- nvinfo : EIATTR_KPARAM_INFO
	.align		4
.L_481:
        /*00e8*/ 	.byte	0x04, 0x17
        /*00ea*/ 	.short	(.L_483 - .L_482)
.L_482:
        /*00ec*/ 	.word	0x00000000
        /*00f0*/ 	.short	0x0002
        /*00f2*/ 	.short	0x0010
        /*00f4*/ 	.byte	0x00, 0xf0, 0x21, 0x00


	//----- nvinfo : EIATTR_KPARAM_INFO
	.align		4
.L_483:
        /*00f8*/ 	.byte	0x04, 0x17
        /*00fa*/ 	.short	(.L_485 - .L_484)
.L_484:
        /*00fc*/ 	.word	0x00000000
        /*0100*/ 	.short	0x0001
        /*0102*/ 	.short	0x0008
        /*0104*/ 	.byte	0x00, 0xf0, 0x21, 0x00


	//----- nvinfo : EIATTR_KPARAM_INFO
	.align		4
.L_485:
        /*0108*/ 	.byte	0x04, 0x17
        /*010a*/ 	.short	(.L_487 - .L_486)
.L_486:
        /*010c*/ 	.word	0x00000000
        /*0110*/ 	.short	0x0000
        /*0112*/ 	.short	0x0000
        /*0114*/ 	.byte	0x00, 0xf0, 0x21, 0x00


	//----- nvinfo : EIATTR_SPARSE_MMA_MASK
	.align		4
.L_487:
        /*0118*/ 	.byte	0x03, 0x50
        /*011a*/ 	.short	0x0000


	//----- nvinfo : EIATTR_MAXREG_COUNT
	.align		4
        /*011c*/ 	.byte	0x03, 0x1b
        /*011e*/ 	.short	0x00ff


	//----- nvinfo : EIATTR_MERCURY_ISA_VERSION
	.align		4
        /*0120*/ 	.byte	0x03, 0x5f
        /*0122*/ 	.short	0x0101


	//----- nvinfo : EIATTR_EXIT_INSTR_OFFSETS
	.align		4
        /*0124*/ 	.byte	0x04, 0x1c
        /*0126*/ 	.short	(.L_489 - .L_488)


	//   ....[0]....
.L_488:
        /*0128*/ 	.word	0x00000090


	//   ....[1]....
        /*012c*/ 	.word	0x00004cc0


	//----- nvinfo : EIATTR_CRS_STACK_SIZE
	.align		4
.L_489:
        /*0130*/ 	.byte	0x04, 0x1e
        /*0132*/ 	.short	(.L_491 - .L_490)
.L_490:
        /*0134*/ 	.word	0x00000000


	//----- nvinfo : EIATTR_CBANK_PARAM_SIZE
	.align		4
.L_491:
        /*0138*/ 	.byte	0x03, 0x19
        /*013a*/ 	.short	0x0056


	//----- nvinfo : EIATTR_PARAM_CBANK
	.align		4
        /*013c*/ 	.byte	0x04, 0x0a
        /*013e*/ 	.short	(.L_493 - .L_492)
	.align		4
.L_492:
        /*0140*/ 	.word	index@(.nv.constant0._ZN2at6native49_GLOBAL__N__3489678a_16_AveragePool2d_cu_fb80407639avg_pool2d_backward_out_cuda_frame_nhwcIN3c104HalfEflEEvT1_PKT_llliiiiiiiiPS6_ibb)
        /*0144*/ 	.short	0x0210
        /*0146*/ 	.short	0x0056


	//----- nvinfo : EIATTR_SW_WAR
	.align		4
.L_493:
        /*0148*/ 	.byte	0x04, 0x36
        /*014a*/ 	.short	(.L_495 - .L_494)
.L_494:
        /*014c*/ 	.word	0x00000008
.L_495:


//--------------------- .nv.info._ZN2at6native49_GLOBAL__N__3489678a_16_AveragePool2d_cu_fb80407634avg_pool2d_backward_out_cuda_frameIN3c104HalfEfiEEvT1_PKT_llllliiiiiiPS6_ibb --------------------------
	.section	.nv.info._ZN2at6native49_GLOBAL__N__3489678a_16_AveragePool2d_cu_fb80407634avg_pool2d_backward_out_cuda_frameIN3c104HalfEfiEEvT1_PKT_llllliiiiiiPS6_ibb,"",@"SHT_CUDA_INFO"
	.sectionflags	@""
	.align	4


	//----- nvinfo : EIATTR_CUDA_API_VERSION
	.align		4
        /*0000*/ 	.byte	0x04, 0x37
        /*0002*/ 	.short	(.L_497 - .L_496)
.L_496:
        /*0004*/ 	.word	0x00000082


	//----- nvinfo : EIATTR_KPARAM_INFO
	.align		4
.L_497:
        /*0008*/ 	.byte	0x04, 0x17
        /*000a*/ 	.short	(.L_499 - .L_498)
.L_498:
        /*000c*/ 	.word	0x00000000
        /*0010*/ 	.short	0x0010
        /*0012*/ 	.short	0x005d
        /*0014*/ 	.byte	0x00, 0xf0, 0x05, 0x00


	//----- nvinfo : EIATTR_KPARAM_INFO
	.align		4
.L_499:
        /*0018*/ 	.byte	0x04, 0x17
        /*001a*/ 	.short	(.L_501 - .L_500)
.L_500:
        /*001c*/ 	.word	0x00000000
        /*0020*/ 	.short	0x000f
        /*0022*/ 	.short	0x005c
        /*0024*/ 	.byte	0x00, 0xf0, 0x05, 0x00


	//----- nvinfo : EIATTR_KPARAM_INFO
	.align		4
.L_501:
        /*0028*/ 	.byte	0x04, 0x17
        /*002a*/ 	.short	(.L_503 - .L_502)
.L_502:
        /*002c*/ 	.word	0x00000000
        /*0030*/ 	.short	0x000e
        /*0032*/ 	.short	0x0058
        /*0034*/ 	.byte	0x00, 0xf0, 0x11, 0x00


	//----- nvinfo : EIATTR_KPARAM_INFO
	.align		4
.L_503:
        /*0038*/ 	.byte	0x04, 0x17
        /*003a*/ 	.short	(.L_505 - .L_504)
.L_504:
        /*003c*/ 	.word	0x00000000
        /*0040*/ 	.short	0x000d
        /*0042*/ 	.short	0x0050
        /*0044*/ 	.byte	0x00, 0xf0, 0x21, 0x00


	//----- nvinfo : EIATTR_KPARAM_INFO
	.align		4
.L_505:
        /*0048*/ 	.byte	0x04, 0x17
        /*004a*/ 	.short	(.L_507 - .L_506)
.L_506:
        /*004c*/ 	.word	0x00000000
        /*0050*/ 	.short	0x000c
        /*0052*/ 	.short	0x004c
        /*0054*/ 	.byte	0x00, 0xf0, 0x11, 0x00


	//----- nvinfo : EIATTR_KPARAM_INFO
	.align		4
.L_507:
        /*0058*/ 	.byte	0x04, 0x17
        /*005a*/ 	.short	(.L_509 - .L_508)
.L_508:
        /*005c*/ 	.word	0x00000000
        /*0060*/ 	.short	0x000b
        /*0062*/ 	.short	0x0048
        /*0064*/ 	.byte	0x00, 0xf0, 0x11, 0x00


	//----- nvinfo : EIATTR_KPARAM_INFO
	.align		4
.L_509:
        /*0068*/ 	.byte	0x04, 0x17
        /*006a*/ 	.short	(.L_511 - .L_510)
.L_510:
        /*006c*/ 	.word	0x00000000
        /*0070*/ 	.short	0x000a
        /*0072*/ 	.short	0x0044
        /*0074*/ 	.byte	0x00, 0xf0, 0x11, 0x00


	//----- nvinfo : EIATTR_KPARAM_INFO
	.align		4
.L_511:
        /*0078*/ 	.byte	0x04, 0x17
        /*007a*/ 	.short	(.L_513 - .L_512)
.L_512:
        /*007c*/ 	.word	0x00000000
        /*0080*/ 	.short	0x0009
        /*0082*/ 	.short	0x0040
        /*0084*/ 	.byte	0x00, 0xf0, 0x11, 0x00


	//----- nvinfo : EIATTR_KPARAM_INFO
	.align		4
.L_513:
        /*0088*/ 	.byte	0x04, 0x17
        /*008a*/ 	.short	(.L_515 - .L_514)
.L_514:
        /*008c*/ 	.word	0x00000000
        /*0090*/ 	.short	0x0008
        /*0092*/ 	.short	0x003c
        /*0094*/ 	.byte	0x00, 0xf0, 0x11, 0x00


	//----- nvinfo : EIATTR_KPARAM_INFO
	.align		4
.L_515:
        /*0098*/ 	.byte	0x04, 0x17
        /*009a*/ 	.short	(.L_517 - .L_516)
.L_516:
        /*009c*/ 	.word	0x00000000
        /*00a0*/ 	.short	0x0007
        /*00a2*/ 	.short	0x0038
        /*00a4*/ 	.byte	0x00, 0xf0, 0x11, 0x00


	//----- nvinfo : EIATTR_KPARAM_INFO
	.align		4
.L_517:
        /*00a8*/ 	.byte	0x04, 0x17
        /*00aa*/ 	.short	(.L_519 - .L_518)
.L_518:
        /*00ac*/ 	.word	0x00000000
        /*00b0*/ 	.short	0x0006
        /*00b2*/ 	.short	0x0030
        /*00b4*/ 	.byte	0x00, 0xf0, 0x21, 0x00


	//----- nvinfo : EIATTR_KPARAM_INFO
	.align		4
.L_519:
        /*00b8*/ 	.byte	0x04, 0x17
        /*00ba*/ 	.short	(.L_521 - .L_520)
.L_520:
        /*00bc*/ 	.word	0x00000000
        /*00c0*/ 	.short	0x0005
        /*00c2*/ 	.short	0x0028
        /*00c4*/ 	.byte	0x00, 0xf0, 0x21, 0x00


	//----- nvinfo : EIATTR_KPARAM_INFO
	.align		4
.L_521:
        /*00c8*/ 	.byte	0x04, 0x17
        /*00ca*/ 	.short	(.L_523 - .L_522)
.L_522:
        /*00cc*/ 	.word	0x00000000
        /*00d0*/ 	.short	0x0004
        /*00d2*/ 	.short	0x0020
        /*00d4*/ 	.byte	0x00, 0xf0, 0x21, 0x00


	//----- nvinfo : EIATTR_KPARAM_INFO
	.align		4
.L_523:
        /*00d8*/ 	.byte	0x04, 0x17
        /*00da*/ 	.short	(.L_525 - .L_524)
.L_524:
        /*00dc*/ 	.word	0x00000000
        /*00e0*/ 	.short	0x0003
        /*00e2*/ 	.short	0x0018
        /*00e4*/ 	.byte	0x00, 0xf0, 0x21, 0x00


	//----- nvinfo : EIATTR_KPARAM_INFO
	.align		4
.L_525:
        /*00e8*/ 	.byte	0x04, 0x17
        /*00ea*/ 	.short	(.L_527 - .L_526)
.L_526:
        /*00ec*/ 	.word	0x00000000
        /*00f0*/ 	.short	0x0002
        /*00f2*/ 	.short	0x0010
        /*00f4*/ 	.byte	0x00, 0xf0, 0x21, 0x00


	//----- nvinfo : EIATTR_KPARAM_INFO
	.align		4
.L_527:
        /*00f8*/ 	.byte	0x04, 0x17
        /*00fa*/ 	.short	(.L_529 - .L_528)
.L_528:
        /*00fc*/ 	.word	0x00000000
        /*0100*/ 	.short	0x0001
        /*0102*/ 	.short	0x0008
        /*0104*/ 	.byte	0x00, 0xf0, 0x21, 0x00


	//----- nvinfo : EIATTR_KPARAM_INFO
	.align		4
.L_529:
        /*0108*/ 	.byte	0x04, 0x17
        /*010a*/ 	.short	(.L_531 - .L_530)
.L_530:
        /*010c*/ 	.word	0x00000000
        /*0110*/ 	.short	0x0000
        /*0112*/ 	.short	0x0000
        /*0114*/ 	.byte	0x00, 0xf0, 0x11, 0x00


	//----- nvinfo : EIATTR_SPARSE_MMA_MASK
	.align		4
.L_531:
        /*0118*/ 	.byte	0x03, 0x50
        /*011a*/ 	.short	0x0000


	//----- nvinfo : EIATTR_MAXREG_COUNT
	.align		4
        /*011c*/ 	.byte	0x03, 0x1b
        /*011e*/ 	.short	0x00ff


	//----- nvinfo : EIATTR_MERCURY_ISA_VERSION
	.align		4
        /*0120*/ 	.byte	0x03, 0x5f
        /*0122*/ 	.short	0x0101


	//----- nvinfo : EIATTR_EXIT_INSTR_OFFSETS
	.align		4
        /*0124*/ 	.byte	0x04, 0x1c
        /*0126*/ 	.short	(.L_533 - .L_532)


	//   ....[0]....
.L_532:
        /*0128*/ 	.word	0x000000b0


	//   ....[1]....
        /*012c*/ 	.word	0x00003db0


	//----- nvinfo : EIATTR_CRS_STACK_SIZE
	.align		4
.L_533:
        /*0130*/ 	.byte	0x04, 0x1e
        /*0132*/ 	.short	(.L_535 - .L_534)
.L_534:
        /*0134*/ 	.word	0x00000000


	//----- nvinfo : EIATTR_CBANK_PARAM_SIZE
	.align		4
.L_535:
        /*0138*/ 	.byte	0x03, 0x19
        /*013a*/ 	.short	0x005e


	//----- nvinfo : EIATTR_PARAM_CBANK
	.align		4
        /*013c*/ 	.byte	0x04, 0x0a
        /*013e*/ 	.short	(.L_537 - .L_536)
	.align		4
.L_536:
        /*0140*/ 	.word	index@(.nv.constant0._ZN2at6native49_GLOBAL__N__3489678a_16_AveragePool2d_cu_fb80407634avg_pool2d_backward_out_cuda_frameIN3c104HalfEfiEEvT1_PKT_llllliiiiiiPS6_ibb)
        /*0144*/ 	.short	0x0210
        /*0146*/ 	.short	0x005e


	//----- nvinfo : EIATTR_SW_WAR
	.align		4
.L_537:
        /*0148*/ 	.byte	0x04, 0x36
        /*014a*/ 	.short	(.L_539 - .L_538)
.L_538:
        /*014c*/ 	.word	0x00000008
.L_539:


//--------------------- .nv.info._ZN2at6native49_GLOBAL__N__3489678a_16_AveragePool2d_cu_fb80407639avg_pool2d_backward_out_cuda_frame_nhwcIN3c104HalfEfiEEvT1_PKT_llliiiiiiiiPS6_ibb --------------------------
	.section	.nv.info._ZN2at6native49_GLOBAL__N__3489678a_16_AveragePool2d_cu_fb80407639avg_pool2d_backward_out_cuda_frame_nhwcIN3c104HalfEfiEEvT1_PKT_llliiiiiiiiPS6_ibb,"",@"SHT_CUDA_INFO"
	.sectionflags	@""
	.align	4


	//----- nvinfo : EIATTR_CUDA_API_VERSION
	.align		4
        /*0000*/ 	.byte	0x04, 0x37
        /*0002*/ 	.short	(.L_541 - .L_540)
.L_540:
        /*0004*/ 	.word	0x00000082


	//----- nvinfo : EIATTR_KPARAM_INFO
	.align		4
.L_541:
        /*0008*/ 	.byte	0x04, 0x17
        /*000a*/ 	.short	(.L_543 - .L_542)
.L_542:
        /*000c*/ 	.word	0x00000000
        /*0010*/ 	.short	0x0010
        /*0012*/ 	.short	0x0055
        /*0014*/ 	.byte	0x00, 0xf0, 0x05, 0x00


	//----- nvinfo : EIATTR_KPARAM_INFO
	.align		4
.L_543:
        /*0018*/ 	.byte	0x04, 0x17
        /*001a*/ 	.short	(.L_545 - .L_544)
.L_544:
        /*001c*/ 	.word	0x00000000
        /*0020*/ 	.short	0x000f
        /*0022*/ 	.short	0x0054
        /*0024*/ 	.byte	0x00, 0xf0, 0x05, 0x00


	//----- nvinfo : EIATTR_KPARAM_INFO
	.align		4
.L_545:
        /*0028*/ 	.byte	0x04, 0x17
        /*002a*/ 	.short	(.L_547 - .L_546)
.L_546:
        /*002c*/ 	.word	0x00000000
        /*0030*/ 	.short	0x000e
        /*0032*/ 	.short	0x0050
        /*0034*/ 	.byte	0x00, 0xf0, 0x11, 0x00


	//----- nvinfo : EIATTR_KPARAM_INFO
	.align		4
.L_547:
        /*0038*/ 	.byte	0x04, 0x17
        /*003a*/ 	.short	(.L_549 - .L_548)
.L_548:
        /*003c*/ 	.word	0x00000000
        /*0040*/ 	.short	0x000d
        /*0042*/ 	.short	0x0048
        /*0044*/ 	.byte	0x00, 0xf0, 0x21, 0x00


	//----- nvinfo : EIATTR_KPARAM_INFO
	.align		4
.L_549:
        /*0048*/ 	.byte	0x04, 0x17
        /*004a*/ 	.short	(.L_551 - .L_550)
.L_550:
        /*004c*/ 	.word	0x00000000
        /*0050*/ 	.short	0x000c
        /*0052*/ 	.short	0x0044
        /*0054*/ 	.byte	0x00, 0xf0, 0x11, 0x00


	//----- nvinfo : EIATTR_KPARAM_INFO
	.align		4
.L_551:
        /*0058*/ 	.byte	0x04, 0x17
        /*005a*/ 	.short	(.L_553 - .L_552)
.L_552:
        /*005c*/ 	.word	0x00000000
        /*0060*/ 	.short	0x000b
        /*0062*/ 	.short	0x0040
        /*0064*/ 	.byte	0x00, 0xf0, 0x11, 0x00


	//----- nvinfo : EIATTR_KPARAM_INFO
	.align		4
.L_553:
        /*0068*/ 	.byte	0x04, 0x17
        /*006a*/ 	.short	(.L_555 - .L_554)
.L_554:
        /*006c*/ 	.word	0x00000000
        /*0070*/ 	.short	0x000a
        /*0072*/ 	.short	0x003c
        /*0074*/ 	.byte	0x00, 0xf0, 0x11, 0x00


	//----- nvinfo : EIATTR_KPARAM_INFO
	.align		4
.L_555:
        /*0078*/ 	.byte	0x04, 0x17
        /*007a*/ 	.short	(.L_557 - .L_556)
.L_556:
        /*007c*/ 	.word	0x00000000
        /*0080*/ 	.short	0x0009
        /*0082*/ 	.short	0x0038
        /*0084*/ 	.byte	0x00, 0xf0, 0x11, 0x00


	//----- nvinfo : EIATTR_KPARAM_INFO
	.align		4
.L_557:
        /*0088*/ 	.byte	0x04, 0x17
        /*008a*/ 	.short	(.L_559 - .L_558)
.L_558:
        /*008c*/ 	.word	0x00000000
        /*0090*/ 	.short	0x0008
        /*0092*/ 	.short	0x0034
        /*0094*/ 	.byte	0x00, 0xf0, 0x11, 0x00


	//----- nvinfo : EIATTR_KPARAM_INFO
	.align		4
.L_559:
        /*0098*/ 	.byte	0x04, 0x17
        /*009a*/ 	.short	(.L_561 - .L_560)
.L_560:
        /*009c*/ 	.word	0x00000000
        /*00a0*/ 	.short	0x0007
        /*00a2*/ 	.short	0x0030
        /*00a4*/ 	.byte	0x00, 0xf0, 0x11, 0x00


	//----- nvinfo : EIATTR_KPARAM_INFO
	.align		4
.L_561:
        /*00a8*/ 	.byte	0x04, 0x17
        /*00aa*/ 	.short	(.L_563 - .L_562)
.L_562:
        /*00ac*/ 	.word	0x00000000
        /*00b0*/ 	.short	0x0006
        /*00b2*/ 	.short	0x002c
        /*00b4*/ 	.byte	0x00, 0xf0, 0x11, 0x00


	//----- nvinfo : EIATTR_KPARAM_INFO
	.align		4
.L_563:
        /*00b8*/ 	.byte	0x04, 0x17
        /*00ba*/ 	.short	(.L_565 - .L_564)
.L_564:
        /*00bc*/ 	.word	0x00000000
        /*00c0*/ 	.short	0x0005
        /*00c2*/ 	.short	0x0028
        /*00c4*/ 	.byte	0x00, 0xf0, 0x11, 0x00


	//----- nvinfo : EIATTR_KPARAM_INFO
	.align		4
.L_565:
        /*00c8*/ 	.byte	0x04, 0x17
        /*00ca*/ 	.short	(.L_567 - .L_566)
.L_566:
        /*00cc*/ 	.word	0x00000000
        /*00d0*/ 	.short	0x0004
        /*00d2*/ 	.short	0x0020
        /*00d4*/ 	.byte	0x00, 0xf0, 0x21, 0x00


	//----- nvinfo : EIATTR_KPARAM_INFO
	.align		4
.L_567:
        /*00d8*/ 	.byte	0x04, 0x17
        /*00da*/ 	.short	(.L_569 - .L_568)
.L_568:
        /*00dc*/ 	.word	0x00000000
        /*00e0*/ 	.short	0x0003
        /*00e2*/ 	.short	0x0018
        /*00e4*/ 	.byte	0x00, 0xf0, 0x21, 0x00


	//----- nvinfo : EIATTR_KPARAM_INFO
	.align		4
.L_569:
        /*00e8*/ 	.byte	0x04, 0x17
        /*00ea*/ 	.short	(.L_571 - .L_570)
.L_570:
        /*00ec*/ 	.word	0x00000000
        /*00f0*/ 	.short	0x0002
        /*00f2*/ 	.short	0x0010
        /*00f4*/ 	.byte	0x00, 0xf0, 0x21, 0x00


	//----- nvinfo : EIATTR_KPARAM_INFO
	.align		4
.L_571:
        /*00f8*/ 	.byte	0x04, 0x17
        /*00fa*/ 	.short	(.L_573 - .L_572)
.L_572:
        /*00fc*/ 	.word	0x00000000
        /*0100*/ 	.short	0x0001
        /*0102*/ 	.short	0x0008
        /*0104*/ 	.byte	0x00, 0xf0, 0x21, 0x00


	//----- nvinfo : EIATTR_KPARAM_INFO
	.align		4
.L_573:
        /*0108*/ 	.byte	0x04, 0x17
        /*010a*/ 	.short	(.L_575 - .L_574)
.L_574:
        /*010c*/ 	.word	0x00000000
        /*0110*/ 	.short	0x0000
        /*0112*/ 	.short	0x0000
        /*0114*/ 	.byte	0x00, 0xf0, 0x11, 0x00


	//----- nvinfo : EIATTR_SPARSE_MMA_MASK
	.align		4
.L_575:
        /*0118*/ 	.byte	0x03, 0x50
        /*011a*/ 	.short	0x0000


	//----- nvinfo : EIATTR_MAXREG_COUNT
	.align		4
        /*011c*/ 	.byte	0x03, 0x1b
        /*011e*/ 	.short	0x00ff


	//----- nvinfo : EIATTR_MERCURY_ISA_VERSION
	.align		4
        /*0120*/ 	.byte	0x03, 0x5f
        /*0122*/ 	.short	0x0101


	//----- nvinfo : EIATTR_EXIT_INSTR_OFFSETS
	.align		4
        /*0124*/ 	.byte	0x04, 0x1c
        /*0126*/ 	.short	(.L_577 - .L_576)


	//   ....[0]....
.L_576:
        /*0128*/ 	.word	0x000000a0


	//   ....[1]....
        /*012c*/ 	.word	0x00004cf0


	//----- nvinfo : EIATTR_CRS_STACK_SIZE
	.align		4
.L_577:
        /*0130*/ 	.byte	0x04, 0x1e
        /*0132*/ 	.short	(.L_579 - .L_578)
.L_578:
        /*0134*/ 	.word	0x00000000


	//----- nvinfo : EIATTR_CBANK_PARAM_SIZE
	.align		4
.L_579:
        /*0138*/ 	.byte	0x03, 0x19
        /*013a*/ 	.short	0x0056


	//----- nvinfo : EIATTR_PARAM_CBANK
	.align		4
        /*013c*/ 	.byte	0x04, 0x0a
        /*013e*/ 	.short	(.L_581 - .L_580)
	.align		4
.L_580:
        /*0140*/ 	.word	index@(.nv.constant0._ZN2at6native49_GLOBAL__N__3489678a_16_AveragePool2d_cu_fb80407639avg_pool2d_backward_out_cuda_frame_nhwcIN3c104HalfEfiEEvT1_PKT_llliiiiiiiiPS6_ibb)
        /*0144*/ 	.short	0x0210
        /*0146*/ 	.short	0x0056


	//----- nvinfo : EIATTR_SW_WAR
	.align		4
.L_581:
        /*0148*/ 	.byte	0x04, 0x36
        /*014a*/ 	.short	(.L_583 - .L_582)
.L_582:
        /*014c*/ 	.word	0x00000008
.L_583:


//--------------------- .nv.info._ZN2at6native49_GLOBAL__N__3489678a_16_AveragePool2d_cu_fb80407634avg_pool2d_backward_out_cuda_frameIfflEEvT1_PKT_llllliiiiiiPS4_ibb --------------------------
	.section	.nv.info._ZN2at6native49_GLOBAL__N__3489678a_16_AveragePool2d_cu_fb80407634avg_pool2d_backward_out_cuda_frameIfflEEvT1_PKT_llllliiiiiiPS4_ibb,"",@"SHT_CUDA_INFO"
	.sectionflags	@""
	.align	4


	//----- nvinfo : EIATTR_CUDA_API_VERSION
	.align		4
        /*0000*/ 	.byte	0x04, 0x37
        /*0002*/ 	.short	(.L_585 - .L_584)
.L_584:
        /*0004*/ 	.word	0x00000082


	//----- nvinfo : EIATTR_KPARAM_INFO
	.align		4
.L_585:
        /*0008*/ 	.byte	0x04, 0x17
        /*000a*/ 	.short	(.L_587 - .L_586)
.L_586:
        /*000c*/ 	.word	0x00000000
        /*0010*/ 	.short	0x0010
        /*0012*/ 	.short	0x005d
        /*0014*/ 	.byte	0x00, 0xf0, 0x05, 0x00


	//----- nvinfo : EIATTR_KPARAM_INFO
	.align		4
.L_587:
        /*0018*/ 	.byte	0x04, 0x17
        /*001a*/ 	.short	(.L_589 - .L_588)
.L_588:
        /*001c*/ 	.word	0x00000000
        /*0020*/ 	.short	0x000f
        /*0022*/ 	.short	0x005c
        /*0024*/ 	.byte	0x00, 0xf0, 0x05, 0x00


	//----- nvinfo : EIATTR_KPARAM_INFO
	.align		4
.L_589:
        /*0028*/ 	.byte	0x04, 0x17
        /*002a*/ 	.short	(.L_591 - .L_590)
.L_590:
        /*002c*/ 	.word	0x00000000
        /*0030*/ 	.short	0x000e
        /*0032*/ 	.short	0x0058
        /*0034*/ 	.byte	0x00, 0xf0, 0x11, 0x00


	//----- nvinfo : EIATTR_KPARAM_INFO
	.align		4
.L_591:
        /*0038*/ 	.byte	0x04, 0x17
        /*003a*/ 	.short	(.L_593 - .L_592)
.L_592:
        /*003c*/ 	.word	0x00000000
        /*0040*/ 	.short	0x000d
        /*0042*/ 	.short	0x0050
        /*0044*/ 	.byte	0x00, 0xf0, 0x21, 0x00


	//----- nvinfo : EIATTR_KPARAM_INFO
	.align		4
.L_593:
        /*0048*/ 	.byte	0x04, 0x17
        /*004a*/ 	.short	(.L_595 - .L_594)
.L_594:
        /*004c*/ 	.word	0x00000000
        /*0050*/ 	.short	0x000c
        /*0052*/ 	.short	0x004c
        /*0054*/ 	.byte	0x00, 0xf0, 0x11, 0x00


	//----- nvinfo : EIATTR_KPARAM_INFO
	.align		4
.L_595:
        /*0058*/ 	.byte	0x04, 0x17
        /*005a*/ 	.short	(.L_597 - .L_596)
.L_596:
        /*005c*/ 	.word	0x00000000
        /*0060*/ 	.short	0x000b
        /*0062*/ 	.short	0x0048
        /*0064*/ 	.byte	0x00, 0xf0, 0x11, 0x00


	//----- nvinfo : EIATTR_KPARAM_INFO
	.align		4
.L_597:
        /*0068*/ 	.byte	0x04, 0x17
        /*006a*/ 	.short	(.L_599 - .L_598)
.L_598:
        /*006c*/ 	.word	0x00000000
        /*0070*/ 	.short	0x000a
        /*0072*/ 	.short	0x0044
        /*0074*/ 	.byte	0x00, 0xf0, 0x11, 0x00


	//----- nvinfo : EIATTR_KPARAM_INFO
	.align		4
.L_599:
        /*0078*/ 	.byte	0x04, 0x17
        /*007a*/ 	.short	(.L_601 - .L_600)
.L_600:
        /*007c*/ 	.word	0x00000000
        /*0080*/ 	.short	0x0009
        /*0082*/ 	.short	0x0040
        /*0084*/ 	.byte	0x00, 0xf0, 0x11, 0x00


	//----- nvinfo : EIATTR_KPARAM_INFO
	.align		4
.L_601:
        /*0088*/ 	.byte	0x04, 0x17
        /*008a*/ 	.short	(.L_603 - .L_602)
.L_602:
        /*008c*/ 	.word	0x00000000
        /*0090*/ 	.short	0x0008
        /*0092*/ 	.short	0x003c
        /*0094*/ 	.byte	0x00, 0xf0, 0x11, 0x00


	//----- nvinfo : EIATTR_KPARAM_INFO
	.align		4
.L_603:
        /*0098*/ 	.byte	0x04, 0x17
        /*009a*/ 	.short	(.L_605 - .L_604)
.L_604:
        /*009c*/ 	.word	0x00000000
        /*00a0*/ 	.short	0x0007
        /*00a2*/ 	.short	0x0038
        /*00a4*/ 	.byte	0x00, 0xf0, 0x11, 0x00


	//----- nvinfo : EIATTR_KPARAM_INFO
	.align		4
.L_605:
        /*00a8*/ 	.byte	0x04, 0x17
        /*00aa*/ 	.short	(.L_607 - .L_606)
.L_606:
        /*00ac*/ 	.word	0x00000000
        /*00b0*/ 	.short	0x0006
        /*00b2*/ 	.short	0x0030
        /*00b4*/ 	.byte	0x00, 0xf0, 0x21, 0x00


	//----- nvinfo : EIATTR_KPARAM_INFO
	.align		4
.L_607:
        /*00b8*/ 	.byte	0x04, 0x17
        /*00ba*/ 	.short	(.L_609 - .L_608)
.L_608:
        /*00bc*/ 	.word	0x00000000
        /*00c0*/ 	.short	0x0005
        /*00c2*/ 	.short	0x0028
        /*00c4*/ 	.byte	0x00, 0xf0, 0x21, 0x00


	//----- nvinfo : EIATTR_KPARAM_INFO
	.align		4
.L_609:
        /*00c8*/ 	.byte	0x04, 0x17
        /*00ca*/ 	.short	(.L_611 - .L_610)
.L_610:
        /*00cc*/ 	.word	0x00000000
        /*00d0*/ 	.short	0x0004
        /*00d2*/ 	.short	0x0020
        /*00d4*/ 	.byte	0x00, 0xf0, 0x21, 0x00


	//----- nvinfo : EIATTR_KPARAM_INFO
	.align		4
.L_611:
        /*00d8*/ 	.byte	0x04, 0x17
        /*00da*/ 	.short	(.L_613 - .L_612)
.L_612:
        /*00dc*/ 	.word	0x00000000
        /*00e0*/ 	.short	0x0003
        /*00e2*/ 	.short	0x0018
        /*00e4*/ 	.byte	0x00, 0xf0, 0x21, 0x00


	//----- nvinfo : EIATTR_KPARAM_INFO
	.align		4
.L_613:
        /*00e8*/ 	.byte	0x04, 0x17
        /*00ea*/ 	.short	(.L_615 - .L_614)
.L_614:
        /*00ec*/ 	.word	0x00000000
        /*00f0*/ 	.short	0x0002
        /*00f2*/ 	.short	0x0010
        /*00f4*/ 	.byte	0x00, 0xf0, 0x21, 0x00


	//----- nvinfo : EIATTR_KPARAM_INFO
	.align		4
.L_615:
        /*00f8*/ 	.byte	0x04, 0x17
        /*00fa*/ 	.short	(.L_617 - .L_616)
.L_616:
        /*00fc*/ 	.word	0x00000000
        /*0100*/ 	.short	0x0001
        /*0102*/ 	.short	0x0008
        /*0104*/ 	.byte	0x00, 0xf0, 0x21, 0x00


	//----- nvinfo : EIATTR_KPARAM_INFO
	.align		4
.L_617:
        /*0108*/ 	.byte	0x04, 0x17
        /*010a*/ 	.short	(.L_619 - .L_618)
.L_618:
        /*010c*/ 	.word	0x00000000
        /*0110*/ 	.short	0x0000
        /*0112*/ 	.short	0x0000
        /*0114*/ 	.byte	0x00, 0xf0, 0x21, 0x00


	//----- nvinfo : EIATTR_SPARSE_MMA_MASK
	.align		4
.L_619:
        /*0118*/ 	.byte	0x03, 0x50
        /*011a*/ 	.short	0x0000


	//----- nvinfo : EIATTR_MAXREG_COUNT
	.align		4
        /*011c*/ 	.byte	0x03, 0x1b
        /*011e*/ 	.short	0x00ff


	//----- nvinfo : EIATTR_MERCURY_ISA_VERSION
	.align		4
        /*0120*/ 	.byte	0x03, 0x5f
        /*0122*/ 	.short	0x0101


	//----- nvinfo : EIATTR_EXIT_INSTR_OFFSETS
	.align		4
        /*0124*/ 	.byte	0x04, 0x1c
        /*0126*/ 	.short	(.L_621 - .L_620)


	//   ....[0]....
.L_620:
        /*0128*/ 	.word	0x000000a0


	//   ....[1]....
        /*012c*/ 	.word	0x000034b0


	//----- nvinfo : EIATTR_CRS_STACK_SIZE
	.align		4
.L_621:
        /*0130*/ 	.byte	0x04, 0x1e
        /*0132*/ 	.short	(.L_623 - .L_622)
.L_622:
        /*0134*/ 	.word	0x00000000


	//----- nvinfo : EIATTR_CBANK_PARAM_SIZE
	.align		4
.L_623:
        /*0138*/ 	.byte	0x03, 0x19
        /*013a*/ 	.short	0x005e


	//----- nvinfo : EIATTR_PARAM_CBANK
	.align		4
        /*013c*/ 	.byte	0x04, 0x0a
        /*013e*/ 	.short	(.L_625 - .L_624)
	.align		4
.L_624:
        /*0140*/ 	.word	index@(.nv.constant0._ZN2at6native49_GLOBAL__N__3489678a_16_AveragePool2d_cu_fb80407634avg_pool2d_backward_out_cuda_frameIfflEEvT1_PKT_llllliiiiiiPS4_ibb)
        /*0144*/ 	.short	0x0210
        /*0146*/ 	.short	0x005e


	//----- nvinfo : EIATTR_SW_WAR
	.align		4
.L_625:
        /*0148*/ 	.byte	0x04, 0x36
        /*014a*/ 	.short	(.L_627 - .L_626)
.L_626:
        /*014c*/ 	.word	0x00000008
.L_627:


//--------------------- .nv.info._ZN2at6native49_GLOBAL__N__3489678a_16_AveragePool2d_cu_fb80407639avg_pool2d_backward_out_cuda_frame_nhwcIfflEEvT1_PKT_llliiiiiiiiPS4_ibb --------------------------
	.section	.nv.info._ZN2at6native49_GLOBAL__N__3489678a_16_AveragePool2d_cu_fb80407639avg_pool2d_backward_out_cuda_frame_nhwcIfflEEvT1_PKT_llliiiiiiiiPS4_ibb,"",@"SHT_CUDA_INFO"
	.sectionflags	@""
	.align	4


	//----- nvinfo : EIATTR_CUDA_API_VERSION
	.align		4
        /*0000*/ 	.byte	0x04, 0x37
        /*0002*/ 	.short	(.L_629 - .L_628)
.L_628:
        /*0004*/ 	.word	0x00000082


	//----- nvinfo : EIATTR_KPARAM_INFO
	.align		4
.L_629:
        /*0008*/ 	.byte	0x04, 0x17
        /*000a*/ 	.short	(.L_631 - .L_630)
.L_630:
        /*000c*/ 	.word	0x00000000
        /*0010*/ 	.short	0x0010
        /*0012*/ 	.short	0x0055
        /*0014*/ 	.byte	0x00, 0xf0, 0x05, 0x00


	//----- nvinfo : EIATTR_KPARAM_INFO
	.align		4
.L_631:
        /*0018*/ 	.byte	0x04, 0x17
        /*001a*/ 	.short	(.L_633 - .L_632)
.L_632:
        /*001c*/ 	.word	0x00000000
        /*0020*/ 	.short	0x000f
        /*0022*/ 	.short	0x0054
        /*0024*/ 	.byte	0x00, 0xf0, 0x05, 0x00


	//----- nvinfo : EIATTR_KPARAM_INFO
	.align		4
.L_633:
        /*0028*/ 	.byte	0x04, 0x17
        /*002a*/ 	.short	(.L_635 - .L_634)
.L_634:
        /*002c*/ 	.word	0x00000000
        /*0030*/ 	.short	0x000e
        /*0032*/ 	.short	0x0050
        /*0034*/ 	.byte	0x00, 0xf0, 0x11, 0x00


	//----- nvinfo : EIATTR_KPARAM_INFO
	.align		4
.L_635:
        /*0038*/ 	.byte	0x04, 0x17
        /*003a*/ 	.short	(.L_637 - .L_636)
.L_636:
        /*003c*/ 	.word	0x00000000
        /*0040*/ 	.short	0x000d
        /*0042*/ 	.short	0x0048
        /*0044*/ 	.byte	0x00, 0xf0, 0x21, 0x00


	//----- nvinfo : EIATTR_KPARAM_INFO
	.align		4
.L_637:
        /*0048*/ 	.byte	0x04, 0x17
        /*004a*/ 	.short	(.L_639 - .L_638)
.L_638:
        /*004c*/ 	.word	0x00000000
        /*0050*/ 	.short	0x000c
        /*0052*/ 	.short	0x0044
        /*0054*/ 	.byte	0x00, 0xf0, 0x11, 0x00


	//----- nvinfo : EIATTR_KPARAM_INFO
	.align		4
.L_639:
        /*0058*/ 	.byte	0x04, 0x17
        /*005a*/ 	.short	(.L_641 - .L_640)
.L_640:
        /*005c*/ 	.word	0x00000000
        /*0060*/ 	.short	0x000b
        /*0062*/ 	.short	0x0040
        /*0064*/ 	.byte	0x00, 0xf0, 0x11, 0x00


	//----- nvinfo : EIATTR_KPARAM_INFO
	.align		4
.L_641:
        /*0068*/ 	.byte	0x04, 0x17
        /*006a*/ 	.short	(.L_643 - .L_642)
.L_642:
        /*006c*/ 	.word	0x00000000
        /*0070*/ 	.short	0x000a
        /*0072*/ 	.short	0x003c
        /*0074*/ 	.byte	0x00, 0xf0, 0x11, 0x00


	//----- nvinfo : EIATTR_KPARAM_INFO
	.align		4
.L_643:
        /*0078*/ 	.byte	0x04, 0x17
        /*007a*/ 	.short	(.L_645 - .L_644)
.L_644:
        /*007c*/ 	.word	0x00000000
        /*0080*/ 	.short	0x0009
        /*0082*/ 	.short	0x0038
        /*0084*/ 	.byte	0x00, 0xf0, 0x11, 0x00


	//----- nvinfo : EIATTR_KPARAM_INFO
	.align		4
.L_645:
        /*0088*/ 	.byte	0x04, 0x17
        /*008a*/ 	.short	(.L_647 - .L_646)
.L_646:
        /*008c*/ 	.word	0x00000000
        /*0090*/ 	.short	0x0008
        /*0092*/ 	.short	0x0034
        /*0094*/ 	.byte	0x00, 0xf0, 0x11, 0x00


	//----- nvinfo : EIATTR_KPARAM_INFO
	.align		4
.L_647:
        /*0098*/ 	.byte	0x04, 0x17
        /*009a*/ 	.short	(.L_649 - .L_648)
.L_648:
        /*009c*/ 	.word	0x00000000
        /*00a0*/ 	.short	0x0007
        /*00a2*/ 	.short	0x0030
        /*00a4*/ 	.byte	0x00, 0xf0, 0x11, 0x00


	//----- nvinfo : EIATTR_KPARAM_INFO
	.align		4
.L_649:
        /*00a8*/ 	.byte	0x04, 0x17
        /*00aa*/ 	.short	(.L_651 - .L_650)
.L_650:
        /*00ac*/ 	.word	0x00000000
        /*00b0*/ 	.short	0x0006
        /*00b2*/ 	.short	0x002c
        /*00b4*/ 	.byte	0x00, 0xf0, 0x11, 0x00


	//----- nvinfo : EIATTR_KPARAM_INFO
	.align		4
.L_651:
        /*00b8*/ 	.byte	0x04, 0x17
        /*00ba*/ 	.short	(.L_653 - .L_652)
.L_652:
        /*00bc*/ 	.word	0x00000000
        /*00c0*/ 	.short	0x0005
        /*00c2*/ 	.short	0x0028
        /*00c4*/ 	.byte	0x00, 0xf0, 0x11, 0x00


	//----- nvinfo : EIATTR_KPARAM_INFO
	.align		4
.L_653:
        /*00c8*/ 	.byte	0x04, 0x17
        /*00ca*/ 	.short	(.L_655 - .L_654)
.L_654:
        /*00cc*/ 	.word	0x00000000
        /*00d0*/ 	.short	0x0004
        /*00d2*/ 	.short	0x0020
        /*00d4*/ 	.byte	0x00, 0xf0, 0x21, 0x00


	//----- nvinfo : EIATTR_KPARAM_INFO
	.align		4
.L_655:
        /*00d8*/ 	.byte	0x04, 0x17
        /*00da*/ 	.short	(.L_657 - .L_656)
.L_656:
        /*00dc*/ 	.word	0x00000000
        /*00e0*/ 	.short	0x0003
        /*00e2*/ 	.short	0x0018
        /*00e4*/ 	.byte	0x00, 0xf0, 0x21, 0x00


	//----- nvinfo : EIATTR_KPARAM_INFO
	.align		4
.L_657:
        /*00e8*/ 	.byte	0x04, 0x17
        /*00ea*/ 	.short	(.L_659 - .L_658)
.L_658:
        /*00ec*/ 	.word	0x00000000
        /*00f0*/ 	.short	0x0002
        /*00f2*/ 	.short	0x0010
        /*00f4*/ 	.byte	0x00, 0xf0, 0x21, 0x00


	//----- nvinfo : EIATTR_KPARAM_INFO
	.align		4
.L_659:
        /*00f8*/ 	.byte	0x04, 0x17
        /*00fa*/ 	.short	(.L_661 - .L_660)
.L_660:
        /*00fc*/ 	.word	0x00000000
        /*0100*/ 	.short	0x0001
        /*0102*/ 	.short	0x0008
        /*0104*/ 	.byte	0x00, 0xf0, 0x21, 0x00


	//----- nvinfo : EIATTR_KPARAM_INFO
	.align		4
.L_661:
        /*0108*/ 	.byte	0x04, 0x17
        /*010a*/ 	.short	(.L_663 - .L_662)
.L_662:
        /*010c*/ 	.word	0x00000000
        /*0110*/ 	.short	0x0000
        /*0112*/ 	.short	0x0000
        /*0114*/ 	.byte	0x00, 0xf0, 0x21, 0x00


	//----- nvinfo : EIATTR_SPARSE_MMA_MASK
	.align		4
.L_663:
        /*0118*/ 	.byte	0x03, 0x50
        /*011a*/ 	.short	0x0000


	//----- nvinfo : EIATTR_MAXREG_COUNT
	.align		4
        /*011c*/ 	.byte	0x03, 0x1b
        /*011e*/ 	.short	0x00ff


	//----- nvinfo : EIATTR_MERCURY_ISA_VERSION
	.align		4
        /*0120*/ 	.byte	0x03, 0x5f
        /*0122*/ 	.short	0x0101


	//----- nvinfo : EIATTR_EXIT_INSTR_OFFSETS
	.align		4
        /*0124*/ 	.byte	0x04, 0x1c
        /*0126*/ 	.short	(.L_665 - .L_664)


	//   ....[0]....
.L_664:
        /*0128*/ 	.word	0x00000090


	//   ....[1]....
        /*012c*/ 	.word	0x000042b0


	//----- nvinfo : EIATTR_CRS_STACK_SIZE
	.align		4
.L_665:
        /*0130*/ 	.byte	0x04, 0x1e
        /*0132*/ 	.short	(.L_667 - .L_666)
.L_666:
        /*0134*/ 	.word	0x00000000


	//----- nvinfo : EIATTR_CBANK_PARAM_SIZE
	.align		4
.L_667:
        /*0138*/ 	.byte	0x03, 0x19
        /*013a*/ 	.short	0x0056


	//----- nvinfo : EIATTR_PARAM_CBANK
	.align		4
        /*013c*/ 	.byte	0x04, 0x0a
        /*013e*/ 	.short	(.L_669 - .L_668)
	.align		4
.L_668:
        /*0140*/ 	.word	index@(.nv.constant0._ZN2at6native49_GLOBAL__N__3489678a_16_AveragePool2d_cu_fb80407639avg_pool2d_backward_out_cuda_frame_nhwcIfflEEvT1_PKT_llliiiiiiiiPS4_ibb)
        /*0144*/ 	.short	0x0210
        /*0146*/ 	.short	0x0056


	//----- nvinfo : EIATTR_SW_WAR
	.align		4
.L_669:
        /*0148*/ 	.byte	0x04, 0x36
        /*014a*/ 	.short	(.L_671 - .L_670)
.L_670:
        /*014c*/ 	.word	0x00000008
.L_671:


//--------------------- .nv.info._ZN2at6native49_GLOBAL__N__3489678a_16_AveragePool2d_cu_fb80407634avg_pool2d_backward_out_cuda_frameIffiEEvT1_PKT_llllliiiiiiPS4_ibb --------------------------
	.section	.nv.info._ZN2at6native49_GLOBAL__N__3489678a_16_AveragePool2d_cu_fb80407634avg_pool2d_backward_out_cuda_frameIffiEEvT1_PKT_llllliiiiiiPS4_ibb,"",@"SHT_CUDA_INFO"
	.sectionflags	@""
	.align	4


	//----- nvinfo : EIATTR_CUDA_API_VERSION
	.align		4
        /*0000*/ 	.byte	0x04, 0x37
        /*0002*/ 	.short	(.L_673 - .L_672)
.L_672:
        /*0004*/ 	.word	0x00000082


	//----- nvinfo : EIATTR_KPARAM_INFO
	.align		4
.L_673:
        /*0008*/ 	.byte	0x04, 0x17
        /*000a*/ 	.short	(.L_675 - .L_674)
.L_674:
        /*000c*/ 	.word	0x00000000
        /*0010*/ 	.short	0x0010
        /*0012*/ 	.short	0x005d
        /*0014*/ 	.byte	0x00, 0xf0, 0x05, 0x00


	//----- nvinfo : EIATTR_KPARAM_INFO
	.align		4
.L_675:
        /*0018*/ 	.byte	0x04, 0x17
        /*001a*/ 	.short	(.L_677 - .L_676)
.L_676:
        /*001c*/ 	.word	0x00000000
        /*0020*/ 	.short	0x000f
        /*0022*/ 	.short	0x005c
        /*0024*/ 	.byte	0x00, 0xf0, 0x05, 0x00


	//----- nvinfo : EIATTR_KPARAM_INFO
	.align		4
.L_677:
        /*0028*/ 	.byte	0x04, 0x17
        /*002a*/ 	.short	(.L_679 - .L_678)
.L_678:
        /*002c*/ 	.word	0x00000000
        /*0030*/ 	.short	0x000e
        /*0032*/ 	.short	0x0058
        /*0034*/ 	.byte	0x00, 0xf0, 0x11, 0x00


	//----- nvinfo : EIATTR_KPARAM_INFO
	.align		4
.L_679:
        /*0038*/ 	.byte	0x04, 0x17
        /*003a*/ 	.short	(.L_681 - .L_680)
.L_680:
        /*003c*/ 	.word	0x00000000
        /*0040*/ 	.short	0x000d
        /*0042*/ 	.short	0x0050
        /*0044*/ 	.byte	0x00, 0xf0, 0x21, 0x00


	//----- nvinfo : EIATTR_KPARAM_INFO
	.align		4
.L_681:
        /*0048*/ 	.byte	0x04, 0x17
        /*004a*/ 	.short	(.L_683 - .L_682)
.L_682:
        /*004c*/ 	.word	0x00000000
        /*0050*/ 	.short	0x000c
        /*0052*/ 	.short	0x004c
        /*0054*/ 	.byte	0x00, 0xf0, 0x11, 0x00


	//----- nvinfo : EIATTR_KPARAM_INFO
	.align		4
.L_683:
        /*0058*/ 	.byte	0x04, 0x17
        /*005a*/ 	.short	(.L_685 - .L_684)
.L_684:
        /*005c*/ 	.word	0x00000000
        /*0060*/ 	.short	0x000b
        /*0062*/ 	.short	0x0048
        /*0064*/ 	.byte	0x00, 0xf0, 0x11, 0x00


	//----- nvinfo : EIATTR_KPARAM_INFO
	.align		4
.L_685:
        /*0068*/ 	.byte	0x04, 0x17
        /*006a*/ 	.short	(.L_687 - .L_686)
.L_686:
        /*006c*/ 	.word	0x00000000
        /*0070*/ 	.short	0x000a
        /*0072*/ 	.short	0x0044
        /*0074*/ 	.byte	0x00, 0xf0, 0x11, 0x00


	//----- nvinfo : EIATTR_KPARAM_INFO
	.align		4
.L_687:
        /*0078*/ 	.byte	0x04, 0x17
        /*007a*/ 	.short	(.L_689 - .L_688)
.L_688:
        /*007c*/ 	.word	0x00000000
        /*0080*/ 	.short	0x0009
        /*0082*/ 	.short	0x0040
        /*0084*/ 	.byte	0x00, 0xf0, 0x11, 0x00


	//----- nvinfo : EIATTR_KPARAM_INFO
	.align		4
.L_689:
        /*0088*/ 	.byte	0x04, 0x17
        /*008a*/ 	.short	(.L_691 - .L_690)
.L_690:
        /*008c*/ 	.word	0x00000000
        /*0090*/ 	.short	0x0008
        /*0092*/ 	.short	0x003c
        /*0094*/ 	.byte	0x00, 0xf0, 0x11, 0x00


	//----- nvinfo : EIATTR_KPARAM_INFO
	.align		4
.L_691:
        /*0098*/ 	.byte	0x04, 0x17
        /*009a*/ 	.short	(.L_693 - .L_692)
.L_692:
        /*009c*/ 	.word	0x00000000
        /*00a0*/ 	.short	0x0007
        /*00a2*/ 	.short	0x0038
        /*00a4*/ 	.byte	0x00, 0xf0, 0x11, 0x00


	//----- nvinfo : EIATTR_KPARAM_INFO
	.align		4
.L_693:
        /*00a8*/ 	.byte	0x04, 0x17
        /*00aa*/ 	.short	(.L_695 - .L_694)
.L_694:
        /*00ac*/ 	.word	0x00000000
        /*00b0*/ 	.short	0x0006
        /*00b2*/ 	.short	0x0030
        /*00b4*/ 	.byte	0x00, 0xf0, 0x21, 0x00


	//----- nvinfo : EIATTR_KPARAM_INFO
	.align		4
.L_695:
        /*00b8*/ 	.byte	0x04, 0x17
        /*00ba*/ 	.short	(.L_697 - .L_696)
.L_696:
        /*00bc*/ 	.word	0x00000000
        /*00c0*/ 	.short	0x0005
        /*00c2*/ 	.short	0x0028
        /*00c4*/ 	.byte	0x00, 0xf0, 0x21, 0x00


	//----- nvinfo : EIATTR_KPARAM_INFO
	.align		4
.L_697:
        /*00c8*/ 	.byte	0x04, 0x17
        /*00ca*/ 	.short	(.L_699 - .L_698)
.L_698:
        /*00cc*/ 	.word	0x00000000
        /*00d0*/ 	.short	0x0004
        /*00d2*/ 	.short	0x0020
        /*00d4*/ 	.byte	0x00, 0xf0, 0x21, 0x00


	//----- nvinfo : EIATTR_KPARAM_INFO
	.align		4
.L_699:
        /*00d8*/ 	.byte	0x04, 0x17
        /*00da*/ 	.short	(.L_701 - .L_700)
.L_700:
        /*00dc*/ 	.word	0x00000000
        /*00e0*/ 	.short	0x0003
        /*00e2*/ 	.short	0x0018
        /*00e4*/ 	.byte	0x00, 0xf0, 0x21, 0x00


	//----- nvinfo : EIATTR_KPARAM_INFO
	.align		4
.L_701:
        /*00e8*/ 	.byte	0x04, 0x17
        /*00ea*/ 	.short	(.L_703 - .L_702)
.L_702:
        /*00ec*/ 	.word	0x00000000
        /*00f0*/ 	.short	0x0002
        /*00f2*/ 	.short	0x0010
        /*00f4*/ 	.byte	0x00, 0xf0, 0x21, 0x00


	//----- nvinfo : EIATTR_KPARAM_INFO
	.align		4
.L_703:
        /*00f8*/ 	.byte	0x04, 0x17
        /*00fa*/ 	.short	(.L_705 - .L_704)
.L_704:
        /*00fc*/ 	.word	0x00000000
        /*0100*/ 	.short	0x0001
        /*0102*/ 	.short	0x0008
        /*0104*/ 	.byte	0x00, 0xf0, 0x21, 0x00


	//----- nvinfo : EIATTR_KPARAM_INFO
	.align		4
.L_705:
        /*0108*/ 	.byte	0x04, 0x17
        /*010a*/ 	.short	(.L_707 - .L_706)
.L_706:
        /*010c*/ 	.word	0x00000000
        /*0110*/ 	.short	0x0000
        /*0112*/ 	.short	0x0000
        /*0114*/ 	.byte	0x00, 0xf0, 0x11, 0x00


	//----- nvinfo : EIATTR_SPARSE_MMA_MASK
	.align		4
.L_707:
        /*0118*/ 	.byte	0x03, 0x50
        /*011a*/ 	.short	0x0000


	//----- nvinfo : EIATTR_MAXREG_COUNT
	.align		4
        /*011c*/ 	.byte	0x03, 0x1b
        /*011e*/ 	.short	0x00ff


	//----- nvinfo : EIATTR_MERCURY_ISA_VERSION
	.align		4
        /*0120*/ 	.byte	0x03, 0x5f
        /*0122*/ 	.short	0x0101


	//----- nvinfo : EIATTR_EXIT_INSTR_OFFSETS
	.align		4
        /*0124*/ 	.byte	0x04, 0x1c
        /*0126*/ 	.short	(.L_709 - .L_708)


	//   ....[0]....
.L_708:
        /*0128*/ 	.word	0x000000b0


	//   ....[1]....
        /*012c*/ 	.word	0x000034e0


	//----- nvinfo : EIATTR_CRS_STACK_SIZE
	.align		4
.L_709:
        /*0130*/ 	.byte	0x04, 0x1e
        /*0132*/ 	.short	(.L_711 - .L_710)
.L_710:
        /*0134*/ 	.word	0x00000000


	//----- nvinfo : EIATTR_CBANK_PARAM_SIZE
	.align		4
.L_711:
        /*0138*/ 	.byte	0x03, 0x19
        /*013a*/ 	.short	0x005e


	//----- nvinfo : EIATTR_PARAM_CBANK
	.align		4
        /*013c*/ 	.byte	0x04, 0x0a
        /*013e*/ 	.short	(.L_713 - .L_712)
	.align		4
.L_712:
        /*0140*/ 	.word	index@(.nv.constant0._ZN2at6native49_GLOBAL__N__3489678a_16_AveragePool2d_cu_fb80407634avg_pool2d_backward_out_cuda_frameIffiEEvT1_PKT_llllliiiiiiPS4_ibb)
        /*0144*/ 	.short	0x0210
        /*0146*/ 	.short	0x005e


	//----- nvinfo : EIATTR_SW_WAR
	.align		4
.L_713:
        /*0148*/ 	.byte	0x04, 0x36
        /*014a*/ 	.short	(.L_715 - .L_714)
.L_714:
        /*014c*/ 	.word	0x00000008
.L_715:


//--------------------- .nv.info._ZN2at6native49_GLOBAL__N__3489678a_16_AveragePool2d_cu_fb80407639avg_pool2d_backward_out_cuda_frame_nhwcIffiEEvT1_PKT_llliiiiiiiiPS4_ibb --------------------------
	.section	.nv.info._ZN2at6native49_GLOBAL__N__3489678a_16_AveragePool2d_cu_fb80407639avg_pool2d_backward_out_cuda_frame_nhwcIffiEEvT1_PKT_llliiiiiiiiPS4_ibb,"",@"SHT_CUDA_INFO"
	.sectionflags	@""
	.align	4


	//----- nvinfo : EIATTR_CUDA_API_VERSION
	.align		4
        /*0000*/ 	.byte	0x04, 0x37
        /*0002*/ 	.short	(.L_717 - .L_716)
.L_716:
        /*0004*/ 	.word	0x00000082


	//----- nvinfo : EIATTR_KPARAM_INFO
	.align		4
.L_717:
        /*0008*/ 	.byte	0x04, 0x17
        /*000a*/ 	.short	(.L_719 - .L_718)
.L_718:
        /*000c*/ 	.word	0x00000000
        /*0010*/ 	.short	0x0010
        /*0012*/ 	.short	0x0055
        /*0014*/ 	.byte	0x00, 0xf0, 0x05, 0x00


	//----- nvinfo : EIATTR_KPARAM_INFO
	.align		4
.L_719:
        /*0018*/ 	.byte	0x04, 0x17
        /*001a*/ 	.short	(.L_721 - .L_720)
.L_720:
        /*001c*/ 	.word	0x00000000
        /*0020*/ 	.short	0x000f
        /*0022*/ 	.short	0x0054
        /*0024*/ 	.byte	0x00, 0xf0, 0x05, 0x00


	//----- nvinfo : EIATTR_KPARAM_INFO
	.align		4
.L_721:
        /*0028*/ 	.byte	0x04, 0x17
        /*002a*/ 	.short	(.L_723 - .L_722)
.L_722:
        /*002c*/ 	.word	0x00000000
        /*0030*/ 	.short	0x000e
        /*0032*/ 	.short	0x0050
        /*0034*/ 	.byte	0x00, 0xf0, 0x11, 0x00


	//----- nvinfo : EIATTR_KPARAM_INFO
	.align		4
.L_723:
        /*0038*/ 	.byte	0x04, 0x17
        /*003a*/ 	.short	(.L_725 - .L_724)
.L_724:
        /*003c*/ 	.word	0x00000000
        /*0040*/ 	.short	0x000d
        /*0042*/ 	.short	0x0048
        /*0044*/ 	.byte	0x00, 0xf0, 0x21, 0x00


	//----- nvinfo : EIATTR_KPARAM_INFO
	.align		4
.L_725:
        /*0048*/ 	.byte	0x04, 0x17
        /*004a*/ 	.short	(.L_727 - .L_726)
.L_726:
        /*004c*/ 	.word	0x00000000
        /*0050*/ 	.short	0x000c
        /*0052*/ 	.short	0x0044
        /*0054*/ 	.byte	0x00, 0xf0, 0x11, 0x00


	//----- nvinfo : EIATTR_KPARAM_INFO
	.align		4
.L_727:
        /*0058*/ 	.byte	0x04, 0x17
        /*005a*/ 	.short	(.L_729 - .L_728)
.L_728:
        /*005c*/ 	.word	0x00000000
        /*0060*/ 	.short	0x000b
        /*0062*/ 	.short	0x0040
        /*0064*/ 	.byte	0x00, 0xf0, 0x11, 0x00


	//----- nvinfo : EIATTR_KPARAM_INFO
	.align		4
.L_729:
        /*0068*/ 	.byte	0x04, 0x17
        /*006a*/ 	.short	(.L_731 - .L_730)
.L_730:
        /*006c*/ 	.word	0x00000000
        /*0070*/ 	.short	0x000a
        /*0072*/ 	.short	0x003c
        /*0074*/ 	.byte	0x00, 0xf0, 0x11, 0x00


	//----- nvinfo : EIATTR_KPARAM_INFO
	.align		4
.L_731:
        /*0078*/ 	.byte	0x04, 0x17
        /*007a*/ 	.short	(.L_733 - .L_732)
.L_732:
        /*007c*/ 	.word	0x00000000
        /*0080*/ 	.short	0x0009
        /*0082*/ 	.short	0x0038
        /*0084*/ 	.byte	0x00, 0xf0, 0x11, 0x00


	//----- nvinfo : EIATTR_KPARAM_INFO
	.align		4
.L_733:
        /*0088*/ 	.byte	0x04, 0x17
        /*008a*/ 	.short	(.L_735 - .L_734)
.L_734:
        /*008c*/ 	.word	0x00000000
        /*0090*/ 	.short	0x0008
        /*0092*/ 	.short	0x0034
        /*0094*/ 	.byte	0x00, 0xf0, 0x11, 0x00


	//----- nvinfo : EIATTR_KPARAM_INFO
	.align		4
.L_735:
        /*0098*/ 	.byte	0x04, 0x17
        /*009a*/ 	.short	(.L_737 - .L_736)
.L_736:
        /*009c*/ 	.word	0x00000000
        /*00a0*/ 	.short	0x0007
        /*00a2*/ 	.short	0x0030
        /*00a4*/ 	.byte	0x00, 0xf0, 0x11, 0x00


	//----- nvinfo : EIATTR_KPARAM_INFO
	.align		4
.L_737:
        /*00a8*/ 	.byte	0x04, 0x17
        /*00aa*/ 	.short	(.L_739 - .L_738)
.L_738:
        /*00ac*/ 	.word	0x00000000
        /*00b0*/ 	.short	0x0006
        /*00b2*/ 	.short	0x002c
        /*00b4*/ 	.byte	0x00, 0xf0, 0x11, 0x00


	//----- nvinfo : EIATTR_KPARAM_INFO
	.align		4
.L_739:
        /*00b8*/ 	.byte	0x04, 0x17
        /*00ba*/ 	.short	(.L_741 - .L_740)
.L_740:
        /*00bc*/ 	.word	0x00000000
        /*00c0*/ 	.short	0x0005
        /*00c2*/ 	.short	0x0028
        /*00c4*/ 	.byte	0x00, 0xf0, 0x11, 0x00


	//----- nvinfo : EIATTR_KPARAM_INFO
	.align		4
.L_741:
        /*00c8*/ 	.byte	0x04, 0x17
        /*00ca*/ 	.short	(.L_743 - .L_742)
.L_742:
        /*00cc*/ 	.word	0x00000000
        /*00d0*/ 	.short	0x0004
        /*00d2*/ 	.short	0x0020
        /*00d4*/ 	.byte	0x00, 0xf0, 0x21, 0x00


	//----- nvinfo : EIATTR_KPARAM_INFO
	.align		4
.L_743:
        /*00d8*/ 	.byte	0x04, 0x17
        /*00da*/ 	.short	(.L_745 - .L_744)
.L_744:
        /*00dc*/ 	.word	0x00000000
        /*00e0*/ 	.short	0x0003
        /*00e2*/ 	.short	0x0018
        /*00e4*/ 	.byte	0x00, 0xf0, 0x21, 0x00


	//----- nvinfo : EIATTR_KPARAM_INFO
	.align		4
.L_745:
        /*00e8*/ 	.byte	0x04, 0x17
        /*00ea*/ 	.short	(.L_747 - .L_746)
.L_746:
        /*00ec*/ 	.word	0x00000000
        /*00f0*/ 	.short	0x0002
        /*00f2*/ 	.short	0x0010
        /*00f4*/ 	.byte	0x00, 0xf0, 0x21, 0x00


	//----- nvinfo : EIATTR_KPARAM_INFO
	.align		4
.L_747:
        /*00f8*/ 	.byte	0x04, 0x17
        /*00fa*/ 	.short	(.L_749 - .L_748)
.L_748:
        /*00fc*/ 	.word	0x00000000
        /*0100*/ 	.short	0x0001
        /*0102*/ 	.short	0x0008
        /*0104*/ 	.byte	0x00, 0xf0, 0x21, 0x00


	//----- nvinfo : EIATTR_KPARAM_INFO
	.align		4
.L_749:
        /*0108*/ 	.byte	0x04, 0x17
        /*010a*/ 	.short	(.L_751 - .L_750)
.L_750:
        /*010c*/ 	.word	0x00000000
        /*0110*/ 	.short	0x0000
        /*0112*/ 	.short	0x0000
        /*0114*/ 	.byte	0x00, 0xf0, 0x11, 0x00


	//----- nvinfo : EIATTR_SPARSE_MMA_MASK
	.align		4
.L_751:
        /*0118*/ 	.byte	0x03, 0x50
        /*011a*/ 	.short	0x0000


	//----- nvinfo : EIATTR_MAXREG_COUNT
	.align		4
        /*011c*/ 	.byte	0x03, 0x1b
        /*011e*/ 	.short	0x00ff


	//----- nvinfo : EIATTR_MERCURY_ISA_VERSION
	.align		4
        /*0120*/ 	.byte	0x03, 0x5f
        /*0122*/ 	.short	0x0101


	//----- nvinfo : EIATTR_EXIT_INSTR_OFFSETS
	.align		4
        /*0124*/ 	.byte	0x04, 0x1c
        /*0126*/ 	.short	(.L_753 - .L_752)


	//   ....[0]....
.L_752:
        /*0128*/ 	.word	0x000000a0


	//   ....[1]....
        /*012c*/ 	.word	0x000042e0


	//----- nvinfo : EIATTR_CRS_STACK_SIZE
	.align		4
.L_753:
        /*0130*/ 	.byte	0x04, 0x1e
        /*0132*/ 	.short	(.L_755 - .L_754)
.L_754:
        /*0134*/ 	.word	0x00000000


	//----- nvinfo : EIATTR_CBANK_PARAM_SIZE
	.align		4
.L_755:
        /*0138*/ 	.byte	0x03, 0x19
        /*013a*/ 	.short	0x0056


	//----- nvinfo : EIATTR_PARAM_CBANK
	.align		4
        /*013c*/ 	.byte	0x04, 0x0a
        /*013e*/ 	.short	(.L_757 - .L_756)
	.align		4
.L_756:
        /*0140*/ 	.word	index@(.nv.constant0._ZN2at6native49_GLOBAL__N__3489678a_16_AveragePool2d_cu_fb80407639avg_pool2d_backward_out_cuda_frame_nhwcIffiEEvT1_PKT_llliiiiiiiiPS4_ibb)
        /*0144*/ 	.short	0x0210
        /*0146*/ 	.short	0x0056


	//----- nvinfo : EIATTR_SW_WAR
	.align		4
.L_757:
        /*0148*/ 	.byte	0x04, 0x36
        /*014a*/ 	.short	(.L_759 - .L_758)
.L_758:
        /*014c*/ 	.word	0x00000008
.L_759:


//--------------------- .nv.info._ZN2at6native49_GLOBAL__N__3489678a_16_AveragePool2d_cu_fb80407634avg_pool2d_backward_out_cuda_frameIddlEEvT1_PKT_llllliiiiiiPS4_ibb --------------------------
	.section	.nv.info._ZN2at6native49_GLOBAL__N__3489678a_16_AveragePool2d_cu_fb80407634avg_pool2d_backward_out_cuda_frameIddlEEvT1_PKT_llllliiiiiiPS4_ibb,"",@"SHT_CUDA_INFO"
	.sectionflags	@""
	.align	4


	//----- nvinfo : EIATTR_CUDA_API_VERSION
	.align		4
        /*0000*/ 	.byte	0x04, 0x37
        /*0002*/ 	.short	(.L_761 - .L_760)
.L_760:
        /*0004*/ 	.word	0x00000082


	//----- nvinfo : EIATTR_KPARAM_INFO
	.align		4
.L_761:
        /*0008*/ 	.byte	0x04, 0x17
        /*000a*/ 	.short	(.L_763 - .L_762)
.L_762:
        /*000c*/ 	.word	0x00000000
        /*0010*/ 	.short	0x0010
        /*0012*/ 	.short	0x005d
        /*0014*/ 	.byte	0x00, 0xf0, 0x05, 0x00


	//----- nvinfo : EIATTR_KPARAM_INFO
	.align		4
.L_763:
        /*0018*/ 	.byte	0x04, 0x17
        /*001a*/ 	.short	(.L_765 - .L_764)
.L_764:
        /*001c*/ 	.word	0x00000000
        /*0020*/ 	.short	0x000f
        /*0022*/ 	.short	0x005c
        /*0024*/ 	.byte	0x00, 0xf0, 0x05, 0x00


	//----- nvinfo : EIATTR_KPARAM_INFO
	.align		4
.L_765:
        /*0028*/ 	.byte	0x04, 0x17
        /*002a*/ 	.short	(.L_767 - .L_766)
.L_766:
        /*002c*/ 	.word	0x00000000
        /*0030*/ 	.short	0x000e
        /*0032*/ 	.short	0x0058
        /*0034*/ 	.byte	0x00, 0xf0, 0x11, 0x00


	//----- nvinfo : EIATTR_KPARAM_INFO
	.align		4
.L_767:
        /*0038*/ 	.byte	0x04, 0x17
        /*003a*/ 	.short	(.L_769 - .L_768)
.L_768:
        /*003c*/ 	.word	0x00000000
        /*0040*/ 	.short	0x000d
        /*0042*/ 	.short	0x0050
        /*0044*/ 	.byte	0x00, 0xf0, 0x21, 0x00


	//----- nvinfo : EIATTR_KPARAM_INFO
	.align		4
.L_769:
        /*0048*/ 	.byte	0x04, 0x17
        /*004a*/ 	.short	(.L_771 - .L_770)
.L_770:
        /*004c*/ 	.word	0x00000000
        /*0050*/ 	.short	0x000c
        /*0052*/ 	.short	0x004c
        /*0054*/ 	.byte	0x00, 0xf0, 0x11, 0x00


	//----- nvinfo : EIATTR_KPARAM_INFO
	.align		4
.L_771:
        /*0058*/ 	.byte	0x04, 0x17
        /*005a*/ 	.short	(.L_773 - .L_772)
.L_772:
        /*005c*/ 	.word	0x00000000
        /*0060*/ 	.short	0x000b
        /*0062*/ 	.short	0x0048
        /*0064*/ 	.byte	0x00, 0xf0, 0x11, 0x00


	//----- nvinfo : EIATTR_KPARAM_INFO
	.align		4
.L_773:
        /*0068*/ 	.byte	0x04, 0x17
        /*006a*/ 	.short	(.L_775 - .L_774)
.L_774:
        /*006c*/ 	.word	0x00000000
        /*0070*/ 	.short	0x000a
        /*0072*/ 	.short	0x0044
        /*0074*/ 	.byte	0x00, 0xf0, 0x11, 0x00


	//----- nvinfo : EIATTR_KPARAM_INFO
	.align		4
.L_775:
        /*0078*/ 	.byte	0x04, 0x17
        /*007a*/ 	.short	(.L_777 - .L_776)
.L_776:
        /*007c*/ 	.word	0x00000000
        /*0080*/ 	.short	0x0009
        /*0082*/ 	.short	0x0040
        /*0084*/ 	.byte	0x00, 0xf0, 0x11, 0x00


	//----- nvinfo : EIATTR_KPARAM_INFO
	.align		4
.L_777:
        /*0088*/ 	.byte	0x04, 0x17
        /*008a*/ 	.short	(.L_779 - .L_778)
.L_778:
        /*008c*/ 	.word	0x00000000
        /*0090*/ 	.short	0x0008
        /*0092*/ 	.short	0x003c
        /*0094*/ 	.byte	0x00, 0xf0, 0x11, 0x00


	//----- nvinfo : EIATTR_KPARAM_INFO
	.align		4
.L_779:
        /*0098*/ 	.byte	0x04, 0x17
        /*009a*/ 	.short	(.L_781 - .L_780)
.L_780:
        /*009c*/ 	.word	0x00000000
        /*00a0*/ 	.short	0x0007
        /*00a2*/ 	.short	0x0038
        /*00a4*/ 	.byte	0x00, 0xf0, 0x11, 0x00


	//----- nvinfo : EIATTR_KPARAM_INFO
	.align		4
.L_781:
        /*00a8*/ 	.byte	0x04, 0x17
        /*00aa*/ 	.short	(.L_783 - .L_782)
.L_782:
        /*00ac*/ 	.word	0x00000000
        /*00b0*/ 	.short	0x0006
        /*00b2*/ 	.short	0x0030
        /*00b4*/ 	.byte	0x00, 0xf0, 0x21, 0x00


	//----- nvinfo : EIATTR_KPARAM_INFO
	.align		4
.L_783:
        /*00b8*/ 	.byte	0x04, 0x17
        /*00ba*/ 	.short	(.L_785 - .L_784)
.L_784:
        /*00bc*/ 	.word	0x00000000
        /*00c0*/ 	.short	0x0005
        /*00c2*/ 	.short	0x0028
        /*00c4*/ 	.byte	0x00, 0xf0, 0x21, 0x00


	//----- nvinfo : EIATTR_KPARAM_INFO
	.align		4
.L_785:
        /*00c8*/ 	.byte	0x04, 0x17
        /*00ca*/ 	.short	(.L_787 - .L_786)
.L_786:
        /*00cc*/ 	.word	0x00000000
        /*00d0*/ 	.short	0x0004
        /*00d2*/ 	.short	0x0020
        /*00d4*/ 	.byte	0x00, 0xf0, 0x21, 0x00


	//----- nvinfo : EIATTR_KPARAM_INFO
	.align		4
.L_787:
        /*00d8*/ 	.byte	0x04, 0x17
        /*00da*/ 	.short	(.L_789 - .L_788)
.L_788:
        /*00dc*/ 	.word	0x00000000
        /*00e0*/ 	.short	0x0003
        /*00e2*/ 	.short	0x0018
        /*00e4*/ 	.byte	0x00, 0xf0, 0x21, 0x00


	//----- nvinfo : EIATTR_KPARAM_INFO
	.align		4
.L_789:
        /*00e8*/ 	.byte	0x04, 0x17
        /*00ea*/ 	.short	(.L_791 - .L_790)
.L_790:
        /*00ec*/ 	.word	0x00000000
        /*00f0*/ 	.short	0x0002
        /*00f2*/ 	.short	0x0010
        /*00f4*/ 	.byte	0x00, 0xf0, 0x21, 0x00


	//----- nvinfo : EIATTR_KPARAM_INFO
	.align		4
.L_791:
        /*00f8*/ 	.byte	0x04, 0x17
        /*00fa*/ 	.short	(.L_793 - .L_792)
.L_792:
        /*00fc*/ 	.word	0x00000000
        /*0100*/ 	.short	0x0001
        /*0102*/ 	.short	0x0008
        /*0104*/ 	.byte	0x00, 0xf0, 0x21, 0x00


	//----- nvinfo : EIATTR_KPARAM_INFO
	.align		4
.L_793:
        /*0108*/ 	.byte	0x04, 0x17
        /*010a*/ 	.short	(.L_795 - .L_794)
.L_794:
        /*010c*/ 	.word	0x00000000
        /*0110*/ 	.short	0x0000
        /*0112*/ 	.short	0x0000
        /*0114*/ 	.byte	0x00, 0xf0, 0x21, 0x00


	//----- nvinfo : EIATTR_SPARSE_MMA_MASK
	.align		4
.L_795:
        /*0118*/ 	.byte	0x03, 0x50
        /*011a*/ 	.short	0x0000


	//----- nvinfo : EIATTR_MAXREG_COUNT
	.align		4
        /*011c*/ 	.byte	0x03, 0x1b
        /*011e*/ 	.short	0x00ff


	//----- nvinfo : EIATTR_MERCURY_ISA_VERSION
	.align		4
        /*0120*/ 	.byte	0x03, 0x5f
        /*0122*/ 	.short	0x0101


	//----- nvinfo : EIATTR_EXIT_INSTR_OFFSETS
	.align		4
        /*0124*/ 	.byte	0x04, 0x1c
        /*0126*/ 	.short	(.L_797 - .L_796)


	//   ....[0]....
.L_796:
        /*0128*/ 	.word	0x00000090


	//   ....[1]....
        /*012c*/ 	.word	0x00005ea0


	//----- nvinfo : EIATTR_CRS_STACK_SIZE
	.align		4
.L_797:
        /*0130*/ 	.byte	0x04, 0x1e
        /*0132*/ 	.short	(.L_799 - .L_798)
.L_798:
        /*0134*/ 	.word	0x00000000


	//----- nvinfo : EIATTR_CBANK_PARAM_SIZE
	.align		4
.L_799:
        /*0138*/ 	.byte	0x03, 0x19
        /*013a*/ 	.short	0x005e


	//----- nvinfo : EIATTR_PARAM_CBANK
	.align		4
        /*013c*/ 	.byte	0x04, 0x0a
        /*013e*/ 	.short	(.L_801 - .L_800)
	.align		4
.L_800:
        /*0140*/ 	.word	index@(.nv.constant0._ZN2at6native49_GLOBAL__N__3489678a_16_AveragePool2d_cu_fb80407634avg_pool2d_backward_out_cuda_frameIddlEEvT1_PKT_llllliiiiiiPS4_ibb)
        /*0144*/ 	.short	0x0210
        /*0146*/ 	.short	0x005e


	//----- nvinfo : EIATTR_SW_WAR
	.align		4
.L_801:
        /*0148*/ 	.byte	0x04, 0x36
        /*014a*/ 	.short	(.L_803 - .L_802)
.L_802:
        /*014c*/ 	.word	0x00000008
.L_803:


//--------------------- .nv.info._ZN2at6native49_GLOBAL__N__3489678a_16_AveragePool2d_cu_fb80407639avg_pool2d_backward_out_cuda_frame_nhwcIddlEEvT1_PKT_llliiiiiiiiPS4_ibb --------------------------
	.section	.nv.info._ZN2at6native49_GLOBAL__N__3489678a_16_AveragePool2d_cu_fb80407639avg_pool2d_backward_out_cuda_frame_nhwcIddlEEvT1_PKT_llliiiiiiiiPS4_ibb,"",@"SHT_CUDA_INFO"
	.sectionflags	@""
	.align	4


	//----- nvinfo : EIATTR_CUDA_API_VERSION
	.align		4
        /*0000*/ 	.byte	0x04, 0x37
        /*0002*/ 	.short	(.L_805 - .L_804)
.L_804:
        /*0004*/ 	.word	0x00000082


	//----- nvinfo : EIATTR_KPARAM_INFO
	.align		4
.L_805:
        /*0008*/ 	.byte	0x04, 0x17
        /*000a*/ 	.short	(.L_807 - .L_806)
.L_806:
        /*000c*/ 	.word	0x00000000
        /*0010*/ 	.short	0x0010
        /*0012*/ 	.short	0x0055
        /*0014*/ 	.byte	0x00, 0xf0, 0x05, 0x00


	//----- nvinfo : EIATTR_KPARAM_INFO
	.align		4
.L_807:
        /*0018*/ 	.byte	0x04, 0x17
        /*001a*/ 	.short	(.L_809 - .L_808)
.L_808:
        /*001c*/ 	.word	0x00000000
        /*0020*/ 	.short	0x000f
        /*0022*/ 	.short	0x0054
        /*0024*/ 	.byte	0x00, 0xf0, 0x05, 0x00


	//----- nvinfo : EIATTR_KPARAM_INFO
	.align		4
.L_809:
        /*0028*/ 	.byte	0x04, 0x17
        /*002a*/ 	.short	(.L_811 - .L_810)
.L_810:
        /*002c*/ 	.word	0x00000000
        /*0030*/ 	.short	0x000e
        /*0032*/ 	.short	0x0050
        /*0034*/ 	.byte	0x00, 0xf0, 0x11, 0x00


	//----- nvinfo : EIATTR_KPARAM_INFO
	.align		4
.L_811:
        /*0038*/ 	.byte	0x04, 0x17
        /*003a*/ 	.short	(.L_813 - .L_812)
.L_812:
        /*003c*/ 	.word	0x00000000
        /*0040*/ 	.short	0x000d
        /*0042*/ 	.short	0x0048
        /*0044*/ 	.byte	0x00, 0xf0, 0x21, 0x00


	//----- nvinfo : EIATTR_KPARAM_INFO
	.align		4
.L_813:
        /*0048*/ 	.byte	0x04, 0x17
        /*004a*/ 	.short	(.L_815 - .L_814)
.L_814:
        /*004c*/ 	.word	0x00000000
        /*0050*/ 	.short	0x000c
        /*0052*/ 	.short	0x0044
        /*0054*/ 	.byte	0x00, 0xf0, 0x11, 0x00


	//----- nvinfo : EIATTR_KPARAM_INFO
	.align		4
.L_815:
        /*0058*/ 	.byte	0x04, 0x17
        /*005a*/ 	.short	(.L_817 - .L_816)
.L_816:
        /*005c*/ 	.word	0x00000000
        /*0060*/ 	.short	0x000b
        /*0062*/ 	.short	0x0040
        /*0064*/ 	.byte	0x00, 0xf0, 0x11, 0x00


	//----- nvinfo : EIATTR_KPARAM_INFO
	.align		4
.L_817:
        /*0068*/ 	.byte	0x04, 0x17
        /*006a*/ 	.short	(.L_819 - .L_818)
.L_818:
        /*006c*/ 	.word	0x00000000
        /*0070*/ 	.short	0x000a
        /*0072*/ 	.short	0x003c
        /*0074*/ 	.byte	0x00, 0xf0, 0x11, 0x00


	//----- nvinfo : EIATTR_KPARAM_INFO
	.align		4
.L_819:
        /*0078*/ 	.byte	0x04, 0x17
        /*007a*/ 	.short	(.L_821 - .L_820)
.L_820:
        /*007c*/ 	.word	0x00000000
        /*0080*/ 	.short	0x0009
        /*0082*/ 	.short	0x0038
        /*0084*/ 	.byte	0x00, 0xf0, 0x11, 0x00


	//----- nvinfo : EIATTR_KPARAM_INFO
	.align		4
.L_821:
        /*0088*/ 	.byte	0x04, 0x17
        /*008a*/ 	.short	(.L_823 - .L_822)
.L_822:
        /*008c*/ 	.word	0x00000000
        /*0090*/ 	.short	0x0008
        /*0092*/ 	.short	0x0034
        /*0094*/ 	.byte	0x00, 0xf0, 0x11, 0x00


	//----- nvinfo : EIATTR_KPARAM_INFO
	.align		4
.L_823:
        /*0098*/ 	.byte	0x04, 0x17
        /*009a*/ 	.short	(.L_825 - .L_824)
.L_824:
        /*009c*/ 	.word	0x00000000
        /*00a0*/ 	.short	0x0007
        /*00a2*/ 	.short	0x0030
        /*00a4*/ 	.byte	0x00, 0xf0, 0x11, 0x00


	//----- nvinfo : EIATTR_KPARAM_INFO
	.align		4
.L_825:
        /*00a8*/ 	.byte	0x04, 0x17
        /*00aa*/ 	.short	(.L_827 - .L_826)
.L_826:
        /*00ac*/ 	.word	0x00000000
        /*00b0*/ 	.short	0x0006
        /*00b2*/ 	.short	0x002c
        /*00b4*/ 	.byte	0x00, 0xf0, 0x11, 0x00


	//----- nvinfo : EIATTR_KPARAM_INFO
	.align		4
.L_827:
        /*00b8*/ 	.byte	0x04, 0x17
        /*00ba*/ 	.short	(.L_829 - .L_828)
.L_828:
        /*00bc*/ 	.word	0x00000000
        /*00c0*/ 	.short	0x0005
        /*00c2*/ 	.short	0x0028
        /*00c4*/ 	.byte	0x00, 0xf0, 0x11, 0x00


	//----- nvinfo : EIATTR_KPARAM_INFO
	.align		4
.L_829:
        /*00c8*/ 	.byte	0x04, 0x17
        /*00ca*/ 	.short	(.L_831 - .L_830)
.L_830:
        /*00cc*/ 	.word	0x00000000
        /*00d0*/ 	.short	0x0004
        /*00d2*/ 	.short	0x0020
        /*00d4*/ 	.byte	0x00, 0xf0, 0x21, 0x00


	//----- nvinfo : EIATTR_KPARAM_INFO
	.align		4
.L_831:
        /*00d8*/ 	.byte	0x04, 0x17
        /*00da*/ 	.short	(.L_833 - .L_832)
.L_832:
        /*00dc*/ 	.word	0x00000000
        /*00e0*/ 	.short	0x0003
        /*00e2*/ 	.short	0x0018
        /*00e4*/ 	.byte	0x00, 0xf0, 0x21, 0x00


	//----- nvinfo : EIATTR_KPARAM_INFO
	.align		4
.L_833:
        /*00e8*/ 	.byte	0x04, 0x17
        /*00ea*/ 	.short	(.L_835 - .L_834)
.L_834:
        /*00ec*/ 	.word	0x00000000
        /*00f0*/ 	.short	0x0002
        /*00f2*/ 	.short	0x0010
        /*00f4*/ 	.byte	0x00, 0xf0, 0x21, 0x00


	//----- nvinfo : EIATTR_KPARAM_INFO
	.align		4
.L_835:
        /*00f8*/ 	.byte	0x04, 0x17
        /*00fa*/ 	.short	(.L_837 - .L_836)
.L_836:
        /*00fc*/ 	.word	0x00000000
        /*0100*/ 	.short	0x0001
        /*0102*/ 	.short	0x0008
        /*0104*/ 	.byte	0x00, 0xf0, 0x21, 0x00


	//----- nvinfo : EIATTR_KPARAM_INFO
	.align		4
.L_837:
        /*0108*/ 	.byte	0x04, 0x17
        /*010a*/ 	.short	(.L_839 - .L_838)
.L_838:
        /*010c*/ 	.word	0x00000000
        /*0110*/ 	.short	0x0000
        /*0112*/ 	.short	0x0000
        /*0114*/ 	.byte	0x00, 0xf0, 0x21, 0x00


	//----- nvinfo : EIATTR_SPARSE_MMA_MASK
	.align		4
.L_839:
        /*0118*/ 	.byte	0x03, 0x50
        /*011a*/ 	.short	0x0000


	//----- nvinfo : EIATTR_MAXREG_COUNT
	.align		4
        /*011c*/ 	.byte	0x03, 0x1b
        /*011e*/ 	.short	0x00ff


	//----- nvinfo : EIATTR_MERCURY_ISA_VERSION
	.align		4
        /*0120*/ 	.byte	0x03, 0x5f
        /*0122*/ 	.short	0x0101


	//----- nvinfo : EIATTR_EXIT_INSTR_OFFSETS
	.align		4
        /*0124*/ 	.byte	0x04, 0x1c
        /*0126*/ 	.short	(.L_841 - .L_840)


	//   ....[0]....
.L_840:
        /*0128*/ 	.word	0x00000090


	//   ....[1]....
        /*012c*/ 	.word	0x000067d0


	//----- nvinfo : EIATTR_CRS_STACK_SIZE
	.align		4
.L_841:
        /*0130*/ 	.byte	0x04, 0x1e
        /*0132*/ 	.short	(.L_843 - .L_842)
.L_842:
        /*0134*/ 	.word	0x00000000


	//----- nvinfo : EIATTR_CBANK_PARAM_SIZE
	.align		4
.L_843:
        /*0138*/ 	.byte	0x03, 0x19
        /*013a*/ 	.short	0x0056


	//----- nvinfo : EIATTR_PARAM_CBANK
	.align		4
        /*013c*/ 	.byte	0x04, 0x0a
        /*013e*/ 	.short	(.L_845 - .L_844)
	.align		4
.L_844:
        /*0140*/ 	.word	index@(.nv.constant0._ZN2at6native49_GLOBAL__N__3489678a_16_AveragePool2d_cu_fb80407639avg_pool2d_backward_out_cuda_frame_nhwcIddlEEvT1_PKT_llliiiiiiiiPS4_ibb)
        /*0144*/ 	.short	0x0210
        /*0146*/ 	.short	0x0056


	//----- nvinfo : EIATTR_SW_WAR
	.align		4
.L_845:
        /*0148*/ 	.byte	0x04, 0x36
        /*014a*/ 	.short	(.L_847 - .L_846)
.L_846:
        /*014c*/ 	.word	0x00000008
.L_847:


//--------------------- .nv.info._ZN2at6native49_GLOBAL__N__3489678a_16_AveragePool2d_cu_fb80407634avg_pool2d_backward_out_cuda_frameIddiEEvT1_PKT_llllliiiiiiPS4_ibb --------------------------
	.section	.nv.info._ZN2at6native49_GLOBAL__N__3489678a_16_AveragePool2d_cu_fb80407634avg_pool2d_backward_out_cuda_frameIddiEEvT1_PKT_llllliiiiiiPS4_ibb,"",@"SHT_CUDA_INFO"
	.sectionflags	@""
	.align	4


	//----- nvinfo : EIATTR_CUDA_API_VERSION
	.align		4
        /*0000*/ 	.byte	0x04, 0x37
        /*0002*/ 	.short	(.L_849 - .L_848)
.L_848:
        /*0004*/ 	.word	0x00000082


	//----- nvinfo : EIATTR_KPARAM_INFO
	.align		4
.L_849:
        /*0008*/ 	.byte	0x04, 0x17
        /*000a*/ 	.short	(.L_851 - .L_850)
.L_850:
        /*000c*/ 	.word	0x00000000
        /*0010*/ 	.short	0x0010
        /*0012*/ 	.short	0x005d
        /*0014*/ 	.byte	0x00, 0xf0, 0x05, 0x00


	//----- nvinfo : EIATTR_KPARAM_INFO
	.align		4
.L_851:
        /*0018*/ 	.byte	0x04, 0x17
        /*001a*/ 	.short	(.L_853 - .L_852)
.L_852:
        /*001c*/ 	.word	0x00000000
        /*0020*/ 	.short	0x000f
        /*0022*/ 	.short	0x005c
        /*0024*/ 	.byte	0x00, 0xf0, 0x05, 0x00


	//----- nvinfo : EIATTR_KPARAM_INFO
	.align		4
.L_853:
        /*0028*/ 	.byte	0x04, 0x17
        /*002a*/ 	.short	(.L_855 - .L_854)
.L_854:
        /*002c*/ 	.word	0x00000000
        /*0030*/ 	.short	0x000e
        /*0032*/ 	.short	0x0058
        /*0034*/ 	.byte	0x00, 0xf0, 0x11, 0x00


	//----- nvinfo : EIATTR_KPARAM_INFO
	.align		4
.L_855:
        /*0038*/ 	.byte	0x04, 0x17
        /*003a*/ 	.short	(.L_857 - .L_856)
.L_856:
        /*003c*/ 	.word	0x00000000
        /*0040*/ 	.short	0x000d
        /*0042*/ 	.short	0x0050
        /*0044*/ 	.byte	0x00, 0xf0, 0x21, 0x00


	//----- nvinfo : EIATTR_KPARAM_INFO
	.align		4
.L_857:
        /*0048*/ 	.byte	0x04, 0x17
        /*004a*/ 	.short	(.L_859 - .L_858)
.L_858:
        /*004c*/ 	.word	0x00000000
        /*0050*/ 	.short	0x000c
        /*0052*/ 	.short	0x004c
        /*0054*/ 	.byte	0x00, 0xf0, 0x11, 0x00


	//----- nvinfo : EIATTR_KPARAM_INFO
	.align		4
.L_859:
        /*0058*/ 	.byte	0x04, 0x17
        /*005a*/ 	.short	(.L_861 - .L_860)
.L_860:
        /*005c*/ 	.word	0x00000000
        /*0060*/ 	.short	0x000b
        /*0062*/ 	.short	0x0048
        /*0064*/ 	.byte	0x00, 0xf0, 0x11, 0x00


	//----- nvinfo : EIATTR_KPARAM_INFO
	.align		4
.L_861:
        /*0068*/ 	.byte	0x04, 0x17
        /*006a*/ 	.short	(.L_863 - .L_862)
.L_862:
        /*006c*/ 	.word	0x00000000
        /*0070*/ 	.short	0x000a
        /*0072*/ 	.short	0x0044
        /*0074*/ 	.byte	0x00, 0xf0, 0x11, 0x00


	//----- nvinfo : EIATTR_KPARAM_INFO
	.align		4
.L_863:
        /*0078*/ 	.byte	0x04, 0x17
        /*007a*/ 	.short	(.L_865 - .L_864)
.L_864:
        /*007c*/ 	.word	0x00000000
        /*0080*/ 	.short	0x0009
        /*0082*/ 	.short	0x0040
        /*0084*/ 	.byte	0x00, 0xf0, 0x11, 0x00


	//----- nvinfo : EIATTR_KPARAM_INFO
	.align		4
.L_865:
        /*0088*/ 	.byte	0x04, 0x17
        /*008a*/ 	.short	(.L_867 - .L_866)
.L_866:
        /*008c*/ 	.word	0x00000000
        /*0090*/ 	.short	0x0008
        /*0092*/ 	.short	0x003c
        /*0094*/ 	.byte	0x00, 0xf0, 0x11, 0x00


	//----- nvinfo : EIATTR_KPARAM_INFO
	.align		4
.L_867:
        /*0098*/ 	.byte	0x04, 0x17
        /*009a*/ 	.short	(.L_869 - .L_868)
.L_868:
        /*009c*/ 	.word	0x00000000
        /*00a0*/ 	.short	0x0007
        /*00a2*/ 	.short	0x0038
        /*00a4*/ 	.byte	0x00, 0xf0, 0x11, 0x00


	//----- nvinfo : EIATTR_KPARAM_INFO
	.align		4
.L_869:
        /*00a8*/ 	.byte	0x04, 0x17
        /*00aa*/ 	.short	(.L_871 - .L_870)
.L_870:
        /*00ac*/ 	.word	0x00000000
        /*00b0*/ 	.short	0x0006
        /*00b2*/ 	.short	0x0030
        /*00b4*/ 	.byte	0x00, 0xf0, 0x21, 0x00


	//----- nvinfo : EIATTR_KPARAM_INFO
	.align		4
.L_871:
        /*00b8*/ 	.byte	0x04, 0x17
        /*00ba*/ 	.short	(.L_873 - .L_872)
.L_872:
        /*00bc*/ 	.word	0x00000000
        /*00c0*/ 	.short	0x0005
        /*00c2*/ 	.short	0x0028
        /*00c4*/ 	.byte	0x00, 0xf0, 0x21, 0x00


	//----- nvinfo : EIATTR_KPARAM_INFO
	.align		4
.L_873:
        /*00c8*/ 	.byte	0x04, 0x17
        /*00ca*/ 	.short	(.L_875 - .L_874)
.L_874:
        /*00cc*/ 	.word	0x00000000
        /*00d0*/ 	.short	0x0004
        /*00d2*/ 	.short	0x0020
        /*00d4*/ 	.byte	0x00, 0xf0, 0x21, 0x00


	//----- nvinfo : EIATTR_KPARAM_INFO
	.align		4
.L_875:
        /*00d8*/ 	.byte	0x04, 0x17
        /*00da*/ 	.short	(.L_877 - .L_876)
.L_876:
        /*00dc*/ 	.word	0x00000000
        /*00e0*/ 	.short	0x0003
        /*00e2*/ 	.short	0x0018
        /*00e4*/ 	.byte	0x00, 0xf0, 0x21, 0x00


	//----- nvinfo : EIATTR_KPARAM_INFO
	.align		4
.L_877:
        /*00e8*/ 	.byte	0x04, 0x17
        /*00ea*/ 	.short	(.L_879 - .L_878)
.L_878:
        /*00ec*/ 	.word	0x00000000
        /*00f0*/ 	.short	0x0002
        /*00f2*/ 	.short	0x0010
        /*00f4*/ 	.byte	0x00, 0xf0, 0x21, 0x00


	//----- nvinfo : EIATTR_KPARAM_INFO
	.align		4
.L_879:
        /*00f8*/ 	.byte	0x04, 0x17
        /*00fa*/ 	.short	(.L_881 - .L_880)
.L_880:
        /*00fc*/ 	.word	0x00000000
        /*0100*/ 	.short	0x0001
        /*0102*/ 	.short	0x0008
        /*0104*/ 	.byte	0x00, 0xf0, 0x21, 0x00


	//----- nvinfo : EIATTR_KPARAM_INFO
	.align		4
.L_881:
        /*0108*/ 	.byte	0x04, 0x17
        /*010a*/ 	.short	(.L_883 - .L_882)
.L_882:
        /*010c*/ 	.word	0x00000000
        /*0110*/ 	.short	0x0000
        /*0112*/ 	.short	0x0000
        /*0114*/ 	.byte	0x00, 0xf0, 0x11, 0x00


	//----- nvinfo : EIATTR_SPARSE_MMA_MASK
	.align		4
.L_883:
        /*0118*/ 	.byte	0x03, 0x50
        /*011a*/ 	.short	0x0000


	//----- nvinfo : EIATTR_MAXREG_COUNT
	.align		4
        /*011c*/ 	.byte	0x03, 0x1b
        /*011e*/ 	.short	0x00ff


	//----- nvinfo : EIATTR_MERCURY_ISA_VERSION
	.align		4
        /*0120*/ 	.byte	0x03, 0x5f
        /*0122*/ 	.short	0x0101


	//----- nvinfo : EIATTR_EXIT_INSTR_OFFSETS
	.align		4
        /*0124*/ 	.byte	0x04, 0x1c
        /*0126*/ 	.short	(.L_885 - .L_884)


	//   ....[0]....
.L_884:
        /*0128*/ 	.word	0x000000a0


	//   ....[1]....
        /*012c*/ 	.word	0x00005ed0


	//----- nvinfo : EIATTR_CRS_STACK_SIZE
	.align		4
.L_885:
        /*0130*/ 	.byte	0x04, 0x1e
        /*0132*/ 	.short	(.L_887 - .L_886)
.L_886:
        /*0134*/ 	.word	0x00000000


	//----- nvinfo : EIATTR_CBANK_PARAM_SIZE
	.align		4
.L_887:
        /*0138*/ 	.byte	0x03, 0x19
        /*013a*/ 	.short	0x005e


	//----- nvinfo : EIATTR_PARAM_CBANK
	.align		4
        /*013c*/ 	.byte	0x04, 0x0a
        /*013e*/ 	.short	(.L_889 - .L_888)
	.align		4
.L_888:
        /*0140*/ 	.word	index@(.nv.constant0._ZN2at6native49_GLOBAL__N__3489678a_16_AveragePool2d_cu_fb80407634avg_pool2d_backward_out_cuda_frameIddiEEvT1_PKT_llllliiiiiiPS4_ibb)
        /*0144*/ 	.short	0x0210
        /*0146*/ 	.short	0x005e


	//----- nvinfo : EIATTR_SW_WAR
	.align		4
.L_889:
        /*0148*/ 	.byte	0x04, 0x36
        /*014a*/ 	.short	(.L_891 - .L_890)
.L_890:
        /*014c*/ 	.word	0x00000008
.L_891:


//--------------------- .nv.info._ZN2at6native49_GLOBAL__N__3489678a_16_AveragePool2d_cu_fb80407639avg_pool2d_backward_out_cuda_frame_nhwcIddiEEvT1_PKT_llliiiiiiiiPS4_ibb --------------------------
	.section	.nv.info._ZN2at6native49_GLOBAL__N__3489678a_16_AveragePool2d_cu_fb80407639avg_pool2d_backward_out_cuda_frame_nhwcIddiEEvT1_PKT_llliiiiiiiiPS4_ibb,"",@"SHT_CUDA_INFO"
	.sectionflags	@""
	.align	4


	//----- nvinfo : EIATTR_CUDA_API_VERSION
	.align		4
        /*0000*/ 	.byte	0x04, 0x37
        /*0002*/ 	.short	(.L_893 - .L_892)
.L_892:
        /*0004*/ 	.word	0x00000082


	//----- nvinfo : EIATTR_KPARAM_INFO
	.align		4
.L_893:
        /*0008*/ 	.byte	0x04, 0x17
        /*000a*/ 	.short	(.L_895 - .L_894)
.L_894:
        /*000c*/ 	.word	0x00000000
        /*0010*/ 	.short	0x0010
        /*0012*/ 	.short	0x0055
        /*0014*/ 	.byte	0x00, 0xf0, 0x05, 0x00


	//----- nvinfo : EIATTR_KPARAM_INFO
	.align		4
.L_895:
        /*0018*/ 	.byte	0x04, 0x17
        /*001a*/ 	.short	(.L_897 - .L_896)
.L_896:
        /*001c*/ 	.word	0x00000000
        /*0020*/ 	.short	0x000f
        /*0022*/ 	.short	0x0054
        /*0024*/ 	.byte	0x00, 0xf0, 0x05, 0x00


	//----- nvinfo : EIATTR_KPARAM_INFO
	.align		4
.L_897:
        /*0028*/ 	.byte	0x04, 0x17
        /*002a*/ 	.short	(.L_899 - .L_898)
.L_898:
        /*002c*/ 	.word	0x00000000
        /*0030*/ 	.short	0x000e
        /*0032*/ 	.short	0x0050
        /*0034*/ 	.byte	0x00, 0xf0, 0x11, 0x00


	//----- nvinfo : EIATTR_KPARAM_INFO
	.align		4
.L_899:
        /*0038*/ 	.byte	0x04, 0x17
        /*003a*/ 	.short	(.L_901 - .L_900)
.L_900:
        /*003c*/ 	.word	0x00000000
        /*0040*/ 	.short	0x000d
        /*0042*/ 	.short	0x0048
        /*0044*/ 	.byte	0x00, 0xf0, 0x21, 0x00


	//----- nvinfo : EIATTR_KPARAM_INFO
	.align		4
.L_901:
        /*0048*/ 	.byte	0x04, 0x17
        /*004a*/ 	.short	(.L_903 - .L_902)
.L_902:
        /*004c*/ 	.word	0x00000000
        /*0050*/ 	.short	0x000c
        /*0052*/ 	.short	0x0044
        /*0054*/ 	.byte	0x00, 0xf0, 0x11, 0x00


	//----- nvinfo : EIATTR_KPARAM_INFO
	.align		4
.L_903:
        /*0058*/ 	.byte	0x04, 0x17
        /*005a*/ 	.short	(.L_905 - .L_904)
.L_904:
        /*005c*/ 	.word	0x00000000
        /*0060*/ 	.short	0x000b
        /*0062*/ 	.short	0x0040
        /*0064*/ 	.byte	0x00, 0xf0, 0x11, 0x00


	//----- nvinfo : EIATTR_KPARAM_INFO
	.align		4
.L_905:
        /*0068*/ 	.byte	0x04, 0x17
        /*006a*/ 	.short	(.L_907 - .L_906)
.L_906:
        /*006c*/ 	.word	0x00000000
        /*0070*/ 	.short	0x000a
        /*0072*/ 	.short	0x003c
        /*0074*/ 	.byte	0x00, 0xf0, 0x11, 0x00


	//----- nvinfo : EIATTR_KPARAM_INFO
	.align		4
.L_907:
        /*0078*/ 	.byte	0x04, 0x17
        /*007a*/ 	.short	(.L_909 - .L_908)
.L_908:
        /*007c*/ 	.word	0x00000000
        /*0080*/ 	.short	0x0009
        /*0082*/ 	.short	0x0038
        /*0084*/ 	.byte	0x00, 0xf0, 0x11, 0x00


	//----- nvinfo : EIATTR_KPARAM_INFO
	.align		4
.L_909:
        /*0088*/ 	.byte	0x04, 0x17
        /*008a*/ 	.short	(.L_911 - .L_910)
.L_910:
        /*008c*/ 	.word	0x00000000
        /*0090*/ 	.short	0x0008
        /*0092*/ 	.short	0x0034
        /*0094*/ 	.byte	0x00, 0xf0, 0x11, 0x00


	//----- nvinfo : EIATTR_KPARAM_INFO
	.align		4
.L_911:
        /*0098*/ 	.byte	0x04, 0x17
        /*009a*/ 	.short	(.L_913 - .L_912)
.L_912:
        /*009c*/ 	.word	0x00000000
        /*00a0*/ 	.short	0x0007
        /*00a2*/ 	.short	0x0030
        /*00a4*/ 	.byte	0x00, 0xf0, 0x11, 0x00


	//----- nvinfo : EIATTR_KPARAM_INFO
	.align		4
.L_913:
        /*00a8*/ 	.byte	0x04, 0x17
        /*00aa*/ 	.short	(.L_915 - .L_914)
.L_914:
        /*00ac*/ 	.word	0x00000000
        /*00b0*/ 	.short	0x0006
        /*00b2*/ 	.short	0x002c
        /*00b4*/ 	.byte	0x00, 0xf0, 0x11, 0x00


	//----- nvinfo : EIATTR_KPARAM_INFO
	.align		4
.L_915:
        /*00b8*/ 	.byte	0x04, 0x17
        /*00ba*/ 	.short	(.L_917 - .L_916)
.L_916:
        /*00bc*/ 	.word	0x00000000
        /*00c0*/ 	.short	0x0005
        /*00c2*/ 	.short	0x0028
        /*00c4*/ 	.byte	0x00, 0xf0, 0x11, 0x00


	//----- nvinfo : EIATTR_KPARAM_INFO
	.align		4
.L_917:
        /*00c8*/ 	.byte	0x04, 0x17
        /*00ca*/ 	.short	(.L_919 - .L_918)
.L_918:
        /*00cc*/ 	.word	0x00000000
        /*00d0*/ 	.short	0x0004
        /*00d2*/ 	.short	0x0020
        /*00d4*/ 	.byte	0x00, 0xf0, 0x21, 0x00


	//----- nvinfo : EIATTR_KPARAM_INFO
	.align		4
.L_919:
        /*00d8*/ 	.byte	0x04, 0x17
        /*00da*/ 	.short	(.L_921 - .L_920)
.L_920:
        /*00dc*/ 	.word	0x00000000
        /*00e0*/ 	.short	0x0003
        /*00e2*/ 	.short	0x0018
        /*00e4*/ 	.byte	0x00, 0xf0, 0x21, 0x00


	//----- nvinfo : EIATTR_KPARAM_INFO
	.align		4
.L_921:
        /*00e8*/ 	.byte	0x04, 0x17
        /*00ea*/ 	.short	(.L_923 - .L_922)
.L_922:
        /*00ec*/ 	.word	0x00000000
        /*00f0*/ 	.short	0x0002
        /*00f2*/ 	.short	0x0010
        /*00f4*/ 	.byte	0x00, 0xf0, 0x21, 0x00


	//----- nvinfo : EIATTR_KPARAM_INFO
	.align		4
.L_923:
        /*00f8*/ 	.byte	0x04, 0x17
        /*00fa*/ 	.short	(.L_925 - .L_924)
.L_924:
        /*00fc*/ 	.word	0x00000000
        /*0100*/ 	.short	0x0001
        /*0102*/ 	.short	0x0008
        /*0104*/ 	.byte	0x00, 0xf0, 0x21, 0x00


	//----- nvinfo : EIATTR_KPARAM_INFO
	.align		4
.L_925:
        /*0108*/ 	.byte	0x04, 0x17
        /*010a*/ 	.short	(.L_927 - .L_926)
.L_926:
        /*010c*/ 	.word	0x00000000
        /*0110*/ 	.short	0x0000
        /*0112*/ 	.short	0x0000
        /*0114*/ 	.byte	0x00, 0xf0, 0x11, 0x00


	//----- nvinfo : EIATTR_SPARSE_MMA_MASK
	.align		4
.L_927:
        /*0118*/ 	.byte	0x03, 0x50
        /*011a*/ 	.short	0x0000


	//----- nvinfo : EIATTR_MAXREG_COUNT
	.align		4
        /*011c*/ 	.byte	0x03, 0x1b
        /*011e*/ 	.short	0x00ff


	//----- nvinfo : EIATTR_MERCURY_ISA_VERSION
	.align		4
        /*0120*/ 	.byte	0x03, 0x5f
        /*0122*/ 	.short	0x0101


	//----- nvinfo : EIATTR_EXIT_INSTR_OFFSETS
	.align		4
        /*0124*/ 	.byte	0x04, 0x1c
        /*0126*/ 	.short	(.L_929 - .L_928)


	//   ....[0]....
.L_928:
        /*0128*/ 	.word	0x000000a0


	//   ....[1]....
        /*012c*/ 	.word	0x00006800


	//----- nvinfo : EIATTR_CRS_STACK_SIZE
	.align		4
.L_929:
        /*0130*/ 	.byte	0x04, 0x1e
        /*0132*/ 	.short	(.L_931 - .L_930)
.L_930:
        /*0134*/ 	.word	0x00000000


	//----- nvinfo : EIATTR_CBANK_PARAM_SIZE
	.align		4
.L_931:
        /*0138*/ 	.byte	0x03, 0x19
        /*013a*/ 	.short	0x0056


	//----- nvinfo : EIATTR_PARAM_CBANK
	.align		4
        /*013c*/ 	.byte	0x04, 0x0a
        /*013e*/ 	.short	(.L_933 - .L_932)
	.align		4
.L_932:
        /*0140*/ 	.word	index@(.nv.constant0._ZN2at6native49_GLOBAL__N__3489678a_16_AveragePool2d_cu_fb80407639avg_pool2d_backward_out_cuda_frame_nhwcIddiEEvT1_PKT_llliiiiiiiiPS4_ibb)
        /*0144*/ 	.short	0x0210
        /*0146*/ 	.short	0x0056


	//----- nvinfo : EIATTR_SW_WAR
	.align		4
.L_933:
        /*0148*/ 	.byte	0x04, 0x36
        /*014a*/ 	.short	(.L_935 - .L_934)
.L_934:
        /*014c*/ 	.word	0x00000008
.L_935:


//--------------------- .nv.info._ZN2at6native49_GLOBAL__N__3489678a_16_AveragePool2d_cu_fb80407625avg_pool2d_out_cuda_frameIN3c108BFloat16EfEEviPKT_lllliiiiiiiPS5_ibb --------------------------
	.section	.nv.info._ZN2at6native49_GLOBAL__N__3489678a_16_AveragePool2d_cu_fb80407625avg_pool2d_out_cuda_frameIN3c108BFloat16EfEEviPKT_lllliiiiiiiPS5_ibb,"",@"SHT_CUDA_INFO"
	.sectionflags	@""
	.align	4


	//----- nvinfo : EIATTR_CUDA_API_VERSION
	.align		4
        /*0000*/ 	.byte	0x04, 0x37
        /*0002*/ 	.short	(.L_937 - .L_936)
.L_936:
        /*0004*/ 	.word	0x00000082


	//----- nvinfo : EIATTR_KPARAM_INFO
	.align		4
.L_937:
        /*0008*/ 	.byte	0x04, 0x17
        /*000a*/ 	.short	(.L_939 - .L_938)
.L_938:
        /*000c*/ 	.word	0x00000000
        /*0010*/ 	.short	0x0010
        /*0012*/ 	.short	0x005d
        /*0014*/ 	.byte	0x00, 0xf0, 0x05, 0x00


	//----- nvinfo : EIATTR_KPARAM_INFO
	.align		4
.L_939:
        /*0018*/ 	.byte	0x04, 0x17
        /*001a*/ 	.short	(.L_941 - .L_940)
.L_940:
        /*001c*/ 	.word	0x00000000
        /*0020*/ 	.short	0x000f
        /*0022*/ 	.short	0x005c
        /*0024*/ 	.byte	0x00, 0xf0, 0x05, 0x00


	//----- nvinfo : EIATTR_KPARAM_INFO
	.align		4
.L_941:
        /*0028*/ 	.byte	0x04, 0x17
        /*002a*/ 	.short	(.L_943 - .L_942)
.L_942:
        /*002c*/ 	.word	0x00000000
        /*0030*/ 	.short	0x000e
        /*0032*/ 	.short	0x0058
        /*0034*/ 	.byte	0x00, 0xf0, 0x11, 0x00


	//----- nvinfo : EIATTR_KPARAM_INFO
	.align		4
.L_943:
        /*0038*/ 	.byte	0x04, 0x17
        /*003a*/ 	.short	(.L_945 - .L_944)
.L_944:
        /*003c*/ 	.word	0x00000000
        /*0040*/ 	.short	0x000d
        /*0042*/ 	.short	0x0050
        /*0044*/ 	.byte	0x00, 0xf0, 0x21, 0x00


	//----- nvinfo : EIATTR_KPARAM_INFO
	.align		4
.L_945:
        /*0048*/ 	.byte	0x04, 0x17
        /*004a*/ 	.short	(.L_947 - .L_946)
.L_946:
        /*004c*/ 	.word	0x00000000
        /*0050*/ 	.short	0x000c
        /*0052*/ 	.short	0x0048
        /*0054*/ 	.byte	0x00, 0xf0, 0x11, 0x00


	//----- nvinfo : EIATTR_KPARAM_INFO
	.align		4
.L_947:
        /*0058*/ 	.byte	0x04, 0x17
        /*005a*/ 	.short	(.L_949 - .L_948)
.L_948:
        /*005c*/ 	.word	0x00000000
        /*0060*/ 	.short	0x000b
        /*0062*/ 	.short	0x0044
        /*0064*/ 	.byte	0x00, 0xf0, 0x11, 0x00


	//----- nvinfo : EIATTR_KPARAM_INFO
	.align		4
.L_949:
        /*0068*/ 	.byte	0x04, 0x17
        /*006a*/ 	.short	(.L_951 - .L_950)
.L_950:
        /*006c*/ 	.word	0x00000000
        /*0070*/ 	.short	0x000a
        /*0072*/ 	.short	0x0040
        /*0074*/ 	.byte	0x00, 0xf0, 0x11, 0x00


	//----- nvinfo : EIATTR_KPARAM_INFO
	.align		4
.L_951:
        /*0078*/ 	.byte	0x04, 0x17
        /*007a*/ 	.short	(.L_953 - .L_952)
.L_952:
        /*007c*/ 	.word	0x00000000
        /*0080*/ 	.short	0x0009
        /*0082*/ 	.short	0x003c
        /*0084*/ 	.byte	0x00, 0xf0, 0x11, 0x00


	//----- nvinfo : EIATTR_KPARAM_INFO
	.align		4
.L_953:
        /*0088*/ 	.byte	0x04, 0x17
        /*008a*/ 	.short	(.L_955 - .L_954)
.L_954:
        /*008c*/ 	.word	0x00000000
        /*0090*/ 	.short	0x0008
        /*0092*/ 	.short	0x0038
        /*0094*/ 	.byte	0x00, 0xf0, 0x11, 0x00


	//----- nvinfo : EIATTR_KPARAM_INFO
	.align		4
.L_955:
        /*0098*/ 	.byte	0x04, 0x17
        /*009a*/ 	.short	(.L_957 - .L_956)
.L_956:
        /*009c*/ 	.word	0x00000000
        /*00a0*/ 	.short	0x0007
        /*00a2*/ 	.short	0x0034
        /*00a4*/ 	.byte	0x00, 0xf0, 0x11, 0x00


	//----- nvinfo : EIATTR_KPARAM_INFO
	.align		4
.L_957:
        /*00a8*/ 	.byte	0x04, 0x17
        /*00aa*/ 	.short	(.L_959 - .L_958)
.L_958:
        /*00ac*/ 	.word	0x00000000
        /*00b0*/ 	.short	0x0006
        /*00b2*/ 	.short	0x0030
        /*00b4*/ 	.byte	0x00, 0xf0, 0x11, 0x00


	//----- nvinfo : EIATTR_KPARAM_INFO
	.align		4
.L_959:
        /*00b8*/ 	.byte	0x04, 0x17
        /*00ba*/ 	.short	(.L_961 - .L_960)
.L_960:
        /*00bc*/ 	.word	0x00000000
        /*00c0*/ 	.short	0x0005
        /*00c2*/ 	.short	0x0028
        /*00c4*/ 	.byte	0x00, 0xf0, 0x21, 0x00


	//----- nvinfo : EIATTR_KPARAM_INFO
	.align		4
.L_961:
        /*00c8*/ 	.byte	0x04, 0x17
        /*00ca*/ 	.short	(.L_963 - .L_962)
.L_962:
        /*00cc*/ 	.word	0x00000000
        /*00d0*/ 	.short	0x0004
        /*00d2*/ 	.short	0x0020
        /*00d4*/ 	.byte	0x00, 0xf0, 0x21, 0x00


	//----- nvinfo : EIATTR_KPARAM_INFO
	.align		4
.L_963:
        /*00d8*/ 	.byte	0x04, 0x17
        /*00da*/ 	.short	(.L_965 - .L_964)
.L_964:
        /*00dc*/ 	.word	0x00000000
        /*00e0*/ 	.short	0x0003
        /*00e2*/ 	.short	0x0018
        /*00e4*/ 	.byte	0x00, 0xf0, 0x21, 0x00


	//----- nvinfo : EIATTR_KPARAM_INFO
	.align		4
.L_965:
        /*00e8*/ 	.byte	0x04, 0x17
        /*00ea*/ 	.short	(.L_967 - .L_966)
.L_966:
        /*00ec*/ 	.word	0x00000000
        /*00f0*/ 	.short	0x0002
        /*00f2*/ 	.short	0x0010
        /*00f4*/ 	.byte	0x00, 0xf0, 0x21, 0x00


	//----- nvinfo : EIATTR_KPARAM_INFO
	.align		4
.L_967:
        /*00f8*/ 	.byte	0x04, 0x17
        /*00fa*/ 	.short	(.L_969 - .L_968)
.L_968:
        /*00fc*/ 	.word	0x00000000
        /*0100*/ 	.short	0x0001
        /*0102*/ 	.short	0x0008
        /*0104*/ 	.byte	0x00, 0xf0, 0x21, 0x00


	//----- nvinfo : EIATTR_KPARAM_INFO
	.align		4
.L_969:
        /*0108*/ 	.byte	0x04, 0x17
        /*010a*/ 	.short	(.L_971 - .L_970)
.L_970:
        /*010c*/ 	.word	0x00000000
        /*0110*/ 	.short	0x0000
        /*0112*/ 	.short	0x0000
        /*0114*/ 	.byte	0x00, 0xf0, 0x11, 0x00


	//----- nvinfo : EIATTR_SPARSE_MMA_MASK
	.align		4
.L_971:
        /*0118*/ 	.byte	0x03, 0x50
        /*011a*/ 	.short	0x0000


	//----- nvinfo : EIATTR_MAXREG_COUNT
	.align		4
        /*011c*/ 	.byte	0x03, 0x1b
        /*011e*/ 	.short	0x00ff


	//----- nvinfo : EIATTR_MERCURY_ISA_VERSION
	.align		4
        /*0120*/ 	.byte	0x03, 0x5f
        /*0122*/ 	.short	0x0101


	//----- nvinfo : EIATTR_EXIT_INSTR_OFFSETS
	.align		4
        /*0124*/ 	.byte	0x04, 0x1c
        /*0126*/ 	.short	(.L_973 - .L_972)


	//   ....[0]....
.L_972:
        /*0128*/ 	.word	0x000000a0


	//   ....[1]....
        /*012c*/ 	.word	0x00001a80


	//   ....[2]....
        /*0130*/ 	.word	0x00003120


	//----- nvinfo : EIATTR_CRS_STACK_SIZE
	.align		4
.L_973:
        /*0134*/ 	.byte	0x04, 0x1e
        /*0136*/ 	.short	(.L_975 - .L_974)
.L_974:
        /*0138*/ 	.word	0x00000000


	//----- nvinfo : EIATTR_CBANK_PARAM_SIZE
	.align		4
.L_975:
        /*013c*/ 	.byte	0x03, 0x19
        /*013e*/ 	.short	0x005e


	//----- nvinfo : EIATTR_PARAM_CBANK
	.align		4
        /*0140*/ 	.byte	0x04, 0x0a
        /*0142*/ 	.short	(.L_977 - .L_976)
	.align		4
.L_976:
        /*0144*/ 	.word	index@(.nv.constant0._ZN2at6native49_GLOBAL__N__3489678a_16_AveragePool2d_cu_fb80407625avg_pool2d_out_cuda_frameIN3c108BFloat16EfEEviPKT_lllliiiiiiiPS5_ibb)
        /*0148*/ 	.short	0x0210
        /*014a*/ 	.short	0x005e


	//----- nvinfo : EIATTR_SW_WAR
	.align		4
.L_977:
        /*014c*/ 	.byte	0x04, 0x36
        /*014e*/ 	.short	(.L_979 - .L_978)
.L_978:
        /*0150*/ 	.word	0x00000008
.L_979:


//--------------------- .nv.info._ZN2at6native49_GLOBAL__N__3489678a_16_AveragePool2d_cu_fb80407630avg_pool2d_out_cuda_frame_nhwcIN3c108BFloat16EfEEviPKT_llliiiiiiiiPS5_ibb --------------------------
	.section	.nv.info._ZN2at6native49_GLOBAL__N__3489678a_16_AveragePool2d_cu_fb80407630avg_pool2d_out_cuda_frame_nhwcIN3c108BFloat16EfEEviPKT_llliiiiiiiiPS5_ibb,"",@"SHT_CUDA_INFO"
	.sectionflags	@""
	.align	4


	//----- nvinfo : EIATTR_CUDA_API_VERSION
	.align		4
        /*0000*/ 	.byte	0x04, 0x37
        /*0002*/ 	.short	(.L_981 - .L_980)
.L_980:
        /*0004*/ 	.word	0x00000082


	//----- nvinfo : EIATTR_KPARAM_INFO
	.align		4
.L_981:
        /*0008*/ 	.byte	0x04, 0x17
        /*000a*/ 	.short	(.L_983 - .L_982)
.L_982:
        /*000c*/ 	.word	0x00000000
        /*0010*/ 	.short	0x0010
        /*0012*/ 	.short	0x0055
        /*0014*/ 	.byte	0x00, 0xf0, 0x05, 0x00


	//----- nvinfo : EIATTR_KPARAM_INFO
	.align		4
.L_983:
        /*0018*/ 	.byte	0x04, 0x17
        /*001a*/ 	.short	(.L_985 - .L_984)
.L_984:
        /*001c*/ 	.word	0x00000000
        /*0020*/ 	.short	0x000f
        /*0022*/ 	.short	0x0054
        /*0024*/ 	.byte	0x00, 0xf0, 0x05, 0x00


	//----- nvinfo : EIATTR_KPARAM_INFO
	.align		4
.L_985:
        /*0028*/ 	.byte	0x04, 0x17
        /*002a*/ 	.short	(.L_987 - .L_986)
.L_986:
        /*002c*/ 	.word	0x00000000
        /*0030*/ 	.short	0x000e
        /*0032*/ 	.short	0x0050
        /*0034*/ 	.byte	0x00, 0xf0, 0x11, 0x00


	//----- nvinfo : EIATTR_KPARAM_INFO
	.align		4
.L_987:
        /*0038*/ 	.byte	0x04, 0x17
        /*003a*/ 	.short	(.L_989 - .L_988)
.L_988:
        /*003c*/ 	.word	0x00000000
        /*0040*/ 	.short	0x000d
        /*0042*/ 	.short	0x0048
        /*0044*/ 	.byte	0x00, 0xf0, 0x21, 0x00


	//----- nvinfo : EIATTR_KPARAM_INFO
	.align		4
.L_989:
        /*0048*/ 	.byte	0x04, 0x17
        /*004a*/ 	.short	(.L_991 - .L_990)
.L_990:
        /*004c*/ 	.word	0x00000000
        /*0050*/ 	.short	0x000c
        /*0052*/ 	.short	0x0044
        /*0054*/ 	.byte	0x00, 0xf0, 0x11, 0x00


	//----- nvinfo : EIATTR_KPARAM_INFO
	.align		4
.L_991:
        /*0058*/ 	.byte	0x04, 0x17
        /*005a*/ 	.short	(.L_993 - .L_992)
.L_992:
        /*005c*/ 	.word	0x00000000
        /*0060*/ 	.short	0x000b
        /*0062*/ 	.short	0x0040
        /*0064*/ 	.byte	0x00, 0xf0, 0x11, 0x00


	//----- nvinfo : EIATTR_KPARAM_INFO
	.align		4
.L_993:
        /*0068*/ 	.byte	0x04, 0x17
        /*006a*/ 	.short	(.L_995 - .L_994)
.L_994:
        /*006c*/ 	.word	0x00000000
        /*0070*/ 	.short	0x000a
        /*0072*/ 	.short	0x003c
        /*0074*/ 	.byte	0x00, 0xf0, 0x11, 0x00


	//----- nvinfo : EIATTR_KPARAM_INFO
	.align		4
.L_995:
        /*0078*/ 	.byte	0x04, 0x17
        /*007a*/ 	.short	(.L_997 - .L_996)
.L_996:
        /*007c*/ 	.word	0x00000000
        /*0080*/ 	.short	0x0009
        /*0082*/ 	.short	0x0038
        /*0084*/ 	.byte	0x00, 0xf0, 0x11, 0x00


	//----- nvinfo : EIATTR_KPARAM_INFO
	.align		4
.L_997:
        /*0088*/ 	.byte	0x04, 0x17
        /*008a*/ 	.short	(.L_999 - .L_998)
.L_998:
        /*008c*/ 	.word	0x00000000
        /*0090*/ 	.short	0x0008
        /*0092*/ 	.short	0x0034
        /*0094*/ 	.byte	0x00, 0xf0, 0x11, 0x00


	//----- nvinfo : EIATTR_KPARAM_INFO
	.align		4
.L_999:
        /*0098*/ 	.byte	0x04, 0x17
        /*009a*/ 	.short	(.L_1001 - .L_1000)
.L_1000:
        /*009c*/ 	.word	0x00000000
        /*00a0*/ 	.short	0x0007
        /*00a2*/ 	.short	0x0030
        /*00a4*/ 	.byte	0x00, 0xf0, 0x11, 0x00


	//----- nvinfo : EIATTR_KPARAM_INFO
	.align		4
.L_1001:
        /*00a8*/ 	.byte	0x04, 0x17
        /*00aa*/ 	.short	(.L_1003 - .L_1002)
.L_1002:
        /*00ac*/ 	.word	0x00000000
        /*00b0*/ 	.short	0x0006
        /*00b2*/ 	.short	0x002c
        /*00b4*/ 	.byte	0x00, 0xf0, 0x11, 0x00


	//----- nvinfo : EIATTR_KPARAM_INFO
	.align		4
.L_1003:
        /*00b8*/ 	.byte	0x04, 0x17
        /*00ba*/ 	.short	(.L_1005 - .L_1004)
.L_1004:
        /*00bc*/ 	.word	0x00000000
        /*00c0*/ 	.short	0x0005
        /*00c2*/ 	.short	0x0028
        /*00c4*/ 	.byte	0x00, 0xf0, 0x11, 0x00


	//----- nvinfo : EIATTR_KPARAM_INFO
	.align		4
.L_1005:
        /*00c8*/ 	.byte	0x04, 0x17
        /*00ca*/ 	.short	(.L_1007 - .L_1006)
.L_1006:
        /*00cc*/ 	.word	0x00000000
        /*00d0*/ 	.short	0x0004
        /*00d2*/ 	.short	0x0020
        /*00d4*/ 	.byte	0x00, 0xf0, 0x21, 0x00


	//----- nvinfo : EIATTR_KPARAM_INFO
	.align		4
.L_1007:
        /*00d8*/ 	.byte	0x04, 0x17
        /*00da*/ 	.short	(.L_1009 - .L_1008)
.L_1008:
        /*00dc*/ 	.word	0x00000000
        /*00e0*/ 	.short	0x0003
        /*00e2*/ 	.short	0x0018
        /*00e4*/ 	.byte	0x00, 0xf0, 0x21, 0x00


	//----- nvinfo : EIATTR_KPARAM_INFO
	.align		4
.L_1009:
        /*00e8*/ 	.byte	0x04, 0x17
        /*00ea*/ 	.short	(.L_1011 - .L_1010)
.L_1010:
        /*00ec*/ 	.word	0x00000000
        /*00f0*/ 	.short	0x0002
        /*00f2*/ 	.short	0x0010
        /*00f4*/ 	.byte	0x00, 0xf0, 0x21, 0x00


	//----- nvinfo : EIATTR_KPARAM_INFO
	.align		4
.L_1011:
        /*00f8*/ 	.byte	0x04, 0x17
        /*00fa*/ 	.short	(.L_1013 - .L_1012)
.L_1012:
        /*00fc*/ 	.word	0x00000000
        /*0100*/ 	.short	0x0001
        /*0102*/ 	.short	0x0008
        /*0104*/ 	.byte	0x00, 0xf0, 0x21, 0x00


	//----- nvinfo : EIATTR_KPARAM_INFO
	.align		4
.L_1013:
        /*0108*/ 	.byte	0x04, 0x17
        /*010a*/ 	.short	(.L_1015 - .L_1014)
.L_1014:
        /*010c*/ 	.word	0x00000000
        /*0110*/ 	.short	0x0000
        /*0112*/ 	.short	0x0000
        /*0114*/ 	.byte	0x00, 0xf0, 0x11, 0x00


	//----- nvinfo : EIATTR_SPARSE_MMA_MASK
	.align		4
.L_1015:
        /*0118*/ 	.byte	0x03, 0x50
        /*011a*/ 	.short	0x0000


	//----- nvinfo : EIATTR_MAXREG_COUNT
	.align		4
        /*011c*/ 	.byte	0x03, 0x1b
        /*011e*/ 	.short	0x00ff


	//----- nvinfo : EIATTR_MERCURY_ISA_VERSION
	.align		4
        /*0120*/ 	.byte	0x03, 0x5f
        /*0122*/ 	.short	0x0101


	//----- nvinfo : EIATTR_EXIT_INSTR_OFFSETS
	.align		4
        /*0124*/ 	.byte	0x04, 0x1c
        /*0126*/ 	.short	(.L_1017 - .L_1016)


	//   ....[0]....
.L_1016:
        /*0128*/ 	.word	0x000000a0


	//   ....[1]....
        /*012c*/ 	.word	0x00002040


	//   ....[2]....
        /*0130*/ 	.word	0x00003b60


	//----- nvinfo : EIATTR_CRS_STACK_SIZE
	.align		4
.L_1017:
        /*0134*/ 	.byte	0x04, 0x1e
        /*0136*/ 	.short	(.L_1019 - .L_1018)
.L_1018:
        /*0138*/ 	.word	0x00000000


	//----- nvinfo : EIATTR_CBANK_PARAM_SIZE
	.align		4
.L_1019:
        /*013c*/ 	.byte	0x03, 0x19
        /*013e*/ 	.short	0x0056


	//----- nvinfo : EIATTR_PARAM_CBANK
	.align		4
        /*0140*/ 	.byte	0x04, 0x0a
        /*0142*/ 	.short	(.L_1021 - .L_1020)
	.align		4
.L_1020:
        /*0144*/ 	.word	index@(.nv.constant0._ZN2at6native49_GLOBAL__N__3489678a_16_AveragePool2d_cu_fb80407630avg_pool2d_out_cuda_frame_nhwcIN3c108BFloat16EfEEviPKT_llliiiiiiiiPS5_ibb)
        /*0148*/ 	.short	0x0210
        /*014a*/ 	.short	0x0056


	//----- nvinfo : EIATTR_SW_WAR
	.align		4
.L_1021:
        /*014c*/ 	.byte	0x04, 0x36
        /*014e*/ 	.short	(.L_1023 - .L_1022)
.L_1022:
        /*0150*/ 	.word	0x00000008
.L_1023:


//--------------------- .nv.info._ZN2at6native49_GLOBAL__N__3489678a_16_AveragePool2d_cu_fb80407625avg_pool2d_out_cuda_frameIN3c104HalfEfEEviPKT_lllliiiiiiiPS5_ibb --------------------------
	.section	.nv.info._ZN2at6native49_GLOBAL__N__3489678a_16_AveragePool2d_cu_fb80407625avg_pool2d_out_cuda_frameIN3c104HalfEfEEviPKT_lllliiiiiiiPS5_ibb,"",@"SHT_CUDA_INFO"
	.sectionflags	@""
	.align	4


	//----- nvinfo : EIATTR_CUDA_API_VERSION
	.align		4
        /*0000*/ 	.byte	0x04, 0x37
        /*0002*/ 	.short	(.L_1025 - .L_1024)
.L_1024:
        /*0004*/ 	.word	0x00000082


	//----- nvinfo : EIATTR_KPARAM_INFO
	.align		4
.L_1025:
        /*0008*/ 	.byte	0x04, 0x17
        /*000a*/ 	.short	(.L_1027 - .L_1026)
.L_1026:
        /*000c*/ 	.word	0x00000000
        /*0010*/ 	.short	0x0010
        /*0012*/ 	.short	0x005d
        /*0014*/ 	.byte	0x00, 0xf0, 0x05, 0x00


	//----- nvinfo : EIATTR_KPARAM_INFO
	.align		4
.L_1027:
        /*0018*/ 	.byte	0x04, 0x17
        /*001a*/ 	.short	(.L_1029 - .L_1028)
.L_1028:
        /*001c*/ 	.word	0x00000000
        /*0020*/ 	.short	0x000f
        /*0022*/ 	.short	0x005c
        /*0024*/ 	.byte	0x00, 0xf0, 0x05, 0x00


	//----- nvinfo : EIATTR_KPARAM_INFO
	.align		4
.L_1029:
        /*0028*/ 	.byte	0x04, 0x17
        /*002a*/ 	.short	(.L_1031 - .L_1030)
.L_1030:
        /*002c*/ 	.word	0x00000000
        /*0030*/ 	.short	0x000e
        /*0032*/ 	.short	0x0058
        /*0034*/ 	.byte	0x00, 0xf0, 0x11, 0x00


	//----- nvinfo : EIATTR_KPARAM_INFO
	.align		4
.L_1031:
        /*0038*/ 	.byte	0x04, 0x17
        /*003a*/ 	.short	(.L_1033 - .L_1032)
.L_1032:
        /*003c*/ 	.word	0x00000000
        /*0040*/ 	.short	0x000d
        /*0042*/ 	.short	0x0050
        /*0044*/ 	.byte	0x00, 0xf0, 0x21, 0x00


	//----- nvinfo : EIATTR_KPARAM_INFO
	.align		4
.L_1033:
        /*0048*/ 	.byte	0x04, 0x17
        /*004a*/ 	.short	(.L_1035 - .L_1034)
.L_1034:
        /*004c*/ 	.word	0x00000000
        /*0050*/ 	.short	0x000c
        /*0052*/ 	.short	0x0048
        /*0054*/ 	.byte	0x00, 0xf0, 0x11, 0x00


	//----- nvinfo : EIATTR_KPARAM_INFO
	.align		4
.L_1035:
        /*0058*/ 	.byte	0x04, 0x17
        /*005a*/ 	.short	(.L_1037 - .L_1036)
.L_1036:
        /*005c*/ 	.word	0x00000000
        /*0060*/ 	.short	0x000b
        /*0062*/ 	.short	0x0044
        /*0064*/ 	.byte	0x00, 0xf0, 0x11, 0x00


	//----- nvinfo : EIATTR_KPARAM_INFO
	.align		4
.L_1037:
        /*0068*/ 	.byte	0x04, 0x17
        /*006a*/ 	.short	(.L_1039 - .L_1038)
.L_1038:
        /*006c*/ 	.word	0x00000000
        /*0070*/ 	.short	0x000a
        /*0072*/ 	.short	0x0040
        /*0074*/ 	.byte	0x00, 0xf0, 0x11, 0x00


	//----- nvinfo : EIATTR_KPARAM_INFO
	.align		4
.L_1039:
        /*0078*/ 	.byte	0x04, 0x17
        /*007a*/ 	.short	(.L_1041 - .L_1040)
.L_1040:
        /*007c*/ 	.word	0x00000000
        /*0080*/ 	.short	0x0009
        /*0082*/ 	.short	0x003c
        /*0084*/ 	.byte	0x00, 0xf0, 0x11, 0x00


	//----- nvinfo : EIATTR_KPARAM_INFO
	.align		4
.L_1041:
        /*0088*/ 	.byte	0x04, 0x17
        /*008a*/ 	.short	(.L_1043 - .L_1042)
.L_1042:
        /*008c*/ 	.word	0x00000000
        /*0090*/ 	.short	0x0008
        /*0092*/ 	.short	0x0038
        /*0094*/ 	.byte	0x00, 0xf0, 0x11, 0x00


	//----- nvinfo : EIATTR_KPARAM_INFO
	.align		4
.L_1043:
        /*0098*/ 	.byte	0x04, 0x17
        /*009a*/ 	.short	(.L_1045 - .L_1044)
.L_1044:
        /*009c*/ 	.word	0x00000000
        /*00a0*/ 	.short	0x0007
        /*00a2*/ 	.short	0x0034
        /*00a4*/ 	.byte	0x00, 0xf0, 0x11, 0x00


	//----- nvinfo : EIATTR_KPARAM_INFO
	.align		4
.L_1045:
        /*00a8*/ 	.byte	0x04, 0x17
        /*00aa*/ 	.short	(.L_1047 - .L_1046)
.L_1046:
        /*00ac*/ 	.word	0x00000000
        /*00b0*/ 	.short	0x0006
        /*00b2*/ 	.short	0x0030
        /*00b4*/ 	.byte	0x00, 0xf0, 0x11, 0x00


	//----- nvinfo : EIATTR_KPARAM_INFO
	.align		4
.L_1047:
        /*00b8*/ 	.byte	0x04, 0x17
        /*00ba*/ 	.short	(.L_1049 - .L_1048)
.L_1048:
        /*00bc*/ 	.word	0x00000000
        /*00c0*/ 	.short	0x0005
        /*00c2*/ 	.short	0x0028
        /*00c4*/ 	.byte	0x00, 0xf0, 0x21, 0x00


	//----- nvinfo : EIATTR_KPARAM_INFO
	.align		4
.L_1049:
        /*00c8*/ 	.byte	0x04, 0x17
        /*00ca*/ 	.short	(.L_1051 - .L_1050)
.L_1050:
        /*00cc*/ 	.word	0x00000000
        /*00d0*/ 	.short	0x0004
        /*00d2*/ 	.short	0x0020
        /*00d4*/ 	.byte	0x00, 0xf0, 0x21, 0x00


	//----- nvinfo : EIATTR_KPARAM_INFO
	.align		4
.L_1051:
        /*00d8*/ 	.byte	0x04, 0x17
        /*00da*/ 	.short	(.L_1053 - .L_1052)
.L_1052:
        /*00dc*/ 	.word	0x00000000
        /*00e0*/ 	.short	0x0003
        /*00e2*/ 	.short	0x0018
        /*00e4*/ 	.byte	0x00, 0xf0, 0x21, 0x00


	//----- nvinfo : EIATTR_KPARAM_INFO
	.align		4
.L_1053:
        /*00e8*/ 	.byte	0x04, 0x17
        /*00ea*/ 	.short	(.L_1055 - .L_1054)
.L_1054:
        /*00ec*/ 	.word	0x00000000
        /*00f0*/ 	.short	0x0002
        /*00f2*/ 	.short	0x0010
        /*00f4*/ 	.byte	0x00, 0xf0, 0x21, 0x00


	//----- nvinfo : EIATTR_KPARAM_INFO
	.align		4
.L_1055:
        /*00f8*/ 	.byte	0x04, 0x17
        /*00fa*/ 	.short	(.L_1057 - .L_1056)
.L_1056:
        /*00fc*/ 	.word	0x00000000
        /*0100*/ 	.short	0x0001
        /*0102*/ 	.short	0x0008
        /*0104*/ 	.byte	0x00, 0xf0, 0x21, 0x00


	//----- nvinfo : EIATTR_KPARAM_INFO
	.align		4
.L_1057:
        /*0108*/ 	.byte	0x04, 0x17
        /*010a*/ 	.short	(.L_1059 - .L_1058)
.L_1058:
        /*010c*/ 	.word	0x00000000
        /*0110*/ 	.short	0x0000
        /*0112*/ 	.short	0x0000
        /*0114*/ 	.byte	0x00, 0xf0, 0x11, 0x00


	//----- nvinfo : EIATTR_SPARSE_MMA_MASK
	.align		4
.L_1059:
        /*0118*/ 	.byte	0x03, 0x50
        /*011a*/ 	.short	0x0000


	//----- nvinfo : EIATTR_MAXREG_COUNT
	.align		4
        /*011c*/ 	.byte	0x03, 0x1b
        /*011e*/ 	.short	0x00ff


	//----- nvinfo : EIATTR_MERCURY_ISA_VERSION
	.align		4
        /*0120*/ 	.byte	0x03, 0x5f
        /*0122*/ 	.short	0x0101


	//----- nvinfo : EIATTR_EXIT_INSTR_OFFSETS
	.align		4
        /*0124*/ 	.byte	0x04, 0x1c
        /*0126*/ 	.short	(.L_1061 - .L_1060)


	//   ....[0]....
.L_1060:
        /*0128*/ 	.word	0x000000a0


	//   ....[1]....
        /*012c*/ 	.word	0x00001a80


	//   ....[2]....
        /*0130*/ 	.word	0x00003120


	//----- nvinfo : EIATTR_CRS_STACK_SIZE
	.align		4
.L_1061:
        /*0134*/ 	.byte	0x04, 0x1e
        /*0136*/ 	.short	(.L_1063 - .L_1062)
.L_1062:
        /*0138*/ 	.word	0x00000000


	//----- nvinfo : EIATTR_CBANK_PARAM_SIZE
	.align		4
.L_1063:
        /*013c*/ 	.byte	0x03, 0x19
        /*013e*/ 	.short	0x005e


	//----- nvinfo : EIATTR_PARAM_CBANK
	.align		4
        /*0140*/ 	.byte	0x04, 0x0a
        /*0142*/ 	.short	(.L_1065 - .L_1064)
	.align		4
.L_1064:
        /*0144*/ 	.word	index@(.nv.constant0._ZN2at6native49_GLOBAL__N__3489678a_16_AveragePool2d_cu_fb80407625avg_pool2d_out_cuda_frameIN3c104HalfEfEEviPKT_lllliiiiiiiPS5_ibb)
        /*0148*/ 	.short	0x0210
        /*014a*/ 	.short	0x005e


	//----- nvinfo : EIATTR_SW_WAR
	.align		4
.L_1065:
        /*014c*/ 	.byte	0x04, 0x36
        /*014e*/ 	.short	(.L_1067 - .L_1066)
.L_1066:
        /*0150*/ 	.word	0x00000008
.L_1067:


//--------------------- .nv.info._ZN2at6native49_GLOBAL__N__3489678a_16_AveragePool2d_cu_fb80407630avg_pool2d_out_cuda_frame_nhwcIN3c104HalfEfEEviPKT_llliiiiiiiiPS5_ibb --------------------------
	.section	.nv.info._ZN2at6native49_GLOBAL__N__3489678a_16_AveragePool2d_cu_fb80407630avg_pool2d_out_cuda_frame_nhwcIN3c104HalfEfEEviPKT_llliiiiiiiiPS5_ibb,"",@"SHT_CUDA_INFO"
	.sectionflags	@""
	.align	4


	//----- nvinfo : EIATTR_CUDA_API_VERSION
	.align		4
        /*0000*/ 	.byte	0x04, 0x37
        /*0002*/ 	.short	(.L_1069 - .L_1068)
.L_1068:
        /*0004*/ 	.word	0x00000082


	//----- nvinfo : EIATTR_KPARAM_INFO
	.align		4
.L_1069:
        /*0008*/ 	.byte	0x04, 0x17
        /*000a*/ 	.short	(.L_1071 - .L_1070)
.L_1070:
        /*000c*/ 	.word	0x00000000
        /*0010*/ 	.short	0x0010
        /*0012*/ 	.short	0x0055
        /*0014*/ 	.byte	0x00, 0xf0, 0x05, 0x00


	//----- nvinfo : EIATTR_KPARAM_INFO
	.align		4
.L_1071:
        /*0018*/ 	.byte	0x04, 0x17
        /*001a*/ 	.short	(.L_1073 - .L_1072)
.L_1072:
        /*001c*/ 	.word	0x00000000
        /*0020*/ 	.short	0x000f
        /*0022*/ 	.short	0x0054
        /*0024*/ 	.byte	0x00, 0xf0, 0x05, 0x00


	//----- nvinfo : EIATTR_KPARAM_INFO
	.align		4
.L_1073:
        /*0028*/ 	.byte	0x04, 0x17
        /*002a*/ 	.short	(.L_1075 - .L_1074)
.L_1074:
        /*002c*/ 	.word	0x00000000
        /*0030*/ 	.short	0x000e
        /*0032*/ 	.short	0x0050
        /*0034*/ 	.byte	0x00, 0xf0, 0x11, 0x00


	//----- nvinfo : EIATTR_KPARAM_INFO
	.align		4
.L_1075:
        /*0038*/ 	.byte	0x04, 0x17
        /*003a*/ 	.short	(.L_1077 - .L_1076)
.L_1076:
        /*003c*/ 	.word	0x00000000
        /*0040*/ 	.short	0x000d
        /*0042*/ 	.short	0x0048
        /*0044*/ 	.byte	0x00, 0xf0, 0x21, 0x00


	//----- nvinfo : EIATTR_KPARAM_INFO
	.align		4
.L_1077:
        /*0048*/ 	.byte	0x04, 0x17
        /*004a*/ 	.short	(.L_1079 - .L_1078)
.L_1078:
        /*004c*/ 	.word	0x00000000
        /*0050*/ 	.short	0x000c
        /*0052*/ 	.short	0x0044
        /*0054*/ 	.byte	0x00, 0xf0, 0x11, 0x00


	//----- nvinfo : EIATTR_KPARAM_INFO
	.align		4
.L_1079:
        /*0058*/ 	.byte	0x04, 0x17
        /*005a*/ 	.short	(.L_1081 - .L_1080)
.L_1080:
        /*005c*/ 	.word	0x00000000
        /*0060*/ 	.short	0x000b
        /*0062*/ 	.short	0x0040
        /*0064*/ 	.byte	0x00, 0xf0, 0x11, 0x00


	//----- nvinfo : EIATTR_KPARAM_INFO
	.align		4
.L_1081:
        /*0068*/ 	.byte	0x04, 0x17
        /*006a*/ 	.short	(.L_1083 - .L_1082)
.L_1082:
        /*006c*/ 	.word	0x00000000
        /*0070*/ 	.short	0x000a
        /*0072*/ 	.short	0x003c
        /*0074*/ 	.byte	0x00, 0xf0, 0x11, 0x00


	//----- nvinfo : EIATTR_KPARAM_INFO
	.align		4
.L_1083:
        /*0078*/ 	.byte	0x04, 0x17
        /*007a*/ 	.short	(.L_1085 - .L_1084)
.L_1084:
        /*007c*/ 	.word	0x00000000
        /*0080*/ 	.short	0x0009
        /*0082*/ 	.short	0x0038
        /*0084*/ 	.byte	0x00, 0xf0, 0x11, 0x00


	//----- nvinfo : EIATTR_KPARAM_INFO
	.align		4
.L_1085:
        /*0088*/ 	.byte	0x04, 0x17
        /*008a*/ 	.short	(.L_1087 - .L_1086)
.L_1086:
        /*008c*/ 	.word	0x00000000
        /*0090*/ 	.short	0x0008
        /*0092*/ 	.short	0x0034
        /*0094*/ 	.byte	0x00, 0xf0, 0x11, 0x00


	//----- nvinfo : EIATTR_KPARAM_INFO
	.align		4
.L_1087:
        /*0098*/ 	.byte	0x04, 0x17
        /*009a*/ 	.short	(.L_1089 - .L_1088)
.L_1088:
        /*009c*/ 	.word	0x00000000
        /*00a0*/ 	.short	0x0007
        /*00a2*/ 	.short	0x0030
        /*00a4*/ 	.byte	0x00, 0xf0, 0x11, 0x00


	//----- nvinfo : EIATTR_KPARAM_INFO
	.align		4
.L_1089:
        /*00a8*/ 	.byte	0x04, 0x17
        /*00aa*/ 	.short	(.L_1091 - .L_1090)
.L_1090:
        /*00ac*/ 	.word	0x00000000
        /*00b0*/ 	.short	0x0006
        /*00b2*/ 	.short	0x002c
        /*00b4*/ 	.byte	0x00, 0xf0, 0x11, 0x00


	//----- nvinfo : EIATTR_KPARAM_INFO
	.align		4
.L_1091:
        /*00b8*/ 	.byte	0x04, 0x17
        /*00ba*/ 	.short	(.L_1093 - .L_1092)
.L_1092:
        /*00bc*/ 	.word	0x00000000
        /*00c0*/ 	.short	0x0005
        /*00c2*/ 	.short	0x0028
        /*00c4*/ 	.byte	0x00, 0xf0, 0x11, 0x00


	//----- nvinfo : EIATTR_KPARAM_INFO
	.align		4
.L_1093:
        /*00c8*/ 	.byte	0x04, 0x17
        /*00ca*/ 	.short	(.L_1095 - .L_1094)
.L_1094:
        /*00cc*/ 	.word	0x00000000
        /*00d0*/ 	.short	0x0004
        /*00d2*/ 	.short	0x0020
        /*00d4*/ 	.byte	0x00, 0xf0, 0x21, 0x00


	//----- nvinfo : EIATTR_KPARAM_INFO
	.align		4
.L_1095:
        /*00d8*/ 	.byte	0x04, 0x17
        /*00da*/ 	.short	(.L_1097 - .L_1096)
.L_1096:
        /*00dc*/ 	.word	0x00000000
        /*00e0*/ 	.short	0x0003
        /*00e2*/ 	.short	0x0018
        /*00e4*/ 	.byte	0x00, 0xf0, 0x21, 0x00


	//----- nvinfo : EIATTR_KPARAM_INFO
	.align		4
.L_1097:
        /*00e8*/ 	.byte	0x04, 0x17
        /*00ea*/ 	.short	(.L_1099 - .L_1098)
.L_1098:
        /*00ec*/ 	.word	0x00000000
        /*00f0*/ 	.short	0x0002
        /*00f2*/ 	.short	0x0010
        /*00f4*/ 	.byte	0x00, 0xf0, 0x21, 0x00


	//----- nvinfo : EIATTR_KPARAM_INFO
	.align		4
.L_1099:
        /*00f8*/ 	.byte	0x04, 0x17
        /*00fa*/ 	.short	(.L_1101 - .L_1100)
.L_1100:
        /*00fc*/ 	.word	0x00000000
        /*0100*/ 	.short	0x0001
        /*0102*/ 	.short	0x0008
        /*0104*/ 	.byte	0x00, 0xf0, 0x21, 0x00


	//----- nvinfo : EIATTR_KPARAM_INFO
	.align		4
.L_1101:
        /*0108*/ 	.byte	0x04, 0x17
        /*010a*/ 	.short	(.L_1103 - .L_1102)
.L_1102:
        /*010c*/ 	.word	0x00000000
        /*0110*/ 	.short	0x0000
        /*0112*/ 	.short	0x0000
        /*0114*/ 	.byte	0x00, 0xf0, 0x11, 0x00


	//----- nvinfo : EIATTR_SPARSE_MMA_MASK
	.align		4
.L_1103:
        /*0118*/ 	.byte	0x03, 0x50
        /*011a*/ 	.short	0x0000


	//----- nvinfo : EIATTR_MAXREG_COUNT
	.align		4
        /*011c*/ 	.byte	0x03, 0x1b
        /*011e*/ 	.short	0x00ff


	//----- nvinfo : EIATTR_MERCURY_ISA_VERSION
	.align		4
        /*0120*/ 	.byte	0x03, 0x5f
        /*0122*/ 	.short	0x0101


	//----- nvinfo : EIATTR_EXIT_INSTR_OFFSETS
	.align		4
        /*0124*/ 	.byte	0x04, 0x1c
        /*0126*/ 	.short	(.L_1105 - .L_1104)


	//   ....[0]....
.L_1104:
        /*0128*/ 	.word	0x000000a0


	//   ....[1]....
        /*012c*/ 	.word	0x00002040


	//   ....[2]....
        /*0130*/ 	.word	0x00003b60


	//----- nvinfo : EIATTR_CRS_STACK_SIZE
	.align		4
.L_1105:
        /*0134*/ 	.byte	0x04, 0x1e
        /*0136*/ 	.short	(.L_1107 - .L_1106)
.L_1106:
        /*0138*/ 	.word	0x00000000


	//----- nvinfo : EIATTR_CBANK_PARAM_SIZE
	.align		4
.L_1107:
        /*013c*/ 	.byte	0x03, 0x19
        /*013e*/ 	.short	0x0056


	//----- nvinfo : EIATTR_PARAM_CBANK
	.align		4
        /*0140*/ 	.byte	0x04, 0x0a
        /*0142*/ 	.short	(.L_1109 - .L_1108)
	.align		4
.L_1108:
        /*0144*/ 	.word	index@(.nv.constant0._ZN2at6native49_GLOBAL__N__3489678a_16_AveragePool2d_cu_fb80407630avg_pool2d_out_cuda_frame_nhwcIN3c104HalfEfEEviPKT_llliiiiiiiiPS5_ibb)
        /*0148*/ 	.short	0x0210
        /*014a*/ 	.short	0x0056


	//----- nvinfo : EIATTR_SW_WAR
	.align		4
.L_1109:
        /*014c*/ 	.byte	0x04, 0x36
        /*014e*/ 	.short	(.L_1111 - .L_1110)
.L_1110:
        /*0150*/ 	.word	0x00000008
.L_1111:


//--------------------- .nv.info._ZN2at6native49_GLOBAL__N__3489678a_16_AveragePool2d_cu_fb80407625avg_pool2d_out_cuda_frameIffEEviPKT_lllliiiiiiiPS3_ibb --------------------------
	.section	.nv.info._ZN2at6native49_GLOBAL__N__3489678a_16_AveragePool2d_cu_fb80407625avg_pool2d_out_cuda_frameIffEEviPKT_lllliiiiiiiPS3_ibb,"",@"SHT_CUDA_INFO"
	.sectionflags	@""
	.align	4


	//----- nvinfo : EIATTR_CUDA_API_VERSION
	.align		4
        /*0000*/ 	.byte	0x04, 0x37
        /*0002*/ 	.short	(.L_1113 - .L_1112)
.L_1112:
        /*0004*/ 	.word	0x00000082


	//----- nvinfo : EIATTR_KPARAM_INFO
	.align		4
.L_1113:
        /*0008*/ 	.byte	0x04, 0x17
        /*000a*/ 	.short	(.L_1115 - .L_1114)
.L_1114:
        /*000c*/ 	.word	0x00000000
        /*0010*/ 	.short	0x0010
        /*0012*/ 	.short	0x005d
        /*0014*/ 	.byte	0x00, 0xf0, 0x05, 0x00


	//----- nvinfo : EIATTR_KPARAM_INFO
	.align		4
.L_1115:
        /*0018*/ 	.byte	0x04, 0x17
        /*001a*/ 	.short	(.L_1117 - .L_1116)
.L_1116:
        /*001c*/ 	.word	0x00000000
        /*0020*/ 	.short	0x000f
        /*0022*/ 	.short	0x005c
        /*0024*/ 	.byte	0x00, 0xf0, 0x05, 0x00


	//----- nvinfo : EIATTR_KPARAM_INFO
	.align		4
.L_1117:
        /*0028*/ 	.byte	0x04, 0x17
        /*002a*/ 	.short	(.L_1119 - .L_1118)
.L_1118:
        /*002c*/ 	.word	0x00000000
        /*0030*/ 	.short	0x000e
        /*0032*/ 	.short	0x0058
        /*0034*/ 	.byte	0x00, 0xf0, 0x11, 0x00


	//----- nvinfo : EIATTR_KPARAM_INFO
	.align		4
.L_1119:
        /*0038*/ 	.byte	0x04, 0x17
        /*003a*/ 	.short	(.L_1121 - .L_1120)
.L_1120:
        /*003c*/ 	.word	0x00000000
        /*0040*/ 	.short	0x000d
        /*0042*/ 	.short	0x0050
        /*0044*/ 	.byte	0x00, 0xf0, 0x21, 0x00


	//----- nvinfo : EIATTR_KPARAM_INFO
	.align		4
.L_1121:
        /*0048*/ 	.byte	0x04, 0x17
        /*004a*/ 	.short	(.L_1123 - .L_1122)
.L_1122:
        /*004c*/ 	.word	0x00000000
        /*0050*/ 	.short	0x000c
        /*0052*/ 	.short	0x0048
        /*0054*/ 	.byte	0x00, 0xf0, 0x11, 0x00


	//----- nvinfo : EIATTR_KPARAM_INFO
	.align		4
.L_1123:
        /*0058*/ 	.byte	0x04, 0x17
        /*005a*/ 	.short	(.L_1125 - .L_1124)
.L_1124:
        /*005c*/ 	.word	0x00000000
        /*0060*/ 	.short	0x000b
        /*0062*/ 	.short	0x0044
        /*0064*/ 	.byte	0x00, 0xf0, 0x11, 0x00


	//----- nvinfo : EIATTR_KPARAM_INFO
	.align		4
.L_1125:
        /*0068*/ 	.byte	0x04, 0x17
        /*006a*/ 	.short	(.L_1127 - .L_1126)
.L_1126:
        /*006c*/ 	.word	0x00000000
        /*0070*/ 	.short	0x000a
        /*0072*/ 	.short	0x0040
        /*0074*/ 	.byte	0x00, 0xf0, 0x11, 0x00


	//----- nvinfo : EIATTR_KPARAM_INFO
	.align		4
.L_1127:
        /*0078*/ 	.byte	0x04, 0x17
        /*007a*/ 	.short	(.L_1129 - .L_1128)
.L_1128:
        /*007c*/ 	.word	0x00000000
        /*0080*/ 	.short	0x0009
        /*0082*/ 	.short	0x003c
        /*0084*/ 	.byte	0x00, 0xf0, 0x11, 0x00


	//----- nvinfo : EIATTR_KPARAM_INFO
	.align		4
.L_1129:
        /*0088*/ 	.byte	0x04, 0x17
        /*008a*/ 	.short	(.L_1131 - .L_1130)
.L_1130:
        /*008c*/ 	.word	0x00000000
        /*0090*/ 	.short	0x0008
        /*0092*/ 	.short	0x0038
        /*0094*/ 	.byte	0x00, 0xf0, 0x11, 0x00


	//----- nvinfo : EIATTR_KPARAM_INFO
	.align		4
.L_1131:
        /*0098*/ 	.byte	0x04, 0x17
        /*009a*/ 	.short	(.L_1133 - .L_1132)
.L_1132:
        /*009c*/ 	.word	0x00000000
        /*00a0*/ 	.short	0x0007
        /*00a2*/ 	.short	0x0034
        /*00a4*/ 	.byte	0x00, 0xf0, 0x11, 0x00


	//----- nvinfo : EIATTR_KPARAM_INFO
	.align		4
.L_1133:
        /*00a8*/ 	.byte	0x04, 0x17
        /*00aa*/ 	.short	(.L_1135 - .L_1134)
.L_1134:
        /*00ac*/ 	.word	0x00000000
        /*00b0*/ 	.short	0x0006
        /*00b2*/ 	.short	0x0030
        /*00b4*/ 	.byte	0x00, 0xf0, 0x11, 0x00


	//----- nvinfo : EIATTR_KPARAM_INFO
	.align		4
.L_1135:
        /*00b8*/ 	.byte	0x04, 0x17
        /*00ba*/ 	.short	(.L_1137 - .L_1136)
.L_1136:
        /*00bc*/ 	.word	0x00000000
        /*00c0*/ 	.short	0x0005
        /*00c2*/ 	.short	0x0028
        /*00c4*/ 	.byte	0x00, 0xf0, 0x21, 0x00


	//----- nvinfo : EIATTR_KPARAM_INFO
	.align		4
.L_1137:
        /*00c8*/ 	.byte	0x04, 0x17
        /*00ca*/ 	.short	(.L_1139 - .L_1138)
.L_1138:
        /*00cc*/ 	.word	0x00000000
        /*00d0*/ 	.short	0x0004
        /*00d2*/ 	.short	0x0020
        /*00d4*/ 	.byte	0x00, 0xf0, 0x21, 0x00


	//----- nvinfo : EIATTR_KPARAM_INFO
	.align		4
.L_1139:
        /*00d8*/ 	.byte	0x04, 0x17
        /*00da*/ 	.short	(.L_1141 - .L_1140)
.L_1140:
        /*00dc*/ 	.word	0x00000000
        /*00e0*/ 	.short	0x0003
        /*00e2*/ 	.short	0x0018
        /*00e4*/ 	.byte	0x00, 0xf0, 0x21, 0x00


	//----- nvinfo : EIATTR_KPARAM_INFO
	.align		4
.L_1141:
        /*00e8*/ 	.byte	0x04, 0x17
        /*00ea*/ 	.short	(.L_1143 - .L_1142)
.L_1142:
        /*00ec*/ 	.word	0x00000000
        /*00f0*/ 	.short	0x0002
        /*00f2*/ 	.short	0x0010
        /*00f4*/ 	.byte	0x00, 0xf0, 0x21, 0x00


	//----- nvinfo : EIATTR_KPARAM_INFO
	.align		4
.L_1143:
        /*00f8*/ 	.byte	0x04, 0x17
        /*00fa*/ 	.short	(.L_1145 - .L_1144)
.L_1144:
        /*00fc*/ 	.word	0x00000000
        /*0100*/ 	.short	0x0001
        /*0102*/ 	.short	0x0008
        /*0104*/ 	.byte	0x00, 0xf0, 0x21, 0x00


	//----- nvinfo : EIATTR_KPARAM_INFO
	.align		4
.L_1145:
        /*0108*/ 	.byte	0x04, 0x17
        /*010a*/ 	.short	(.L_1147 - .L_1146)
.L_1146:
        /*010c*/ 	.word	0x00000000
        /*0110*/ 	.short	0x0000
        /*0112*/ 	.short	0x0000
        /*0114*/ 	.byte	0x00, 0xf0, 0x11, 0x00


	//----- nvinfo : EIATTR_SPARSE_MMA_MASK
	.align		4
.L_1147:
        /*0118*/ 	.byte	0x03, 0x50
        /*011a*/ 	.short	0x0000


	//----- nvinfo : EIATTR_MAXREG_COUNT
	.align		4
        /*011c*/ 	.byte	0x03, 0x1b
        /*011e*/ 	.short	0x00ff


	//----- nvinfo : EIATTR_MERCURY_ISA_VERSION
	.align		4
        /*0120*/ 	.byte	0x03, 0x5f
        /*0122*/ 	.short	0x0101


	//----- nvinfo : EIATTR_EXIT_INSTR_OFFSETS
	.align		4
        /*0124*/ 	.byte	0x04, 0x1c
        /*0126*/ 	.short	(.L_1149 - .L_1148)


	//   ....[0]....
.L_1148:
        /*0128*/ 	.word	0x000000a0


	//   ....[1]....
        /*012c*/ 	.word	0x00001880


	//   ....[2]....
        /*0130*/ 	.word	0x00002e00


	//----- nvinfo : EIATTR_CRS_STACK_SIZE
	.align		4
.L_1149:
        /*0134*/ 	.byte	0x04, 0x1e
        /*0136*/ 	.short	(.L_1151 - .L_1150)
.L_1150:
        /*0138*/ 	.word	0x00000000


	//----- nvinfo : EIATTR_CBANK_PARAM_SIZE
	.align		4
.L_1151:
        /*013c*/ 	.byte	0x03, 0x19
        /*013e*/ 	.short	0x005e


	//----- nvinfo : EIATTR_PARAM_CBANK
	.align		4
        /*0140*/ 	.byte	0x04, 0x0a
        /*0142*/ 	.short	(.L_1153 - .L_1152)
	.align		4
.L_1152:
        /*0144*/ 	.word	index@(.nv.constant0._ZN2at6native49_GLOBAL__N__3489678a_16_AveragePool2d_cu_fb80407625avg_pool2d_out_cuda_frameIffEEviPKT_lllliiiiiiiPS3_ibb)
        /*0148*/ 	.short	0x0210
        /*014a*/ 	.short	0x005e


	//----- nvinfo : EIATTR_SW_WAR
	.align		4
.L_1153:
        /*014c*/ 	.byte	0x04, 0x36
        /*014e*/ 	.short	(.L_1155 - .L_1154)
.L_1154:
        /*0150*/ 	.word	0x00000008
.L_1155:


//--------------------- .nv.info._ZN2at6native49_GLOBAL__N__3489678a_16_AveragePool2d_cu_fb80407630avg_pool2d_out_cuda_frame_nhwcIffEEviPKT_llliiiiiiiiPS3_ibb --------------------------
	.section	.nv.info._ZN2at6native49_GLOBAL__N__3489678a_16_AveragePool2d_cu_fb80407630avg_pool2d_out_cuda_frame_nhwcIffEEviPKT_llliiiiiiiiPS3_ibb,"",@"SHT_CUDA_INFO"
	.sectionflags	@""
	.align	4


	//----- nvinfo : EIATTR_CUDA_API_VERSION
	.align		4
        /*0000*/ 	.byte	0x04, 0x37
        /*0002*/ 	.short	(.L_1157 - .L_1156)
.L_1156:
        /*0004*/ 	.word	0x00000082


	//----- nvinfo : EIATTR_KPARAM_INFO
	.align		4
.L_1157:
        /*0008*/ 	.byte	0x04, 0x17
        /*000a*/ 	.short	(.L_1159 - .L_1158)
.L_1158:
        /*000c*/ 	.word	0x00000000
        /*0010*/ 	.short	0x0010
        /*0012*/ 	.short	0x0055
        /*0014*/ 	.byte	0x00, 0xf0, 0x05, 0x00


	//----- nvinfo : EIATTR_KPARAM_INFO
	.align		4
.L_1159:
        /*0018*/ 	.byte	0x04, 0x17
        /*001a*/ 	.short	(.L_1161 - .L_1160)
.L_1160:
        /*001c*/ 	.word	0x00000000
        /*0020*/ 	.short	0x000f
        /*0022*/ 	.short	0x0054
        /*0024*/ 	.byte	0x00, 0xf0, 0x05, 0x00


	//----- nvinfo : EIATTR_KPARAM_INFO
	.align		4
.L_1161:
        /*0028*/ 	.byte	0x04, 0x17
        /*002a*/ 	.short	(.L_1163 - .L_1162)
.L_1162:
        /*002c*/ 	.word	0x00000000
        /*0030*/ 	.short	0x000e
        /*0032*/ 	.short	0x0050
        /*0034*/ 	.byte	0x00, 0xf0, 0x11, 0x00


	//----- nvinfo : EIATTR_KPARAM_INFO
	.align		4
.L_1163:
        /*0038*/ 	.byte	0x04, 0x17
        /*003a*/ 	.short	(.L_1165 - .L_1164)
.L_1164:
        /*003c*/ 	.word	0x00000000
        /*0040*/ 	.short	0x000d
        /*0042*/ 	.short	0x0048
        /*0044*/ 	.byte	0x00, 0xf0, 0x21, 0x00


	//----- nvinfo : EIATTR_KPARAM_INFO
	.align		4
.L_1165:
        /*0048*/ 	.byte	0x04, 0x17
        /*004a*/ 	.short	(.L_1167 - .L_1166)
.L_1166:
        /*004c*/ 	.word	0x00000000
        /*0050*/ 	.short	0x000c
        /*0052*/ 	.short	0x0044
        /*0054*/ 	.byte	0x00, 0xf0, 0x11, 0x00


	//----- nvinfo : EIATTR_KPARAM_INFO
	.align		4
.L_1167:
        /*0058*/ 	.byte	0x04, 0x17
        /*005a*/ 	.short	(.L_1169 - .L_1168)
.L_1168:
        /*005c*/ 	.word	0x00000000
        /*0060*/ 	.short	0x000b
        /*0062*/ 	.short	0x0040
        /*0064*/ 	.byte	0x00, 0xf0, 0x11, 0x00


	//----- nvinfo : EIATTR_KPARAM_INFO
	.align		4
.L_1169:
        /*0068*/ 	.byte	0x04, 0x17
        /*006a*/ 	.short	(.L_1171 - .L_1170)
.L_1170:
        /*006c*/ 	.word	0x00000000
        /*0070*/ 	.short	0x000a
        /*0072*/ 	.short	0x003c
        /*0074*/ 	.byte	0x00, 0xf0, 0x11, 0x00


	//----- nvinfo : EIATTR_KPARAM_INFO
	.align		4
.L_1171:
        /*0078*/ 	.byte	0x04, 0x17
        /*007a*/ 	.short	(.L_1173 - .L_1172)
.L_1172:
        /*007c*/ 	.word	0x00000000
        /*0080*/ 	.short	0x0009
        /*0082*/ 	.short	0x0038
        /*0084*/ 	.byte	0x00, 0xf0, 0x11, 0x00


	//----- nvinfo : EIATTR_KPARAM_INFO
	.align		4
.L_1173:
        /*0088*/ 	.byte	0x04, 0x17
        /*008a*/ 	.short	(.L_1175 - .L_1174)
.L_1174:
        /*008c*/ 	.word	0x00000000
        /*0090*/ 	.short	0x0008
        /*0092*/ 	.short	0x0034
        /*0094*/ 	.byte	0x00, 0xf0, 0x11, 0x00


	//----- nvinfo : EIATTR_KPARAM_INFO
	.align		4
.L_1175:
        /*0098*/ 	.byte	0x04, 0x17
        /*009a*/ 	.short	(.L_1177 - .L_1176)
.L_1176:
        /*009c*/ 	.word	0x00000000
        /*00a0*/ 	.short	0x0007
        /*00a2*/ 	.short	0x0030
        /*00a4*/ 	.byte	0x00, 0xf0, 0x11, 0x00


	//----- nvinfo : EIATTR_KPARAM_INFO
	.align		4
.L_1177:
        /*00a8*/ 	.byte	0x04, 0x17
        /*00aa*/ 	.short	(.L_1179 - .L_1178)
.L_1178:
        /*00ac*/ 	.word	0x00000000
        /*00b0*/ 	.short	0x0006
        /*00b2*/ 	.short	0x002c
        /*00b4*/ 	.byte	0x00, 0xf0, 0x11, 0x00


	//----- nvinfo : EIATTR_KPARAM_INFO
	.align		4
.L_1179:
        /*00b8*/ 	.byte	0x04, 0x17
        /*00ba*/ 	.short	(.L_1181 - .L_1180)
.L_1180:
        /*00bc*/ 	.word	0x00000000
        /*00c0*/ 	.short	0x0005
        /*00c2*/ 	.short	0x0028
        /*00c4*/ 	.byte	0x00, 0xf0, 0x11, 0x00


	//----- nvinfo : EIATTR_KPARAM_INFO
	.align		4
.L_1181:
        /*00c8*/ 	.byte	0x04, 0x17
        /*00ca*/ 	.short	(.L_1183 - .L_1182)
.L_1182:
        /*00cc*/ 	.word	0x00000000
        /*00d0*/ 	.short	0x0004
        /*00d2*/ 	.short	0x0020
        /*00d4*/ 	.byte	0x00, 0xf0, 0x21, 0x00


	//----- nvinfo : EIATTR_KPARAM_INFO
	.align		4
.L_1183:
        /*00d8*/ 	.byte	0x04, 0x17
        /*00da*/ 	.short	(.L_1185 - .L_1184)
.L_1184:
        /*00dc*/ 	.word	0x00000000
        /*00e0*/ 	.short	0x0003
        /*00e2*/ 	.short	0x0018
        /*00e4*/ 	.byte	0x00, 0xf0, 0x21, 0x00


	//----- nvinfo : EIATTR_KPARAM_INFO
	.align		4
.L_1185:
        /*00e8*/ 	.byte	0x04, 0x17
        /*00ea*/ 	.short	(.L_1187 - .L_1186)
.L_1186:
        /*00ec*/ 	.word	0x00000000
        /*00f0*/ 	.short	0x0002
        /*00f2*/ 	.short	0x0010
        /*00f4*/ 	.byte	0x00, 0xf0, 0x21, 0x00


	//----- nvinfo : EIATTR_KPARAM_INFO
	.align		4
.L_1187:
        /*00f8*/ 	.byte	0x04, 0x17
        /*00fa*/ 	.short	(.L_1189 - .L_1188)
.L_1188:
        /*00fc*/ 	.word	0x00000000
        /*0100*/ 	.short	0x0001
        /*0102*/ 	.short	0x0008
        /*0104*/ 	.byte	0x00, 0xf0, 0x21, 0x00


	//----- nvinfo : EIATTR_KPARAM_INFO
	.align		4
.L_1189:
        /*0108*/ 	.byte	0x04, 0x17
        /*010a*/ 	.short	(.L_1191 - .L_1190)
.L_1190:
        /*010c*/ 	.word	0x00000000
        /*0110*/ 	.short	0x0000
        /*0112*/ 	.short	0x0000
        /*0114*/ 	.byte	0x00, 0xf0, 0x11, 0x00


	//----- nvinfo : EIATTR_SPARSE_MMA_MASK
	.align		4
.L_1191:
        /*0118*/ 	.byte	0x03, 0x50
        /*011a*/ 	.short	0x0000


	//----- nvinfo : EIATTR_MAXREG_COUNT
	.align		4
        /*011c*/ 	.byte	0x03, 0x1b
        /*011e*/ 	.short	0x00ff


	//----- nvinfo : EIATTR_MERCURY_ISA_VERSION
	.align		4
        /*0120*/ 	.byte	0x03, 0x5f
        /*0122*/ 	.short	0x0101


	//----- nvinfo : EIATTR_EXIT_INSTR_OFFSETS
	.align		4
        /*0124*/ 	.byte	0x04, 0x1c
        /*0126*/ 	.short	(.L_1193 - .L_1192)


	//   ....[0]....
.L_1192:
        /*0128*/ 	.word	0x000000a0


	//   ....[1]....
        /*012c*/ 	.word	0x00001eb0


	//   ....[2]....
        /*0130*/ 	.word	0x00003800


	//----- nvinfo : EIATTR_CRS_STACK_SIZE
	.align		4
.L_1193:
        /*0134*/ 	.byte	0x04, 0x1e
        /*0136*/ 	.short	(.L_1195 - .L_1194)
.L_1194:
        /*0138*/ 	.word	0x00000000


	//----- nvinfo : EIATTR_CBANK_PARAM_SIZE
	.align		4
.L_1195:
        /*013c*/ 	.byte	0x03, 0x19
        /*013e*/ 	.short	0x0056


	//----- nvinfo : EIATTR_PARAM_CBANK
	.align		4
        /*0140*/ 	.byte	0x04, 0x0a
        /*0142*/ 	.short	(.L_1197 - .L_1196)
	.align		4
.L_1196:
        /*0144*/ 	.word	index@(.nv.constant0._ZN2at6native49_GLOBAL__N__3489678a_16_AveragePool2d_cu_fb80407630avg_pool2d_out_cuda_frame_nhwcIffEEviPKT_llliiiiiiiiPS3_ibb)
        /*0148*/ 	.short	0x0210
        /*014a*/ 	.short	0x0056


	//----- nvinfo : EIATTR_SW_WAR
	.align		4
.L_1197:
        /*014c*/ 	.byte	0x04, 0x36
        /*014e*/ 	.short	(.L_1199 - .L_1198)
.L_1198:
        /*0150*/ 	.word	0x00000008
.L_1199:


//--------------------- .nv.info._ZN2at6native49_GLOBAL__N__3489678a_16_AveragePool2d_cu_fb80407625avg_pool2d_out_cuda_frameIddEEviPKT_lllliiiiiiiPS3_ibb --------------------------
	.section	.nv.info._ZN2at6native49_GLOBAL__N__3489678a_16_AveragePool2d_cu_fb80407625avg_pool2d_out_cuda_frameIddEEviPKT_lllliiiiiiiPS3_ibb,"",@"SHT_CUDA_INFO"
	.sectionflags	@""
	.align	4


	//----- nvinfo : EIATTR_CUDA_API_VERSION
	.align		4
        /*0000*/ 	.byte	0x04, 0x37
        /*0002*/ 	.short	(.L_1201 - .L_1200)
.L_1200:
        /*0004*/ 	.word	0x00000082


	//----- nvinfo : EIATTR_KPARAM_INFO
	.align		4
.L_1201:
        /*0008*/ 	.byte	0x04, 0x17
        /*000a*/ 	.short	(.L_1203 - .L_1202)
.L_1202:
        /*000c*/ 	.word	0x00000000
        /*0010*/ 	.short	0x0010
        /*0012*/ 	.short	0x005d
        /*0014*/ 	.byte	0x00, 0xf0, 0x05, 0x00


	//----- nvinfo : EIATTR_KPARAM_INFO
	.align		4
.L_1203:
        /*0018*/ 	.byte	0x04, 0x17
        /*001a*/ 	.short	(.L_1205 - .L_1204)
.L_1204:
        /*001c*/ 	.word	0x00000000
        /*0020*/ 	.short	0x000f
        /*0022*/ 	.short	0x005c
        /*0024*/ 	.byte	0x00, 0xf0, 0x05, 0x00


	//----- nvinfo : EIATTR_KPARAM_INFO
	.align		4
.L_1205:
        /*0028*/ 	.byte	0x04, 0x17
        /*002a*/ 	.short	(.L_1207 - .L_1206)
.L_1206:
        /*002c*/ 	.word	0x00000000
        /*0030*/ 	.short	0x000e
        /*0032*/ 	.short	0x0058
        /*0034*/ 	.byte	0x00, 0xf0, 0x11, 0x00


	//----- nvinfo : EIATTR_KPARAM_INFO
	.align		4
.L_1207:
        /*0038*/ 	.byte	0x04, 0x17
        /*003a*/ 	.short	(.L_1209 - .L_1208)
.L_1208:
        /*003c*/ 	.word	0x00000000
        /*0040*/ 	.short	0x000d
        /*0042*/ 	.short	0x0050
        /*0044*/ 	.byte	0x00, 0xf0, 0x21, 0x00


	//----- nvinfo : EIATTR_KPARAM_INFO
	.align		4
.L_1209:
        /*0048*/ 	.byte	0x04, 0x17
        /*004a*/ 	.short	(.L_1211 - .L_1210)
.L_1210:
        /*004c*/ 	.word	0x00000000
        /*0050*/ 	.short	0x000c
        /*0052*/ 	.short	0x0048
        /*0054*/ 	.byte	0x00, 0xf0, 0x11, 0x00


	//----- nvinfo : EIATTR_KPARAM_INFO
	.align		4
.L_1211:
        /*0058*/ 	.byte	0x04, 0x17
        /*005a*/ 	.short	(.L_1213 - .L_1212)
.L_1212:
        /*005c*/ 	.word	0x00000000
        /*0060*/ 	.short	0x000b
        /*0062*/ 	.short	0x0044
        /*0064*/ 	.byte	0x00, 0xf0, 0x11, 0x00


	//----- nvinfo : EIATTR_KPARAM_INFO
	.align		4
.L_1213:
        /*0068*/ 	.byte	0x04, 0x17
        /*006a*/ 	.short	(.L_1215 - .L_1214)
.L_1214:
        /*006c*/ 	.word	0x00000000
        /*0070*/ 	.short	0x000a
        /*0072*/ 	.short	0x0040
        /*0074*/ 	.byte	0x00, 0xf0, 0x11, 0x00


	//----- nvinfo : EIATTR_KPARAM_INFO
	.align		4
.L_1215:
        /*0078*/ 	.byte	0x04, 0x17
        /*007a*/ 	.short	(.L_1217 - .L_1216)
.L_1216:
        /*007c*/ 	.word	0x00000000
        /*0080*/ 	.short	0x0009
        /*0082*/ 	.short	0x003c
        /*0084*/ 	.byte	0x00, 0xf0, 0x11, 0x00


	//----- nvinfo : EIATTR_KPARAM_INFO
	.align		4
.L_1217:
        /*0088*/ 	.byte	0x04, 0x17
        /*008a*/ 	.short	(.L_1219 - .L_1218)
.L_1218:
        /*008c*/ 	.word	0x00000000
        /*0090*/ 	.short	0x0008
        /*0092*/ 	.short	0x0038
        /*0094*/ 	.byte	0x00, 0xf0, 0x11, 0x00


	//----- nvinfo : EIATTR_KPARAM_INFO
	.align		4
.L_1219:
        /*0098*/ 	.byte	0x04, 0x17
        /*009a*/ 	.short	(.L_1221 - .L_1220)
.L_1220:
        /*009c*/ 	.word	0x00000000
        /*00a0*/ 	.short	0x0007
        /*00a2*/ 	.short	0x0034
        /*00a4*/ 	.byte	0x00, 0xf0, 0x11, 0x00


	//----- nvinfo : EIATTR_KPARAM_INFO
	.align		4
.L_1221:
        /*00a8*/ 	.byte	0x04, 0x17
        /*00aa*/ 	.short	(.L_1223 - .L_1222)
.L_1222:
        /*00ac*/ 	.word	0x00000000
        /*00b0*/ 	.short	0x0006
        /*00b2*/ 	.short	0x0030
        /*00b4*/ 	.byte	0x00, 0xf0, 0x11, 0x00


	//----- nvinfo : EIATTR_KPARAM_INFO
	.align		4
.L_1223:
        /*00b8*/ 	.byte	0x04, 0x17
        /*00ba*/ 	.short	(.L_1225 - .L_1224)
.L_1224:
        /*00bc*/ 	.word	0x00000000
        /*00c0*/ 	.short	0x0005
        /*00c2*/ 	.short	0x0028
        /*00c4*/ 	.byte	0x00, 0xf0, 0x21, 0x00


	//----- nvinfo : EIATTR_KPARAM_INFO
	.align		4
.L_1225:
        /*00c8*/ 	.byte	0x04, 0x17
        /*00ca*/ 	.short	(.L_1227 - .L_1226)
.L_1226:
        /*00cc*/ 	.word	0x00000000
        /*00d0*/ 	.short	0x0004
        /*00d2*/ 	.short	0x0020
        /*00d4*/ 	.byte	0x00, 0xf0, 0x21, 0x00


	//----- nvinfo : EIATTR_KPARAM_INFO
	.align		4
.L_1227:
        /*00d8*/ 	.byte	0x04, 0x17
        /*00da*/ 	.short	(.L_1229 - .L_1228)
.L_1228:
        /*00dc*/ 	.word	0x00000000
        /*00e0*/ 	.short	0x0003
        /*00e2*/ 	.short	0x0018
        /*00e4*/ 	.byte	0x00, 0xf0, 0x21, 0x00


	//----- nvinfo : EIATTR_KPARAM_INFO
	.align		4
.L_1229:
        /*00e8*/ 	.byte	0x04, 0x17
        /*00ea*/ 	.short	(.L_1231 - .L_1230)
.L_1230:
        /*00ec*/ 	.word	0x00000000
        /*00f0*/ 	.short	0x0002
        /*00f2*/ 	.short	0x0010
        /*00f4*/ 	.byte	0x00, 0xf0, 0x21, 0x00


	//----- nvinfo : EIATTR_KPARAM_INFO
	.align		4
.L_1231:
        /*00f8*/ 	.byte	0x04, 0x17
        /*00fa*/ 	.short	(.L_1233 - .L_1232)
.L_1232:
        /*00fc*/ 	.word	0x00000000
        /*0100*/ 	.short	0x0001
        /*0102*/ 	.short	0x0008
        /*0104*/ 	.byte	0x00, 0xf0, 0x21, 0x00


	//----- nvinfo : EIATTR_KPARAM_INFO
	.align		4
.L_1233:
        /*0108*/ 	.byte	0x04, 0x17
        /*010a*/ 	.short	(.L_1235 - .L_1234)
.L_1234:
        /*010c*/ 	.word	0x00000000
        /*0110*/ 	.short	0x0000
        /*0112*/ 	.short	0x0000
        /*0114*/ 	.byte	0x00, 0xf0, 0x11, 0x00


	//----- nvinfo : EIATTR_SPARSE_MMA_MASK
	.align		4
.L_1235:
        /*0118*/ 	.byte	0x03, 0x50
        /*011a*/ 	.short	0x0000


	//----- nvinfo : EIATTR_MAXREG_COUNT
	.align		4
        /*011c*/ 	.byte	0x03, 0x1b
        /*011e*/ 	.short	0x00ff


	//----- nvinfo : EIATTR_MERCURY_ISA_VERSION
	.align		4
        /*0120*/ 	.byte	0x03, 0x5f
        /*0122*/ 	.short	0x0101


	//----- nvinfo : EIATTR_EXIT_INSTR_OFFSETS
	.align		4
        /*0124*/ 	.byte	0x04, 0x1c
        /*0126*/ 	.short	(.L_1237 - .L_1236)


	//   ....[0]....
.L_1236:
        /*0128*/ 	.word	0x000000a0


	//   ....[1]....
        /*012c*/ 	.word	0x00001a00


	//   ....[2]....
        /*0130*/ 	.word	0x000030d0


	//----- nvinfo : EIATTR_CRS_STACK_SIZE
	.align		4
.L_1237:
        /*0134*/ 	.byte	0x04, 0x1e
        /*0136*/ 	.short	(.L_1239 - .L_1238)
.L_1238:
        /*0138*/ 	.word	0x00000000


	//----- nvinfo : EIATTR_CBANK_PARAM_SIZE
	.align		4
.L_1239:
        /*013c*/ 	.byte	0x03, 0x19
        /*013e*/ 	.short	0x005e


	//----- nvinfo : EIATTR_PARAM_CBANK
	.align		4
        /*0140*/ 	.byte	0x04, 0x0a
        /*0142*/ 	.short	(.L_1241 - .L_1240)
	.align		4
.L_1240:
        /*0144*/ 	.word	index@(.nv.constant0._ZN2at6native49_GLOBAL__N__3489678a_16_AveragePool2d_cu_fb80407625avg_pool2d_out_cuda_frameIddEEviPKT_lllliiiiiiiPS3_ibb)
        /*0148*/ 	.short	0x0210
        /*014a*/ 	.short	0x005e


	//----- nvinfo : EIATTR_SW_WAR
	.align		4
.L_1241:
        /*014c*/ 	.byte	0x04, 0x36
        /*014e*/ 	.short	(.L_1243 - .L_1242)
.L_1242:
        /*0150*/ 	.word	0x00000008
.L_1243:


//--------------------- .nv.info._ZN2at6native49_GLOBAL__N__3489678a_16_AveragePool2d_cu_fb80407630avg_pool2d_out_cuda_frame_nhwcIddEEviPKT_llliiiiiiiiPS3_ibb --------------------------
	.section	.nv.info._ZN2at6native49_GLOBAL__N__3489678a_16_AveragePool2d_cu_fb80407630avg_pool2d_out_cuda_frame_nhwcIddEEviPKT_llliiiiiiiiPS3_ibb,"",@"SHT_CUDA_INFO"
	.sectionflags	@""
	.align	4


	//----- nvinfo : EIATTR_CUDA_API_VERSION
	.align		4
        /*0000*/ 	.byte	0x04, 0x37
        /*0002*/ 	.short	(.L_1245 - .L_1244)
.L_1244:
        /*0004*/ 	.word	0x00000082


	//----- nvinfo : EIATTR_KPARAM_INFO
	.align		4
.L_1245:
        /*0008*/ 	.byte	0x04, 0x17
        /*000a*/ 	.short	(.L_1247 - .L_1246)
.L_1246:
        /*000c*/ 	.word	0x00000000
        /*0010*/ 	.short	0x0010
        /*0012*/ 	.short	0x0055
        /*0014*/ 	.byte	0x00, 0xf0, 0x05, 0x00


	//----- nvinfo : EIATTR_KPARAM_INFO
	.align		4
.L_1247:
        /*0018*/ 	.byte	0x04, 0x17
        /*001a*/ 	.short	(.L_1249 - .L_1248)
.L_1248:
        /*001c*/ 	.word	0x00000000
        /*0020*/ 	.short	0x000f
        /*0022*/ 	.short	0x0054
        /*0024*/ 	.byte	0x00, 0xf0, 0x05, 0x00


	//----- nvinfo : EIATTR_KPARAM_INFO
	.align		4
.L_1249:
        /*0028*/ 	.byte	0x04, 0x17
        /*002a*/ 	.short	(.L_1251 - .L_1250)
.L_1250:
        /*002c*/ 	.word	0x00000000
        /*0030*/ 	.short	0x000e
        /*0032*/ 	.short	0x0050
        /*0034*/ 	.byte	0x00, 0xf0, 0x11, 0x00


	//----- nvinfo : EIATTR_KPARAM_INFO
	.align		4
.L_1251:
        /*0038*/ 	.byte	0x04, 0x17
        /*003a*/ 	.short	(.L_1253 - .L_1252)
.L_1252:
        /*003c*/ 	.word	0x00000000
        /*0040*/ 	.short	0x000d
        /*0042*/ 	.short	0x0048
        /*0044*/ 	.byte	0x00, 0xf0, 0x21, 0x00


	//----- nvinfo : EIATTR_KPARAM_INFO
	.align		4
.L_1253:
        /*0048*/ 	.byte	0x04, 0x17
        /*004a*/ 	.short	(.L_1255 - .L_1254)
.L_1254:
        /*004c*/ 	.word	0x00000000
        /*0050*/ 	.short	0x000c
        /*0052*/ 	.short	0x0044
        /*0054*/ 	.byte	0x00, 0xf0, 0x11, 0x00


	//----- nvinfo : EIATTR_KPARAM_INFO
	.align		4
.L_1255:
        /*0058*/ 	.byte	0x04, 0x17
        /*005a*/ 	.short	(.L_1257 - .L_1256)
.L_1256:
        /*005c*/ 	.word	0x00000000
        /*0060*/ 	.short	0x000b
        /*0062*/ 	.short	0x0040
        /*0064*/ 	.byte	0x00, 0xf0, 0x11, 0x00


	//----- nvinfo : EIATTR_KPARAM_INFO
	.align		4
.L_1257:
        /*0068*/ 	.byte	0x04, 0x17
        /*006a*/ 	.short	(.L_1259 - .L_1258)
.L_1258:
        /*006c*/ 	.word	0x00000000
        /*0070*/ 	.short	0x000a
        /*0072*/ 	.short	0x003c
        /*0074*/ 	.byte	0x00, 0xf0, 0x11, 0x00


	//----- nvinfo : EIATTR_KPARAM_INFO
	.align		4
.L_1259:
        /*0078*/ 	.byte	0x04, 0x17
        /*007a*/ 	.short	(.L_1261 - .L_1260)
.L_1260:
        /*007c*/ 	.word	0x00000000
        /*0080*/ 	.short	0x0009
        /*0082*/ 	.short	0x0038
        /*0084*/ 	.byte	0x00, 0xf0, 0x11, 0x00


	//----- nvinfo : EIATTR_KPARAM_INFO
	.align		4
.L_1261:
        /*0088*/ 	.byte	0x04, 0x17
        /*008a*/ 	.short	(.L_1263 - .L_1262)
.L_1262:
        /*008c*/ 	.word	0x00000000
        /*0090*/ 	.short	0x0008
        /*0092*/ 	.short	0x0034
        /*0094*/ 	.byte	0x00, 0xf0, 0x11, 0x00


	//----- nvinfo : EIATTR_KPARAM_INFO
	.align		4
.L_1263:
        /*0098*/ 	.byte	0x04, 0x17
        /*009a*/ 	.short	(.L_1265 - .L_1264)
.L_1264:
        /*009c*/ 	.word	0x00000000
        /*00a0*/ 	.short	0x0007
        /*00a2*/ 	.short	0x0030
        /*00a4*/ 	.byte	0x00, 0xf0, 0x11, 0x00


	//----- nvinfo : EIATTR_KPARAM_INFO
	.align		4
.L_1265:
        /*00a8*/ 	.byte	0x04, 0x17
        /*00aa*/ 	.short	(.L_1267 - .L_1266)
.L_1266:
        /*00ac*/ 	.word	0x00000000
        /*00b0*/ 	.short	0x0006
        /*00b2*/ 	.short	0x002c
        /*00b4*/ 	.byte	0x00, 0xf0, 0x11, 0x00


	//----- nvinfo : EIATTR_KPARAM_INFO
	.align		4
.L_1267:
        /*00b8*/ 	.byte	0x04, 0x17
        /*00ba*/ 	.short	(.L_1269 - .L_1268)
.L_1268:
        /*00bc*/ 	.word	0x00000000
        /*00c0*/ 	.short	0x0005
        /*00c2*/ 	.short	0x0028
        /*00c4*/ 	.byte	0x00, 0xf0, 0x11, 0x00


	//----- nvinfo : EIATTR_KPARAM_INFO
	.align		4
.L_1269:
        /*00c8*/ 	.byte	0x04, 0x17
        /*00ca*/ 	.short	(.L_1271 - .L_1270)
.L_1270:
        /*00cc*/ 	.word	0x00000000
        /*00d0*/ 	.short	0x0004
        /*00d2*/ 	.short	0x0020
        /*00d4*/ 	.byte	0x00, 0xf0, 0x21, 0x00


	//----- nvinfo : EIATTR_KPARAM_INFO
	.align		4
.L_1271:
        /*00d8*/ 	.byte	0x04, 0x17
        /*00da*/ 	.short	(.L_1273 - .L_1272)
.L_1272:
        /*00dc*/ 	.word	0x00000000
        /*00e0*/ 	.short	0x0003
        /*00e2*/ 	.short	0x0018
        /*00e4*/ 	.byte	0x00, 0xf0, 0x21, 0x00


	//----- nvinfo : EIATTR_KPARAM_INFO
	.align		4
.L_1273:
        /*00e8*/ 	.byte	0x04, 0x17
        /*00ea*/ 	.short	(.L_1275 - .L_1274)
.L_1274:
        /*00ec*/ 	.word	0x00000000
        /*00f0*/ 	.short	0x0002
        /*00f2*/ 	.short	0x0010
        /*00f4*/ 	.byte	0x00, 0xf0, 0x21, 0x00


	//----- nvinfo : EIATTR_KPARAM_INFO
	.align		4
.L_1275:
        /*00f8*/ 	.byte	0x04, 0x17
        /*00fa*/ 	.short	(.L_1277 - .L_1276)
.L_1276:
        /*00fc*/ 	.word	0x00000000
        /*0100*/ 	.short	0x0001
        /*0102*/ 	.short	0x0008
        /*0104*/ 	.byte	0x00, 0xf0, 0x21, 0x00


	//----- nvinfo : EIATTR_KPARAM_INFO
	.align		4
.L_1277:
        /*0108*/ 	.byte	0x04, 0x17
        /*010a*/ 	.short	(.L_1279 - .L_1278)
.L_1278:
        /*010c*/ 	.word	0x00000000
        /*0110*/ 	.short	0x0000
        /*0112*/ 	.short	0x0000
        /*0114*/ 	.byte	0x00, 0xf0, 0x11, 0x00


	//----- nvinfo : EIATTR_SPARSE_MMA_MASK
	.align		4
.L_1279:
        /*0118*/ 	.byte	0x03, 0x50
        /*011a*/ 	.short	0x0000


	//----- nvinfo : EIATTR_MAXREG_COUNT
	.align		4
        /*011c*/ 	.byte	0x03, 0x1b
        /*011e*/ 	.short	0x00ff


	//----- nvinfo : EIATTR_MERCURY_ISA_VERSION
	.align		4
        /*0120*/ 	.byte	0x03, 0x5f
        /*0122*/ 	.short	0x0101


	//----- nvinfo : EIATTR_EXIT_INSTR_OFFSETS
	.align		4
        /*0124*/ 	.byte	0x04, 0x1c
        /*0126*/ 	.short	(.L_1281 - .L_1280)


	//   ....[0]....
.L_1280:
        /*0128*/ 	.word	0x000000a0


	//   ....[1]....
        /*012c*/ 	.word	0x00001fc0


	//   ....[2]....
        /*0130*/ 	.word	0x00003a60


	//----- nvinfo : EIATTR_CRS_STACK_SIZE
	.align		4
.L_1281:
        /*0134*/ 	.byte	0x04, 0x1e
        /*0136*/ 	.short	(.L_1283 - .L_1282)
.L_1282:
        /*0138*/ 	.word	0x00000000


	//----- nvinfo : EIATTR_CBANK_PARAM_SIZE
	.align		4
.L_1283:
        /*013c*/ 	.byte	0x03, 0x19
        /*013e*/ 	.short	0x0056


	//----- nvinfo : EIATTR_PARAM_CBANK
	.align		4
        /*0140*/ 	.byte	0x04, 0x0a
        /*0142*/ 	.short	(.L_1285 - .L_1284)
	.align		4
.L_1284:
        /*0144*/ 	.word	index@(.nv.constant0._ZN2at6native49_GLOBAL__N__3489678a_16_AveragePool2d_cu_fb80407630avg_pool2d_out_cuda_frame_nhwcIddEEviPKT_llliiiiiiiiPS3_ibb)
        /*0148*/ 	.short	0x0210
        /*014a*/ 	.short	0x0056


	//----- nvinfo : EIATTR_SW_WAR
	.align		4
.L_1285:
        /*014c*/ 	.byte	0x04, 0x36
        /*014e*/ 	.short	(.L_1287 - .L_1286)
.L_1286:
        /*0150*/ 	.word	0x00000008
.L_1287:


//--------------------- .nv.callgraph             --------------------------
	.section	.nv.callgraph,"",@"SHT_CUDA_CALLGRAPH"
	.align	4
	.sectionentsize	8
	.align		4
        /*0000*/ 	.word	0x00000000
	.align		4
        /*0004*/ 	.word	0xffffffff
	.align		4
        /*0008*/ 	.word	0x00000000
	.align		4
        /*000c*/ 	.word	0xfffffffe
	.align		4
        /*0010*/ 	.word	0x00000000
	.align		4
        /*0014*/ 	.word	0xfffffffd
	.align		4
        /*0018*/ 	.word	0x00000000
	.align		4
        /*001c*/ 	.word	0xfffffffc


//--------------------- .nv.constant4             --------------------------
	.section	.nv.constant4,"a",@progbits
	.align	8
	.align		8
.nv.constant4:
        /*0000*/ 	.dword	_ZN47_INTERNAL_3489678a_16_AveragePool2d_cu_fb8040764cuda3std3__45__cpo5beginE
	.align		8
        /*0008*/ 	.dword	_ZN47_INTERNAL_3489678a_16_AveragePool2d_cu_fb8040764cuda3std3__45__cpo3endE
	.align		8
        /*0010*/ 	.dword	_ZN47_INTERNAL_3489678a_16_AveragePool2d_cu_fb8040764cuda3std3__45__cpo6cbeginE
	.align		8
        /*0018*/ 	.dword	_ZN47_INTERNAL_3489678a_16_AveragePool2d_cu_fb8040764cuda3std3__45__cpo4cendE
	.align		8
        /*0020*/ 	.dword	_ZN47_INTERNAL_3489678a_16_AveragePool2d_cu_fb8040764cuda3std3__45__cpo6rbeginE
	.align		8
        /*0028*/ 	.dword	_ZN47_INTERNAL_3489678a_16_AveragePool2d_cu_fb8040764cuda3std3__45__cpo4rendE
	.align		8
        /*0030*/ 	.dword	_ZN47_INTERNAL_3489678a_16_AveragePool2d_cu_fb8040764cuda3std3__45__cpo7crbeginE
	.align		8
        /*0038*/ 	.dword	_ZN47_INTERNAL_3489678a_16_AveragePool2d_cu_fb8040764cuda3std3__45__cpo5crendE
	.align		8
        /*0040*/ 	.dword	_ZN47_INTERNAL_3489678a_16_AveragePool2d_cu_fb8040764cuda3std3__449_GLOBAL__N__3489678a_16_AveragePool2d_cu_fb8040766ignoreE
	.align		8
        /*0048*/ 	.dword	_ZN47_INTERNAL_3489678a_16_AveragePool2d_cu_fb8040764cuda3std3__419piecewise_constructE
	.align		8
        /*0050*/ 	.dword	_ZN47_INTERNAL_3489678a_16_AveragePool2d_cu_fb8040764cuda3std3__48in_placeE
	.align		8
        /*0058*/ 	.dword	_ZN47_INTERNAL_3489678a_16_AveragePool2d_cu_fb8040764cuda3std3__420unreachable_sentinelE
	.align		8
        /*0060*/ 	.dword	_ZN47_INTERNAL_3489678a_16_AveragePool2d_cu_fb8040764cuda3std6ranges3__45__cpo4swapE
	.align		8
        /*0068*/ 	.dword	_ZN47_INTERNAL_3489678a_16_AveragePool2d_cu_fb8040764cuda3std6ranges3__45__cpo9iter_moveE
	.align		8
        /*0070*/ 	.dword	_ZN47_INTERNAL_3489678a_16_AveragePool2d_cu_fb8040764cuda3std6ranges3__45__cpo5beginE
	.align		8
        /*0078*/ 	.dword	_ZN47_INTERNAL_3489678a_16_AveragePool2d_cu_fb8040764cuda3std6ranges3__45__cpo3endE
	.align		8
        /*0080*/ 	.dword	_ZN47_INTERNAL_3489678a_16_AveragePool2d_cu_fb8040764cuda3std6ranges3__45__cpo6cbeginE
	.align		8
        /*0088*/ 	.dword	_ZN47_INTERNAL_3489678a_16_AveragePool2d_cu_fb8040764cuda3std6ranges3__45__cpo4cendE
	.align		8
        /*0090*/ 	.dword	_ZN47_INTERNAL_3489678a_16_AveragePool2d_cu_fb8040764cuda3std6ranges3__45__cpo7advanceE
	.align		8
        /*0098*/ 	.dword	_ZN47_INTERNAL_3489678a_16_AveragePool2d_cu_fb8040764cuda3std6ranges3__45__cpo9iter_swapE
	.align		8
        /*00a0*/ 	.dword	_ZN47_INTERNAL_3489678a_16_AveragePool2d_cu_fb8040764cuda3std6ranges3__45__cpo4nextE
	.align		8
        /*00a8*/ 	.dword	_ZN47_INTERNAL_3489678a_16_AveragePool2d_cu_fb8040764cuda3std6ranges3__45__cpo4prevE
	.align		8
        /*00b0*/ 	.dword	_ZN47_INTERNAL_3489678a_16_AveragePool2d_cu_fb8040764cuda3std6ranges3__45__cpo4dataE
	.align		8
        /*00b8*/ 	.dword	_ZN47_INTERNAL_3489678a_16_AveragePool2d_cu_fb8040764cuda3std6ranges3__45__cpo5cdataE
	.align		8
        /*00c0*/ 	.dword	_ZN47_INTERNAL_3489678a_16_AveragePool2d_cu_fb8040764cuda3std6ranges3__45__cpo4sizeE
	.align		8
        /*00c8*/ 	.dword	_ZN47_INTERNAL_3489678a_16_AveragePool2d_cu_fb8040764cuda3std6ranges3__45__cpo5ssizeE
	.align		8
        /*00d0*/ 	.dword	_ZN47_INTERNAL_3489678a_16_AveragePool2d_cu_fb8040764cuda3std6ranges3__45__cpo8distanceE
	.align		8
        /*00d8*/ 	.dword	_ZN47_INTERNAL_3489678a_16_AveragePool2d_cu_fb8040766thrust23THRUST_300001_SM_900_NS6system6detail10sequential3seqE


//--------------------- .text._ZN2at6native49_GLOBAL__N__3489678a_16_AveragePool2d_cu_fb80407634avg_pool2d_backward_out_cuda_frameIN3c108BFloat16EflEEvT1_PKT_llllliiiiiiPS6_ibb --------------------------
	.section	.text._ZN2at6native49_GLOBAL__N__3489678a_16_AveragePool2d_cu_fb80407634avg_pool2d_backward_out_cuda_frameIN3c108BFloat16EflEEvT1_PKT_llllliiiiiiPS6_ibb,"ax",@progbits
	.align	128
.text._ZN2at6native49_GLOBAL__N__3489678a_16_AveragePool2d_cu_fb80407634avg_pool2d_backward_out_cuda_frameIN3c108BFloat16EflEEvT1_PKT_llllliiiiiiPS6_ibb:
        .type           _ZN2at6native49_GLOBAL__N__3489678a_16_AveragePool2d_cu_fb80407634avg_pool2d_backward_out_cuda_frameIN3c108BFloat16EflEEvT1_PKT_llllliiiiiiPS6_ibb,@function
        .size           _ZN2at6native49_GLOBAL__N__3489678a_16_AveragePool2d_cu_fb80407634avg_pool2d_backward_out_cuda_frameIN3c108BFloat16EflEEvT1_PKT_llllliiiiiiPS6_ibb,(.L_x_1808 - _ZN2at6native49_GLOBAL__N__3489678a_16_AveragePool2d_cu_fb80407634avg_pool2d_backward_out_cuda_frameIN3c108BFloat16EflEEvT1_PKT_llllliiiiiiPS6_ibb)
        .other          _ZN2at6native49_GLOBAL__N__3489678a_16_AveragePool2d_cu_fb80407634avg_pool2d_backward_out_cuda_frameIN3c108BFloat16EflEEvT1_PKT_llllliiiiiiPS6_ibb,@"STO_CUDA_ENTRY STV_DEFAULT"
_ZN2at6native49_GLOBAL__N__3489678a_16_AveragePool2d_cu_fb80407634avg_pool2d_backward_out_cuda_frameIN3c108BFloat16EflEEvT1_PKT_llllliiiiiiPS6_ibb:
[----:B------:R-:W-:Y:S01]  /*0000*/  LDC R1, c[0x0][0x28] ;  /* 0x00000a00ff017b82 */ /* 0x000fe20000000800 */
[----:B------:R-:W0:Y:S01]  /*0010*/  S2R R2, SR_TID.X ;  /* 0x0000000000027919 */ /* 0x000e220000002100 */
[----:B------:R-:W-:-:S06]  /*0020*/  ULDC UR6, c[0x0][0x0] ;  /* 0x0000000000067ab9 */ /* 0x000fcc0000000800 */
[----:B------:R-:W0:Y:S01]  /*0030*/  S2UR UR4, SR_CTAID.X ;  /* 0x00000000000479c3 */ /* 0x000e220000002500 */
[----:B------:R-:W-:-:S07]  /*0040*/  IMAD.MOV.U32 R3, RZ, RZ, RZ ;  /* 0x000000ffff037224 */ /* 0x000fce00078e00ff */
[----:B------:R-:W0:Y:S02]  /*0050*/  LDC R5, c[0x0][RZ] ;  /* 0x00000000ff057b82 */ /* 0x000e240000000800 */
[----:B0-----:R-:W-:Y:S01]  /*0060*/  IMAD.WIDE.U32 R2, R5, UR4, R2 ;  /* 0x0000000405027c25 */ /* 0x001fe2000f8e0002 */
[----:B------:R-:W-:Y:S02]  /*0070*/  ULDC.64 UR4, c[0x0][0x210] ;  /* 0x0000840000047ab9 */ /* 0x000fe40000000a00 */
[----:B------:R-:W-:-:S04]  /*0080*/  ISETP.GE.U32.AND P0, PT, R2, UR4, PT ;  /* 0x0000000402007c0c */ /* 0x000fc8000bf06070 */
[----:B------:R-:W-:-:S13]  /*0090*/  ISETP.GE.AND.EX P0, PT, R3, UR5, PT, P0 ;  /* 0x0000000503007c0c */ /* 0x000fda000bf06300 */
[----:B------:R-:W-:Y:S05]  /*00a0*/  @P0 EXIT ;  /* 0x000000000000094d */ /* 0x000fea0003800000 */
[----:B------:R-:W-:Y:S01]  /*00b0*/  ULDC UR4, c[0x0][0x268] ;  /* 0x00009a0000047ab9 */ /* 0x000fe20000000800 */
[----:B------:R-:W-:Y:S01]  /*00c0*/  ULDC.64 UR8, c[0x0][0x258] ;  /* 0x0000960000087ab9 */ /* 0x000fe20000000a00 */
[----:B------:R-:W-:Y:S01]  /*00d0*/  I2FP.F32.S32 R4, UR4 ;  /* 0x0000000400047c45 */ /* 0x000fe20008201400 */
[----:B------:R-:W-:Y:S01]  /*00e0*/  ULDC UR4, c[0x0][0x228] ;  /* 0x00008a0000047ab9 */ /* 0x000fe20000000800 */
[----:B------:R-:W-:Y:S01]  /*00f0*/  IMAD.MOV.U32 R0, RZ, RZ, R2 ;  /* 0x000000ffff007224 */ /* 0x000fe200078e0002 */
[----:B------:R-:W-:Y:S01]  /*0100*/  UIADD3 UR4, UR4, UR8, URZ ;  /* 0x0000000804047290 */ /* 0x000fe2000fffe03f */
[----:B------:R-:W-:Y:S02]  /*0110*/  ULDC UR5, c[0x0][0x230] ;  /* 0x00008c0000057ab9 */ /* 0x000fe40000000800 */
[----:B------:R-:W0:Y:S01]  /*0120*/  F2F.BF16.F32 R4, R4 ;  /* 0x0000000400047304 */ /* 0x000e220000202000 */
[----:B------:R-:W-:Y:S01]  /*0130*/  ULDC UR8, c[0x0][0xc] ;  /* 0x0000030000087ab9 */ /* 0x000fe20000000800 */
[----:B------:R-:W-:-:S02]  /*0140*/  UIADD3 UR5, UR5, UR9, URZ ;  /* 0x0000000905057290 */ /* 0x000fc4000fffe03f */
[----:B------:R-:W-:Y:S01]  /*0150*/  UIMAD UR6, UR6, UR8, URZ ;  /* 0x00000008060672a4 */ /* 0x000fe2000f8e023f */
[----:B------:R-:W-:Y:S01]  /*0160*/  ULDC.64 UR10, c[0x0][0x208] ;  /* 0x00008200000a7ab9 */ /* 0x000fe20000000a00 */
[----:B0-----:R-:W-:-:S13]  /*0170*/  R2UR UR7, R4 ;  /* 0x00000000040772ca */ /* 0x001fda00000e0000 */
[----:B------:R-:W-:-:S12]  /*0180*/  USHF.L.U32 UR7, UR7, 0x10, URZ ;  /* 0x0000001007077899 */ /* 0x000fd8000800063f */
.L_x_56:
[----:B------:R-:W-:Y:S01]  /*0190*/  ULDC UR8, c[0x0][0x234] ;  /* 0x00008d0000087ab9 */ /* 0x000fe20000000800 */
[----:B------:R-:W-:Y:S01]  /*01a0*/  BSSY B0, `(.L_x_0) ;  /* 0x0000027000007945 */ /* 0x000fe20003800000 */
[----:B------:R-:W-:-:S04]  /*01b0*/  LOP3.LUT R2, R3, UR8, RZ, 0xfc, !PT ;  /* 0x0000000803027c12 */ /* 0x000fc8000f8efcff */
[----:B------:R-:W-:-:S13]  /*01c0*/  ISETP.NE.U32.AND P0, PT, R2, RZ, PT ;  /* 0x000000ff0200720c */ /* 0x000fda0003f05070 */
[----:B------:R-:W-:Y:S05]  /*01d0*/  @!P0 BRA `(.L_x_1) ;  /* 0x0000000000348947 */ /* 0x000fea0003800000 */
[----:B------:R-:W-:Y:S01]  /*01e0*/  ULDC.64 UR8, c[0x0][0x230] ;  /* 0x00008c0000087ab9 */ /* 0x000fe20000000a00 */
[----:B------:R-:W-:Y:S01]  /*01f0*/  IMAD.MOV.U32 R12, RZ, RZ, R0 ;  /* 0x000000ffff0c7224 */ /* 0x000fe200078e0000 */
[----:B------:R-:W-:Y:S01]  /*0200*/  MOV R11, UR8 ;  /* 0x00000008000b7c02 */ /* 0x000fe20008000f00 */
[----:B------:R-:W-:Y:S01]  /*0210*/  IMAD.U32 R10, RZ, RZ, UR9 ;  /* 0x00000009ff0a7e24 */ /* 0x000fe2000f8e00ff */
[----:B------:R-:W-:Y:S01]  /*0220*/  MOV R2, 0x250 ;  /* 0x0000025000027802 */ /* 0x000fe20000000f00 */
[----:B------:R-:W-:-:S07]  /*0230*/  IMAD.MOV.U32 R13, RZ, RZ, R3 ;  /* 0x000000ffff0d7224 */ /* 0x000fce00078e0003 */
[----:B------:R-:W-:Y:S05]  /*0240*/  CALL.REL.NOINC `($__internal_0_$__cuda_sm20_div_s64) ;  /* 0x0000003800d07944 */ /* 0x000fea0003c00000 */
[----:B------:R-:W-:Y:S01]  /*0250*/  IMAD.MOV R5, RZ, RZ, -R10 ;  /* 0x000000ffff057224 */ /* 0x000fe200078e0a0a */
[----:B------:R-:W-:Y:S01]  /*0260*/  ULDC UR8, c[0x0][0x230] ;  /* 0x00008c0000087ab9 */ /* 0x000fe20000000800 */
[----:B------:R-:W-:Y:S02]  /*0270*/  MOV R4, R10 ;  /* 0x0000000a00047202 */ /* 0x000fe40000000f00 */
[----:B------:R-:W-:Y:S02]  /*0280*/  IMAD R6, R5, UR8, R0 ;  /* 0x0000000805067c24 */ /* 0x000fe4000f8e0200 */
[----:B------:R-:W-:Y:S01]  /*0290*/  IMAD.MOV.U32 R5, RZ, RZ, R11 ;  /* 0x000000ffff057224 */ /* 0x000fe200078e000b */
[----:B------:R-:W-:Y:S06]  /*02a0*/  BRA `(.L_x_2) ;  /* 0x0000000000587947 */ /* 0x000fec0003800000 */
.L_x_1:
[----:B------:R-:W-:Y:S02]  /*02b0*/  ULDC UR8, c[0x0][0x230] ;  /* 0x00008c0000087ab9 */ /* 0x000fe40000000800 */
[----:B------:R-:W0:Y:S01]  /*02c0*/  I2F.U32.RP R2, UR8 ;  /* 0x0000000800027d06 */ /* 0x000e220008209000 */
[----:B------:R-:W-:-:S07]  /*02d0*/  ISETP.NE.U32.AND P2, PT, RZ, UR8, PT ;  /* 0x00000008ff007c0c */ /* 0x000fce000bf45070 */
[----:B0-----:R-:W0:Y:S02]  /*02e0*/  MUFU.RCP R2, R2 ;  /* 0x0000000200027308 */ /* 0x001e240000001000 */
[----:B0-----:R-:W-:-:S06]  /*02f0*/  VIADD R4, R2, 0xffffffe ;  /* 0x0ffffffe02047836 */ /* 0x001fcc0000000000 */
[----:B------:R0:W1:Y:S02]  /*0300*/  F2I.FTZ.U32.TRUNC.NTZ R5, R4 ;  /* 0x0000000400057305 */ /* 0x000064000021f000 */
[----:B0-----:R-:W-:Y:S01]  /*0310*/  HFMA2.MMA R4, -RZ, RZ, 0, 0 ;  /* 0x00000000ff047435 */ /* 0x001fe200000001ff */
[----:B-1----:R-:W-:-:S04]  /*0320*/  IMAD.MOV R7, RZ, RZ, -R5 ;  /* 0x000000ffff077224 */ /* 0x002fc800078e0a05 */
[----:B------:R-:W-:-:S05]  /*0330*/  IMAD R7, R7, UR8, RZ ;  /* 0x0000000807077c24 */ /* 0x000fca000f8e02ff */
[----:B------:R-:W-:-:S06]  /*0340*/  IMAD.HI.U32 R5, R5, R7, R4 ;  /* 0x0000000705057227 */ /* 0x000fcc00078e0004 */
[----:B------:R-:W-:-:S04]  /*0350*/  IMAD.HI.U32 R4, R5, R0, RZ ;  /* 0x0000000005047227 */ /* 0x000fc800078e00ff */
[----:B------:R-:W-:-:S04]  /*0360*/  IMAD.MOV R5, RZ, RZ, -R4 ;  /* 0x000000ffff057224 */ /* 0x000fc800078e0a04 */
[----:B------:R-:W-:-:S05]  /*0370*/  IMAD R5, R5, UR8, R0 ;  /* 0x0000000805057c24 */ /* 0x000fca000f8e0200 */
[----:B------:R-:W-:-:S13]  /*0380*/  ISETP.GE.U32.AND P0, PT, R5, UR8, PT ;  /* 0x0000000805007c0c */ /* 0x000fda000bf06070 */
[----:B------:R-:W-:Y:S02]  /*0390*/  @P0 VIADD R5, R5, -UR8 ;  /* 0x8000000805050c36 */ /* 0x000fe40008000000 */
[----:B------:R-:W-:-:S03]  /*03a0*/  @P0 VIADD R4, R4, 0x1 ;  /* 0x0000000104040836 */ /* 0x000fc60000000000 */
[----:B------:R-:W-:-:S13]  /*03b0*/  ISETP.GE.U32.AND P1, PT, R5, UR8, PT ;  /* 0x0000000805007c0c */ /* 0x000fda000bf26070 */
[----:B------:R-:W-:Y:S02]  /*03c0*/  @P1 IADD3 R4, R4, 0x1, RZ ;  /* 0x0000000104041810 */ /* 0x000fe40007ffe0ff */
[----:B------:R-:W-:-:S05]  /*03d0*/  @!P2 LOP3.LUT R4, RZ, UR8, RZ, 0x33, !PT ;  /* 0x00000008ff04ac12 */ /* 0x000fca000f8e33ff */
[----:B------:R-:W-:-:S04]  /*03e0*/  IMAD.MOV R5, RZ, RZ, -R4 ;  /* 0x000000ffff057224 */ /* 0x000fc800078e0a04 */
[----:B------:R-:W-:Y:S02]  /*03f0*/  IMAD R6, R5, UR8, R0 ;  /* 0x0000000805067c24 */ /* 0x000fe4000f8e0200 */
[----:B------:R-:W-:-:S07]  /*0400*/  IMAD.MOV.U32 R5, RZ, RZ, RZ ;  /* 0x000000ffff057224 */ /* 0x000fce00078e00ff */
.L_x_2:
[----:B------:R-:W-:Y:S05]  /*0410*/  BSYNC B0 ;  /* 0x0000000000007941 */ /* 0x000fea0003800000 */
.L_x_0:
[----:B------:R-:W-:Y:S01]  /*0420*/  ULDC UR8, c[0x0][0x22c] ;  /* 0x00008b0000087ab9 */ /* 0x000fe20000000800 */
[----:B------:R-:W-:Y:S01]  /*0430*/  BSSY B0, `(.L_x_3) ;  /* 0x000002a000007945 */ /* 0x000fe20003800000 */
[----:B------:R-:W-:Y:S01]  /*0440*/  LOP3.LUT R2, R5, UR8, RZ, 0xfc, !PT ;  /* 0x0000000805027c12 */ /* 0x000fe2000f8efcff */
[----:B------:R-:W-:Y:S02]  /*0450*/  ULDC UR8, c[0x0][0x25c] ;  /* 0x0000970000087ab9 */ /* 0x000fe40000000800 */
[----:B------:R-:W-:Y:S01]  /*0460*/  VIADD R6, R6, UR8 ;  /* 0x0000000806067c36 */ /* 0x000fe20008000000 */
[----:B------:R-:W-:-:S13]  /*0470*/  ISETP.NE.U32.AND P0, PT, R2, RZ, PT ;  /* 0x000000ff0200720c */ /* 0x000fda0003f05070 */
[----:B------:R-:W-:Y:S05]  /*0480*/  @!P0 BRA `(.L_x_4) ;  /* 0x0000000000348947 */ /* 0x000fea0003800000 */
[----:B------:R-:W-:Y:S01]  /*0490*/  ULDC.64 UR8, c[0x0][0x228] ;  /* 0x00008a0000087ab9 */ /* 0x000fe20000000a00 */
[----:B------:R-:W-:Y:S01]  /*04a0*/  MOV R12, R4 ;  /* 0x00000004000c7202 */ /* 0x000fe20000000f00 */
[----:B------:R-:W-:Y:S01]  /*04b0*/  IMAD.U32 R11, RZ, RZ, UR8 ;  /* 0x00000008ff0b7e24 */ /* 0x000fe2000f8e00ff */
[----:B------:R-:W-:Y:S01]  /*04c0*/  MOV R2, 0x500 ;  /* 0x0000050000027802 */ /* 0x000fe20000000f00 */
[----:B------:R-:W-:Y:S02]  /*04d0*/  IMAD.U32 R10, RZ, RZ, UR9 ;  /* 0x00000009ff0a7e24 */ /* 0x000fe4000f8e00ff */
[----:B------:R-:W-:-:S07]  /*04e0*/  IMAD.MOV.U32 R13, RZ, RZ, R5 ;  /* 0x000000ffff0d7224 */ /* 0x000fce00078e0005 */
[----:B------:R-:W-:Y:S05]  /*04f0*/  CALL.REL.NOINC `($__internal_0_$__cuda_sm20_div_s64) ;  /* 0x0000003800247944 */ /* 0x000fea0003c00000 */
[----:B------:R-:W-:Y:S01]  /*0500*/  IADD3 R7, -R10, RZ, RZ ;  /* 0x000000ff0a077210 */ /* 0x000fe20007ffe1ff */
[----:B------:R-:W-:Y:S01]  /*0510*/  ULDC UR8, c[0x0][0x228] ;  /* 0x00008a0000087ab9 */ /* 0x000fe20000000800 */
[----:B------:R-:W-:-:S03]  /*0520*/  IMAD.MOV.U32 R5, RZ, RZ, R11 ;  /* 0x000000ffff057224 */ /* 0x000fc600078e000b */
[----:B------:R-:W-:Y:S02]  /*0530*/  IMAD R7, R7, UR8, R4 ;  /* 0x0000000807077c24 */ /* 0x000fe4000f8e0204 */
[----:B------:R-:W-:Y:S01]  /*0540*/  IMAD.MOV.U32 R4, RZ, RZ, R10 ;  /* 0x000000ffff047224 */ /* 0x000fe200078e000a */
[----:B------:R-:W-:Y:S06]  /*0550*/  BRA `(.L_x_5) ;  /* 0x00000000005c7947 */ /* 0x000fec0003800000 */
.L_x_4:
[----:B------:R-:W-:Y:S02]  /*0560*/  ULDC UR8, c[0x0][0x228] ;  /* 0x00008a0000087ab9 */ /* 0x000fe40000000800 */
[----:B------:R-:W0:Y:S01]  /*0570*/  I2F.U32.RP R2, UR8 ;  /* 0x0000000800027d06 */ /* 0x000e220008209000 */
[----:B------:R-:W-:-:S07]  /*0580*/  ISETP.NE.U32.AND P2, PT, RZ, UR8, PT ;  /* 0x00000008ff007c0c */ /* 0x000fce000bf45070 */
[----:B0-----:R-:W0:Y:S02]  /*0590*/  MUFU.RCP R2, R2 ;  /* 0x0000000200027308 */ /* 0x001e240000001000 */
[----:B0-----:R-:W-:-:S06]  /*05a0*/  VIADD R8, R2, 0xffffffe ;  /* 0x0ffffffe02087836 */ /* 0x001fcc0000000000 */
[----:B------:R0:W1:Y:S02]  /*05b0*/  F2I.FTZ.U32.TRUNC.NTZ R9, R8 ;  /* 0x0000000800097305 */ /* 0x000064000021f000 */
[----:B0-----:R-:W-:Y:S01]  /*05c0*/  IMAD.MOV.U32 R8, RZ, RZ, RZ ;  /* 0x000000ffff087224 */ /* 0x001fe200078e00ff */
[----:B-1----:R-:W-:-:S05]  /*05d0*/  IADD3 R5, RZ, -R9, RZ ;  /* 0x80000009ff057210 */ /* 0x002fca0007ffe0ff */
[----:B------:R-:W-:-:S04]  /*05e0*/  IMAD R5, R5, UR8, RZ ;  /* 0x0000000805057c24 */ /* 0x000fc8000f8e02ff */
[----:B------:R-:W-:-:S06]  /*05f0*/  IMAD.HI.U32 R9, R9, R5, R8 ;  /* 0x0000000509097227 */ /* 0x000fcc00078e0008 */
[----:B------:R-:W-:-:S04]  /*0600*/  IMAD.HI.U32 R9, R9, R4, RZ ;  /* 0x0000000409097227 */ /* 0x000fc800078e00ff */
[----:B------:R-:W-:-:S04]  /*0610*/  IMAD.MOV R5, RZ, RZ, -R9 ;  /* 0x000000ffff057224 */ /* 0x000fc800078e0a09 */
[----:B------:R-:W-:-:S05]  /*0620*/  IMAD R5, R5, UR8, R4 ;  /* 0x0000000805057c24 */ /* 0x000fca000f8e0204 */
[----:B------:R-:W-:-:S13]  /*0630*/  ISETP.GE.U32.AND P0, PT, R5, UR8, PT ;  /* 0x0000000805007c0c */ /* 0x000fda000bf06070 */
[----:B------:R-:W-:Y:S01]  /*0640*/  @P0 VIADD R5, R5, -UR8 ;  /* 0x8000000805050c36 */ /* 0x000fe20008000000 */
[----:B------:R-:W-:-:S04]  /*0650*/  @P0 IADD3 R9, R9, 0x1, RZ ;  /* 0x0000000109090810 */ /* 0x000fc80007ffe0ff */
[----:B------:R-:W-:Y:S01]  /*0660*/  ISETP.GE.U32.AND P1, PT, R5, UR8, PT ;  /* 0x0000000805007c0c */ /* 0x000fe2000bf26070 */
[----:B------:R-:W-:-:S12]  /*0670*/  HFMA2.MMA R5, -RZ, RZ, 0, 0 ;  /* 0x00000000ff057435 */ /* 0x000fd800000001ff */
[----:B------:R-:W-:Y:S01]  /*0680*/  @P1 VIADD R9, R9, 0x1 ;  /* 0x0000000109091836 */ /* 0x000fe20000000000 */
[----:B------:R-:W-:-:S05]  /*0690*/  @!P2 LOP3.LUT R9, RZ, UR8, RZ, 0x33, !PT ;  /* 0x00000008ff09ac12 */ /* 0x000fca000f8e33ff */
[----:B------:R-:W-:-:S04]  /*06a0*/  IMAD.MOV R7, RZ, RZ, -R9 ;  /* 0x000000ffff077224 */ /* 0x000fc800078e0a09 */
[----:B------:R-:W-:Y:S02]  /*06b0*/  IMAD R7, R7, UR8, R4 ;  /* 0x0000000807077c24 */ /* 0x000fe4000f8e0204 */
[----:B------:R-:W-:-:S07]  /*06c0*/  IMAD.MOV.U32 R4, RZ, RZ, R9 ;  /* 0x000000ffff047224 */ /* 0x000fce00078e0009 */
.L_x_5:
[----:B------:R-:W-:Y:S05]  /*06d0*/  BSYNC B0 ;  /* 0x0000000000007941 */ /* 0x000fea0003800000 */
.L_x_3:
        /* <DEDUP_REMOVED lines=14> */
[----:B------:R-:W-:Y:S01]  /*07c0*/  ULDC UR8, c[0x0][0x220] ;  /* 0x0000880000087ab9 */ /* 0x000fe20000000800 */
[----:B------:R-:W-:Y:S01]  /*07d0*/  IMAD.MOV R2, RZ, RZ, -R10 ;  /* 0x000000ffff027224 */ /* 0x000fe200078e0a0a */
[----:B------:R-:W-:Y:S01]  /*07e0*/  MOV R8, R10 ;  /* 0x0000000a00087202 */ /* 0x000fe20000000f00 */
[----:B------:R-:W-:-:S04]  /*07f0*/  IMAD.U32 R17, RZ, RZ, UR8 ;  /* 0x00000008ff117e24 */ /* 0x000fc8000f8e00ff */
[----:B------:R-:W-:Y:S01]  /*0800*/  IMAD R10, R2, R17, R4 ;  /* 0x00000011020a7224 */ /* 0x000fe200078e0204 */
[----:B------:R-:W-:Y:S06]  /*0810*/  BRA `(.L_x_8) ;  /* 0x0000000000587947 */ /* 0x000fec0003800000 */
.L_x_7:
[----:B------:R-:W-:Y:S02]  /*0820*/  ULDC UR8, c[0x0][0x220] ;  /* 0x0000880000087ab9 */ /* 0x000fe40000000800 */
[----:B------:R-:W-:-:S04]  /*0830*/  IMAD.U32 R17, RZ, RZ, UR8 ;  /* 0x00000008ff117e24 */ /* 0x000fc8000f8e00ff */
[----:B------:R-:W0:Y:S01]  /*0840*/  I2F.U32.RP R2, R17 ;  /* 0x0000001100027306 */ /* 0x000e220000209000 */
[----:B------:R-:W-:-:S07]  /*0850*/  ISETP.NE.U32.AND P2, PT, R17, RZ, PT ;  /* 0x000000ff1100720c */ /* 0x000fce0003f45070 */
[----:B0-----:R-:W0:Y:S02]  /*0860*/  MUFU.RCP R2, R2 ;  /* 0x0000000200027308 */ /* 0x001e240000001000 */
[----:B0-----:R-:W-:-:S06]  /*0870*/  VIADD R8, R2, 0xffffffe ;  /* 0x0ffffffe02087836 */ /* 0x001fcc0000000000 */
[----:B------:R0:W1:Y:S02]  /*0880*/  F2I.FTZ.U32.TRUNC.NTZ R9, R8 ;  /* 0x0000000800097305 */ /* 0x000064000021f000 */
[----:B0-----:R-:W-:Y:S01]  /*0890*/  HFMA2.MMA R8, -RZ, RZ, 0, 0 ;  /* 0x00000000ff087435 */ /* 0x001fe200000001ff */
[----:B-1----:R-:W-:-:S04]  /*08a0*/  IMAD R5, R9, R17, RZ ;  /* 0x0000001109057224 */ /* 0x002fc800078e02ff */
[----:B------:R-:W-:-:S05]  /*08b0*/  IMAD.MOV R5, RZ, RZ, -R5 ;  /* 0x000000ffff057224 */ /* 0x000fca00078e0a05 */
[----:B------:R-:W-:-:S06]  /*08c0*/  IMAD.HI.U32 R9, R9, R5, R8 ;  /* 0x0000000509097227 */ /* 0x000fcc00078e0008 */
[----:B------:R-:W-:-:S04]  /*08d0*/  IMAD.HI.U32 R8, R9, R4, RZ ;  /* 0x0000000409087227 */ /* 0x000fc800078e00ff */
[----:B------:R-:W-:-:S04]  /*08e0*/  IMAD.MOV R10, RZ, RZ, -R8 ;  /* 0x000000ffff0a7224 */ /* 0x000fc800078e0a08 */
[----:B------:R-:W-:-:S05]  /*08f0*/  IMAD R10, R17, R10, R4 ;  /* 0x0000000a110a7224 */ /* 0x000fca00078e0204 */
[----:B------:R-:W-:-:S13]  /*0900*/  ISETP.GE.U32.AND P0, PT, R10, R17, PT ;  /* 0x000000110a00720c */ /* 0x000fda0003f06070 */
[----:B------:R-:W-:Y:S02]  /*0910*/  @P0 IMAD.IADD R10, R10, 0x1, -R17 ;  /* 0x000000010a0a0824 */ /* 0x000fe400078e0a11 */
[----:B------:R-:W-:-:S03]  /*0920*/  @P0 VIADD R8, R8, 0x1 ;  /* 0x0000000108080836 */ /* 0x000fc60000000000 */
[----:B------:R-:W-:-:S13]  /*0930*/  ISETP.GE.U32.AND P1, PT, R10, R17, PT ;  /* 0x000000110a00720c */ /* 0x000fda0003f26070 */
[----:B------:R-:W-:Y:S02]  /*0940*/  @P1 IADD3 R8, R8, 0x1, RZ ;  /* 0x0000000108081810 */ /* 0x000fe40007ffe0ff */
[----:B------:R-:W-:-:S05]  /*0950*/  @!P2 LOP3.LUT R8, RZ, R17, RZ, 0x33, !PT ;  /* 0x00000011ff08a212 */ /* 0x000fca00078e33ff */
[----:B------:R-:W-:-:S04]  /*0960*/  IMAD.MOV R10, RZ, RZ, -R8 ;  /* 0x000000ffff0a7224 */ /* 0x000fc800078e0a08 */
[----:B------:R-:W-:-:S07]  /*0970*/  IMAD R10, R17, R10, R4 ;  /* 0x0000000a110a7224 */ /* 0x000fce00078e0204 */
.L_x_8:
[----:B------:R-:W-:Y:S05]  /*0980*/  BSYNC B0 ;  /* 0x0000000000007941 */ /* 0x000fea0003800000 */
.L_x_6:
[----:B------:R-:W0:Y:S01]  /*0990*/  LDC R2, c[0x0][0x250] ;  /* 0x00009400ff027b82 */ /* 0x000e220000000800 */
[----:B------:R-:W-:Y:S01]  /*09a0*/  IABS R18, R6 ;  /* 0x0000000600127213 */ /* 0x000fe20000000000 */
[----:B------:R-:W-:Y:S06]  /*09b0*/  BSSY B0, `(.L_x_9) ;  /* 0x0000053000007945 */ /* 0x000fec0003800000 */
[----:B------:R-:W1:Y:S01]  /*09c0*/  LDC R13, c[0x0][0x254] ;  /* 0x00009500ff0d7b82 */ /* 0x000e620000000800 */
[----:B0-----:R-:W-:-:S04]  /*09d0*/  IABS R12, R2 ;  /* 0x00000002000c7213 */ /* 0x001fc80000000000 */
[----:B------:R-:W0:Y:S01]  /*09e0*/  I2F.RP R9, R12 ;  /* 0x0000000c00097306 */ /* 0x000e220000209400 */
[----:B-1----:R-:W-:-:S07]  /*09f0*/  IABS R11, R13 ;  /* 0x0000000d000b7213 */ /* 0x002fce0000000000 */
[----:B------:R-:W1:Y:S08]  /*0a00*/  I2F.RP R16, R11 ;  /* 0x0000000b00107306 */ /* 0x000e700000209400 */
[----:B0-----:R-:W0:Y:S08]  /*0a10*/  MUFU.RCP R9, R9 ;  /* 0x0000000900097308 */ /* 0x001e300000001000 */
[----:B-1----:R-:W1:Y:S01]  /*0a20*/  MUFU.RCP R16, R16 ;  /* 0x0000001000107308 */ /* 0x002e620000001000 */
[----:B0-----:R-:W-:Y:S01]  /*0a30*/  VIADD R14, R9, 0xffffffe ;  /* 0x0ffffffe090e7836 */ /* 0x001fe20000000000 */
[----:B------:R-:W-:-:S06]  /*0a40*/  IABS R9, R7 ;  /* 0x0000000700097213 */ /* 0x000fcc0000000000 */
[----:B------:R0:W2:Y:S01]  /*0a50*/  F2I.FTZ.U32.TRUNC.NTZ R15, R14 ;  /* 0x0000000e000f7305 */ /* 0x0000a2000021f000 */
[----:B-1----:R-:W-:Y:S02]  /*0a60*/  VIADD R5, R16, 0xffffffe ;  /* 0x0ffffffe10057836 */ /* 0x002fe40000000000 */
[----:B0-----:R-:W-:-:S05]  /*0a70*/  IMAD.MOV.U32 R14, RZ, RZ, RZ ;  /* 0x000000ffff0e7224 */ /* 0x001fca00078e00ff */
[----:B------:R-:W0:Y:S01]  /*0a80*/  F2I.FTZ.U32.TRUNC.NTZ R5, R5 ;  /* 0x0000000500057305 */ /* 0x000e22000021f000 */
[----:B--2---:R-:W-:-:S05]  /*0a90*/  IADD3 R19, RZ, -R15, RZ ;  /* 0x8000000fff137210 */ /* 0x004fca0007ffe0ff */
[----:B------:R-:W-:-:S04]  /*0aa0*/  IMAD R19, R19, R12, RZ ;  /* 0x0000000c13137224 */ /* 0x000fc800078e02ff */
[----:B------:R-:W-:-:S04]  /*0ab0*/  IMAD.HI.U32 R4, R15, R19, R14 ;  /* 0x000000130f047227 */ /* 0x000fc800078e000e */
[----:B------:R-:W-:Y:S02]  /*0ac0*/  IMAD.MOV.U32 R15, RZ, RZ, R9 ;  /* 0x000000ffff0f7224 */ /* 0x000fe400078e0009 */
[----:B0-----:R-:W-:Y:S02]  /*0ad0*/  IMAD.MOV R16, RZ, RZ, -R5 ;  /* 0x000000ffff107224 */ /* 0x001fe400078e0a05 */
[----:B------:R-:W-:-:S04]  /*0ae0*/  IMAD.HI.U32 R14, R4, R15, RZ ;  /* 0x0000000f040e7227 */ /* 0x000fc800078e00ff */
[----:B------:R-:W-:Y:S01]  /*0af0*/  IMAD R9, R16, R11, RZ ;  /* 0x0000000b10097224 */ /* 0x000fe200078e02ff */
[----:B------:R-:W-:Y:S01]  /*0b00*/  IADD3 R4, -R14, RZ, RZ ;  /* 0x000000ff0e047210 */ /* 0x000fe20007ffe1ff */
[----:B------:R-:W-:-:S04]  /*0b10*/  IMAD.MOV.U32 R16, RZ, RZ, R18 ;  /* 0x000000ffff107224 */ /* 0x000fc800078e0012 */
[----:B------:R-:W-:Y:S02]  /*0b20*/  IMAD R15, R12, R4, R15 ;  /* 0x000000040c0f7224 */ /* 0x000fe400078e020f */
[----:B------:R-:W-:-:S03]  /*0b30*/  IMAD.MOV.U32 R4, RZ, RZ, RZ ;  /* 0x000000ffff047224 */ /* 0x000fc600078e00ff */
[----:B------:R-:W-:Y:S01]  /*0b40*/  ISETP.GT.U32.AND P1, PT, R12, R15, PT ;  /* 0x0000000f0c00720c */ /* 0x000fe20003f24070 */
[----:B------:R-:W-:Y:S02]  /*0b50*/  IMAD.HI.U32 R9, R5, R9, R4 ;  /* 0x0000000905097227 */ /* 0x000fe400078e0004 */
[----:B------:R-:W0:Y:S04]  /*0b60*/  LDC R5, c[0x0][0x238] ;  /* 0x00008e00ff057b82 */ /* 0x000e280000000800 */
[----:B------:R-:W-:-:S04]  /*0b70*/  IMAD.HI.U32 R9, R9, R16, RZ ;  /* 0x0000001009097227 */ /* 0x000fc800078e00ff */
[----:B------:R-:W-:Y:S02]  /*0b80*/  IMAD.MOV R4, RZ, RZ, -R9 ;  /* 0x000000ffff047224 */ /* 0x000fe400078e0a09 */
[----:B------:R-:W-:Y:S01]  /*0b90*/  @!P1 IADD3 R15, R15, -R12, RZ ;  /* 0x8000000c0f0f9210 */ /* 0x000fe20007ffe0ff */
[----:B------:R-:W-:Y:S01]  /*0ba0*/  @!P1 VIADD R14, R14, 0x1 ;  /* 0x000000010e0e9836 */ /* 0x000fe20000000000 */
[----:B------:R-:W-:Y:S01]  /*0bb0*/  ISETP.NE.AND P1, PT, R2, RZ, PT ;  /* 0x000000ff0200720c */ /* 0x000fe20003f25270 */
[----:B------:R-:W-:Y:S01]  /*0bc0*/  IMAD R4, R11, R4, R16 ;  /* 0x000000040b047224 */ /* 0x000fe200078e0210 */
[----:B------:R-:W-:Y:S01]  /*0bd0*/  ISETP.GE.U32.AND P0, PT, R15, R12, PT ;  /* 0x0000000c0f00720c */ /* 0x000fe20003f06070 */
[----:B------:R-:W1:Y:S01]  /*0be0*/  LDC R16, c[0x0][0x248] ;  /* 0x00009200ff107b82 */ /* 0x000e620000000800 */
[----:B------:R-:W-:Y:S02]  /*0bf0*/  LOP3.LUT R12, R7, R2, RZ, 0x3c, !PT ;  /* 0x00000002070c7212 */ /* 0x000fe400078e3cff */
[----:B------:R-:W-:-:S02]  /*0c00*/  ISETP.GT.U32.AND P3, PT, R11, R4, PT ;  /* 0x000000040b00720c */ /* 0x000fc40003f64070 */
[----:B------:R-:W-:Y:S02]  /*0c10*/  ISETP.GE.AND P2, PT, R12, RZ, PT ;  /* 0x000000ff0c00720c */ /* 0x000fe40003f46270 */
[----:B------:R-:W-:Y:S01]  /*0c20*/  SHF.R.S32.HI R12, RZ, 0x1f, R8 ;  /* 0x0000001fff0c7819 */ /* 0x000fe20000011408 */
[----:B------:R-:W2:Y:S04]  /*0c30*/  LDC R15, c[0x0][0x24c] ;  /* 0x00009300ff0f7b82 */ /* 0x000ea80000000800 */
[----:B------:R-:W-:Y:S01]  /*0c40*/  @P0 VIADD R14, R14, 0x1 ;  /* 0x000000010e0e0836 */ /* 0x000fe20000000000 */
[----:B------:R-:W-:-:S03]  /*0c50*/  ISETP.NE.AND P0, PT, R13, RZ, PT ;  /* 0x000000ff0d00720c */ /* 0x000fc60003f05270 */
[----:B------:R-:W-:Y:S02]  /*0c60*/  @!P3 IMAD.IADD R4, R4, 0x1, -R11 ;  /* 0x000000010404b824 */ /* 0x000fe400078e0a0b */
[----:B------:R-:W-:Y:S01]  /*0c70*/  @!P2 IADD3 R14, -R14, RZ, RZ ;  /* 0x000000ff0e0ea210 */ /* 0x000fe20007ffe1ff */
[----:B------:R-:W-:Y:S01]  /*0c80*/  @!P3 VIADD R9, R9, 0x1 ;  /* 0x000000010909b836 */ /* 0x000fe20000000000 */
[----:B------:R-:W-:Y:S02]  /*0c90*/  @!P1 LOP3.LUT R14, RZ, R2, RZ, 0x33, !PT ;  /* 0x00000002ff0e9212 */ /* 0x000fe400078e33ff */
[----:B------:R-:W-:Y:S02]  /*0ca0*/  ISETP.GE.U32.AND P4, PT, R4, R11, PT ;  /* 0x0000000b0400720c */ /* 0x000fe40003f86070 */
[----:B-1----:R-:W-:Y:S02]  /*0cb0*/  ISETP.GE.AND P5, PT, R7, R16, PT ;  /* 0x000000100700720c */ /* 0x002fe40003fa6270 */
[----:B------:R-:W-:-:S02]  /*0cc0*/  LOP3.LUT R4, R6, R13, RZ, 0x3c, !PT ;  /* 0x0000000d06047212 */ /* 0x000fc400078e3cff */
[----:B0-----:R-:W-:Y:S02]  /*0cd0*/  VIADDMNMX R2, R14, 0x1, R5, PT ;  /* 0x000000010e027846 */ /* 0x001fe40003800105 */
[----:B------:R-:W-:Y:S02]  /*0ce0*/  ISETP.GE.AND P2, PT, R4, RZ, PT ;  /* 0x000000ff0400720c */ /* 0x000fe40003f46270 */
[----:B------:R-:W-:Y:S02]  /*0cf0*/  CS2R R4, SRZ ;  /* 0x0000000000047805 */ /* 0x000fe4000001ff00 */
[----:B--2---:R-:W-:Y:S02]  /*0d00*/  ISETP.GE.AND P1, PT, R6, R15, PT ;  /* 0x0000000f0600720c */ /* 0x004fe40003f26270 */
[----:B------:R-:W-:Y:S01]  /*0d10*/  SHF.R.S32.HI R11, RZ, 0x1f, R10 ;  /* 0x0000001fff0b7819 */ /* 0x000fe2000001140a */
[----:B------:R-:W-:Y:S01]  /*0d20*/  @P4 VIADD R9, R9, 0x1 ;  /* 0x0000000109094836 */ /* 0x000fe20000000000 */
[----:B------:R-:W-:Y:S09]  /*0d30*/  @!P5 BRA `(.L_x_10) ;  /* 0x000000000068d947 */ /* 0x000ff20003800000 */
[----:B------:R-:W0:Y:S01]  /*0d40*/  LDC R20, c[0x0][0x250] ;  /* 0x00009400ff147b82 */ /* 0x000e220000000800 */
[----:B------:R-:W-:-:S05]  /*0d50*/  IMAD.IADD R7, R7, 0x1, -R16 ;  /* 0x0000000107077824 */ /* 0x000fca00078e0a10 */
[----:B------:R-:W-:Y:S02]  /*0d60*/  IABS R16, R7 ;  /* 0x0000000700107213 */ /* 0x000fe40000000000 */
[-C--:B0-----:R-:W-:Y:S02]  /*0d70*/  IABS R14, R20.reuse ;  /* 0x00000014000e7213 */ /* 0x081fe40000000000 */
[----:B------:R-:W-:Y:S02]  /*0d80*/  LOP3.LUT R7, R7, R20, RZ, 0x3c, !PT ;  /* 0x0000001407077212 */ /* 0x000fe400078e3cff */
[----:B------:R-:W0:Y:S02]  /*0d90*/  I2F.RP R5, R14 ;  /* 0x0000000e00057306 */ /* 0x000e240000209400 */
[----:B------:R-:W-:-:S06]  /*0da0*/  ISETP.GE.AND P4, PT, R7, RZ, PT ;  /* 0x000000ff0700720c */ /* 0x000fcc0003f86270 */
[----:B0-----:R-:W0:Y:S02]  /*0db0*/  MUFU.RCP R5, R5 ;  /* 0x0000000500057308 */ /* 0x001e240000001000 */
[----:B0-----:R-:W-:-:S06]  /*0dc0*/  VIADD R18, R5, 0xffffffe ;  /* 0x0ffffffe05127836 */ /* 0x001fcc0000000000 */
[----:B------:R0:W1:Y:S02]  /*0dd0*/  F2I.FTZ.U32.TRUNC.NTZ R19, R18 ;  /* 0x0000001200137305 */ /* 0x000064000021f000 */
[----:B0-----:R-:W-:Y:S01]  /*0de0*/  IMAD.MOV.U32 R18, RZ, RZ, RZ ;  /* 0x000000ffff127224 */ /* 0x001fe200078e00ff */
[----:B-1----:R-:W-:-:S05]  /*0df0*/  IADD3 R21, RZ, -R19, RZ ;  /* 0x80000013ff157210 */ /* 0x002fca0007ffe0ff */
[----:B------:R-:W-:-:S04]  /*0e00*/  IMAD R21, R21, R14, RZ ;  /* 0x0000000e15157224 */ /* 0x000fc800078e02ff */
[----:B------:R-:W-:-:S06]  /*0e10*/  IMAD.HI.U32 R19, R19, R21, R18 ;  /* 0x0000001513137227 */ /* 0x000fcc00078e0012 */
[----:B------:R-:W-:-:S04]  /*0e20*/  IMAD.HI.U32 R19, R19, R16, RZ ;  /* 0x0000001013137227 */ /* 0x000fc800078e00ff */
[----:B------:R-:W-:-:S04]  /*0e30*/  IMAD.MOV R5, RZ, RZ, -R19 ;  /* 0x000000ffff057224 */ /* 0x000fc800078e0a13 */
[----:B------:R-:W-:-:S05]  /*0e40*/  IMAD R5, R14, R5, R16 ;  /* 0x000000050e057224 */ /* 0x000fca00078e0210 */
[----:B------:R-:W-:-:S13]  /*0e50*/  ISETP.GT.U32.AND P5, PT, R14, R5, PT ;  /* 0x000000050e00720c */ /* 0x000fda0003fa4070 */
[-C--:B------:R-:W-:Y:S01]  /*0e60*/  @!P5 IADD3 R5, R5, -R14.reuse, RZ ;  /* 0x8000000e0505d210 */ /* 0x080fe20007ffe0ff */
[----:B------:R-:W-:Y:S01]  /*0e70*/  @!P5 VIADD R19, R19, 0x1 ;  /* 0x000000011313d836 */ /* 0x000fe20000000000 */
[----:B------:R-:W-:Y:S02]  /*0e80*/  ISETP.NE.AND P5, PT, R20, RZ, PT ;  /* 0x000000ff1400720c */ /* 0x000fe40003fa5270 */
[----:B------:R-:W-:-:S13]  /*0e90*/  ISETP.GE.U32.AND P3, PT, R5, R14, PT ;  /* 0x0000000e0500720c */ /* 0x000fda0003f66070 */
[----:B------:R-:W-:-:S04]  /*0ea0*/  @P3 VIADD R19, R19, 0x1 ;  /* 0x0000000113133836 */ /* 0x000fc80000000000 */
[----:B------:R-:W-:Y:S01]  /*0eb0*/  @!P4 IMAD.MOV R19, RZ, RZ, -R19 ;  /* 0x000000ffff13c224 */ /* 0x000fe200078e0a13 */
[----:B------:R-:W-:-:S04]  /*0ec0*/  @!P5 LOP3.LUT R19, RZ, R20, RZ, 0x33, !PT ;  /* 0x00000014ff13d212 */ /* 0x000fc800078e33ff */
[----:B------:R-:W-:-:S07]  /*0ed0*/  IADD3 R5, R19, 0x1, RZ ;  /* 0x0000000113057810 */ /* 0x000fce0007ffe0ff */
.L_x_10:
[----:B------:R-:W-:Y:S05]  /*0ee0*/  BSYNC B0 ;  /* 0x0000000000007941 */ /* 0x000fea0003800000 */
.L_x_9:
[----:B------:R-:W-:Y:S04]  /*0ef0*/  BSSY B0, `(.L_x_11) ;  /* 0x000001d000007945 */ /* 0x000fe80003800000 */
[----:B------:R-:W-:Y:S05]  /*0f00*/  @!P1 BRA `(.L_x_12) ;  /* 0x00000000006c9947 */ /* 0x000fea0003800000 */
[----:B------:R-:W0:Y:S01]  /*0f10*/  LDC R19, c[0x0][0x254] ;  /* 0x00009500ff137b82 */ /* 0x000e220000000800 */
[----:B------:R-:W-:Y:S01]  /*0f20*/  IMAD.IADD R4, R6, 0x1, -R15 ;  /* 0x0000000106047824 */ /* 0x000fe200078e0a0f */
[----:B------:R-:W-:-:S04]  /*0f30*/  MOV R6, RZ ;  /* 0x000000ff00067202 */ /* 0x000fc80000000f00 */
[----:B------:R-:W-:Y:S02]  /*0f40*/  IABS R18, R4 ;  /* 0x0000000400127213 */ /* 0x000fe40000000000 */
[-C--:B0-----:R-:W-:Y:S02]  /*0f50*/  IABS R16, R19.reuse ;  /* 0x0000001300107213 */ /* 0x081fe40000000000 */
[----:B------:R-:W-:Y:S02]  /*0f60*/  LOP3.LUT R4, R4, R19, RZ, 0x3c, !PT ;  /* 0x0000001304047212 */ /* 0x000fe400078e3cff */
[----:B------:R-:W0:Y:S02]  /*0f70*/  I2F.RP R14, R16 ;  /* 0x00000010000e7306 */ /* 0x000e240000209400 */
[----:B------:R-:W-:-:S06]  /*0f80*/  ISETP.GE.AND P4, PT, R4, RZ, PT ;  /* 0x000000ff0400720c */ /* 0x000fcc0003f86270 */
[----:B0-----:R-:W0:Y:S02]  /*0f90*/  MUFU.RCP R14, R14 ;  /* 0x0000000e000e7308 */ /* 0x001e240000001000 */
[----:B0-----:R-:W-:-:S06]  /*0fa0*/  VIADD R7, R14, 0xffffffe ;  /* 0x0ffffffe0e077836 */ /* 0x001fcc0000000000 */
[----:B------:R-:W0:Y:S02]  /*0fb0*/  F2I.FTZ.U32.TRUNC.NTZ R7, R7 ;  /* 0x0000000700077305 */ /* 0x000e24000021f000 */
[----:B0-----:R-:W-:-:S04]  /*0fc0*/  IMAD.MOV R21, RZ, RZ, -R7 ;  /* 0x000000ffff157224 */ /* 0x001fc800078e0a07 */
[----:B------:R-:W-:-:S04]  /*0fd0*/  IMAD R21, R21, R16, RZ ;  /* 0x0000001015157224 */ /* 0x000fc800078e02ff */
[----:B------:R-:W-:-:S04]  /*0fe0*/  IMAD.HI.U32 R6, R7, R21, R6 ;  /* 0x0000001507067227 */ /* 0x000fc800078e0006 */
[----:B------:R-:W-:-:S04]  /*0ff0*/  IMAD.MOV.U32 R21, RZ, RZ, R18 ;  /* 0x000000ffff157224 */ /* 0x000fc800078e0012 */
[----:B------:R-:W-:-:S04]  /*1000*/  IMAD.HI.U32 R6, R6, R21, RZ ;  /* 0x0000001506067227 */ /* 0x000fc800078e00ff */
[----:B------:R-:W-:-:S04]  /*1010*/  IMAD.MOV R14, RZ, RZ, -R6 ;  /* 0x000000ffff0e7224 */ /* 0x000fc800078e0a06 */
[----:B------:R-:W-:-:S05]  /*1020*/  IMAD R7, R16, R14, R21 ;  /* 0x0000000e10077224 */ /* 0x000fca00078e0215 */
[----:B------:R-:W-:-:S13]  /*1030*/  ISETP.GT.U32.AND P3, PT, R16, R7, PT ;  /* 0x000000071000720c */ /* 0x000fda0003f64070 */
[----:B------:R-:W-:Y:S01]  /*1040*/  @!P3 IMAD.IADD R7, R7, 0x1, -R16 ;  /* 0x000000010707b824 */ /* 0x000fe200078e0a10 */
[----:B------:R-:W-:Y:S02]  /*1050*/  @!P3 IADD3 R6, R6, 0x1, RZ ;  /* 0x000000010606b810 */ /* 0x000fe40007ffe0ff */
[----:B------:R-:W-:Y:S02]  /*1060*/  ISETP.NE.AND P3, PT, R19, RZ, PT ;  /* 0x000000ff1300720c */ /* 0x000fe40003f65270 */
[----:B------:R-:W-:-:S13]  /*1070*/  ISETP.GE.U32.AND P1, PT, R7, R16, PT ;  /* 0x000000100700720c */ /* 0x000fda0003f26070 */
[----:B------:R-:W-:-:S04]  /*1080*/  @P1 VIADD R6, R6, 0x1 ;  /* 0x0000000106061836 */ /* 0x000fc80000000000 */
[----:B------:R-:W-:Y:S01]  /*1090*/  @!P4 IMAD.MOV R6, RZ, RZ, -R6 ;  /* 0x000000ffff06c224 */ /* 0x000fe200078e0a06 */
[----:B------:R-:W-:-:S05]  /*10a0*/  @!P3 LOP3.LUT R6, RZ, R19, RZ, 0x33, !PT ;  /* 0x00000013ff06b212 */ /* 0x000fca00078e33ff */
[----:B------:R-:W-:-:S07]  /*10b0*/  VIADD R4, R6, 0x1 ;  /* 0x0000000106047836 */ /* 0x000fce0000000000 */
.L_x_12:
[----:B------:R-:W-:Y:S05]  /*10c0*/  BSYNC B0 ;  /* 0x0000000000007941 */ /* 0x000fea0003800000 */
.L_x_11:
[----:B------:R-:W-:Y:S01]  /*10d0*/  ISETP.GE.AND P1, PT, R5, R2, PT ;  /* 0x000000020500720c */ /* 0x000fe20003f26270 */
[----:B------:R-:W-:Y:S01]  /*10e0*/  IMAD R7, R12, R17, RZ ;  /* 0x000000110c077224 */ /* 0x000fe200078e02ff */
[----:B------:R-:W-:Y:S01]  /*10f0*/  MOV R14, R9 ;  /* 0x00000009000e7202 */ /* 0x000fe20000000f00 */
[----:B------:R-:W-:Y:S01]  /*1100*/  ULDC UR8, c[0x0][0x224] ;  /* 0x0000890000087ab9 */ /* 0x000fe20000000800 */
[C---:B------:R-:W-:Y:S01]  /*1110*/  IMAD.WIDE.U32 R16, R8.reuse, R17, R10 ;  /* 0x0000001108107225 */ /* 0x040fe200078e000a */
[----:B------:R-:W-:Y:S03]  /*1120*/  BSSY B0, `(.L_x_13) ;  /* 0x00002ba000007945 */ /* 0x000fe60003800000 */
[----:B------:R-:W-:Y:S02]  /*1130*/  IMAD R11, R8, UR8, R7 ;  /* 0x00000008080b7c24 */ /* 0x000fe4000f8e0207 */
[----:B------:R-:W-:Y:S01]  /*1140*/  @!P2 IMAD.MOV R14, RZ, RZ, -R14 ;  /* 0x000000ffff0ea224 */ /* 0x000fe200078e0a0e */
[----:B------:R-:W-:Y:S01]  /*1150*/  @!P0 LOP3.LUT R14, RZ, R13, RZ, 0x33, !PT ;  /* 0x0000000dff0e8212 */ /* 0x000fe200078e33ff */
[----:B------:R-:W-:Y:S01]  /*1160*/  IMAD.MOV.U32 R6, RZ, RZ, RZ ;  /* 0x000000ffff067224 */ /* 0x000fe200078e00ff */
[----:B------:R-:W-:Y:S06]  /*1170*/  @P1 BRA `(.L_x_14) ;  /* 0x0000002800d01947 */ /* 0x000fec0003800000 */
[----:B------:R-:W0:Y:S01]  /*1180*/  LDC R7, c[0x0][0x240] ;  /* 0x00009000ff077b82 */ /* 0x000e220000000800 */
[----:B------:R-:W-:Y:S01]  /*1190*/  ULDC.U8 UR8, c[0x0][0x26c] ;  /* 0x00009b0000087ab9 */ /* 0x000fe20000000000 */
[----:B------:R-:W-:Y:S01]  /*11a0*/  IMAD.MOV R9, RZ, RZ, -R14 ;  /* 0x000000ffff097224 */ /* 0x000fe200078e0a0e */
[----:B------:R-:W-:Y:S01]  /*11b0*/  UPRMT UR8, UR8, 0x8880, URZ ;  /* 0x0000888008087896 */ /* 0x000fe2000800003f */
[----:B------:R-:W-:Y:S01]  /*11c0*/  IMAD.IADD R8, R17, 0x1, R11 ;  /* 0x0000000111087824 */ /* 0x000fe200078e020b */
[----:B------:R-:W-:Y:S02]  /*11d0*/  ULDC UR9, c[0x0][0x25c] ;  /* 0x0000970000097ab9 */ /* 0x000fe40000000800 */
[----:B------:R-:W-:Y:S02]  /*11e0*/  IMAD R12, R4, R13, -UR9 ;  /* 0x80000009040c7e24 */ /* 0x000fe4000f8e020d */
[----:B------:R-:W-:-:S03]  /*11f0*/  ISETP.NE.AND P0, PT, RZ, UR8, PT ;  /* 0x00000008ff007c0c */ /* 0x000fc6000bf05270 */
[----:B------:R-:W-:Y:S02]  /*1200*/  VIADDMNMX R18, R12, R15, UR5, PT ;  /* 0x000000050c127e46 */ /* 0x000fe4000b80010f */
[----:B0-----:R-:W-:Y:S02]  /*1210*/  LOP3.LUT R6, RZ, R7, RZ, 0x33, !PT ;  /* 0x00000007ff067212 */ /* 0x001fe400078e33ff */
[----:B------:R-:W-:Y:S02]  /*1220*/  VIADDMNMX R7, R14, 0x1, R7, PT ;  /* 0x000000010e077846 */ /* 0x000fe40003800107 */
[----:B------:R-:W-:Y:S02]  /*1230*/  VIADDMNMX R9, R9, 0xfffffffe, R6, !PT ;  /* 0xfffffffe09097846 */ /* 0x000fe40007800106 */
[----:B------:R-:W-:-:S04]  /*1240*/  LOP3.LUT R6, RZ, R4, RZ, 0x33, !PT ;  /* 0x00000004ff067212 */ /* 0x000fc800078e33ff */
[C---:B------:R-:W-:Y:S02]  /*1250*/  IADD3 R6, -R9.reuse, R6, RZ ;  /* 0x0000000609067210 */ /* 0x040fe40007ffe1ff */
[----:B------:R-:W-:Y:S02]  /*1260*/  IADD3 R9, -R9, -0x2, -R4 ;  /* 0xfffffffe09097810 */ /* 0x000fe40007ffe904 */
[----:B------:R-:W-:Y:S01]  /*1270*/  LOP3.LUT R10, R6, 0x3, RZ, 0xc0, !PT ;  /* 0x00000003060a7812 */ /* 0x000fe200078ec0ff */
[----:B------:R-:W-:Y:S06]  /*1280*/  @!P0 BRA `(.L_x_15) ;  /* 0x0000001400708947 */ /* 0x000fec0003800000 */
[--C-:B------:R-:W-:Y:S01]  /*1290*/  IMAD R6, R4, R13, R13.reuse ;  /* 0x0000000d04067224 */ /* 0x100fe200078e020d */
[----:B------:R-:W-:Y:S01]  /*12a0*/  ULDC UR8, c[0x0][0x230] ;  /* 0x00008c0000087ab9 */ /* 0x000fe20000000800 */
[----:B------:R-:W-:Y:S02]  /*12b0*/  VIMNMX R11, RZ, R12, !PT ;  /* 0x0000000cff0b7248 */ /* 0x000fe40007fe0100 */
[C---:B------:R-:W-:Y:S01]  /*12c0*/  VIADD R14, R6.reuse, -UR9 ;  /* 0x80000009060e7c36 */ /* 0x040fe20008000000 */
[----:B------:R-:W-:Y:S01]  /*12d0*/  IADD3 R26, R6, -UR9, R13 ;  /* 0x80000009061a7c10 */ /* 0x000fe2000fffe00d */
[----:B------:R-:W-:Y:S01]  /*12e0*/  IMAD.MOV.U32 R6, RZ, RZ, RZ ;  /* 0x000000ffff067224 */ /* 0x000fe200078e00ff */
[----:B------:R-:W-:Y:S02]  /*12f0*/  VIMNMX R12, R18, UR8, PT ;  /* 0x00000008120c7c48 */ /* 0x000fe4000bfe0100 */
[-C--:B------:R-:W-:Y:S02]  /*1300*/  VIADDMNMX R28, R14, R15.reuse, UR5, PT ;  /* 0x000000050e1c7e46 */ /* 0x080fe4000b80010f */
[----:B------:R-:W-:-:S02]  /*1310*/  VIADDMNMX R27, R26, R15, UR5, PT ;  /* 0x000000051a1b7e46 */ /* 0x000fc4000b80010f */
[----:B------:R-:W-:Y:S02]  /*1320*/  VIMNMX R13, RZ, R14, !PT ;  /* 0x0000000eff0d7248 */ /* 0x000fe40007fe0100 */
[----:B------:R-:W-:Y:S02]  /*1330*/  VIMNMX R26, RZ, R26, !PT ;  /* 0x0000001aff1a7248 */ /* 0x000fe40007fe0100 */
[----:B------:R-:W-:Y:S02]  /*1340*/  VIMNMX R28, R28, UR8, PT ;  /* 0x000000081c1c7c48 */ /* 0x000fe4000bfe0100 */
[----:B------:R-:W-:-:S07]  /*1350*/  VIMNMX R27, R27, UR8, PT ;  /* 0x000000081b1b7c48 */ /* 0x000fce000bfe0100 */
.L_x_35:
[----:B------:R-:W-:Y:S01]  /*1360*/  ISETP.GE.AND P0, PT, R4, R7, PT ;  /* 0x000000070400720c */ /* 0x000fe20003f06270 */
[----:B------:R-:W-:-:S12]  /*1370*/  BSSY B1, `(.L_x_16) ;  /* 0x0000149000017945 */ /* 0x000fd80003800000 */
[----:B------:R-:W-:Y:S05]  /*1380*/  @P0 BRA `(.L_x_17) ;  /* 0x00000014001c0947 */ /* 0x000fea0003800000 */
[----:B------:R-:W0:Y:S01]  /*1390*/  LDC.64 R22, c[0x0][0x240] ;  /* 0x00009000ff167b82 */ /* 0x000e220000000a00 */
[----:B------:R-:W-:Y:S01]  /*13a0*/  ULDC.64 UR8, c[0x0][0x238] ;  /* 0x00008e0000087ab9 */ /* 0x000fe20000000a00 */
[----:B------:R-:W-:Y:S01]  /*13b0*/  SHF.R.S32.HI R19, RZ, 0x1f, R5 ;  /* 0x0000001fff137819 */ /* 0x000fe20000011405 */
[----:B------:R-:W-:Y:S01]  /*13c0*/  IMAD R21, R8, UR8, RZ ;  /* 0x0000000808157c24 */ /* 0x000fe2000f8e02ff */
[----:B------:R-:W-:-:S03]  /*13d0*/  MOV R18, R5 ;  /* 0x0000000500127202 */ /* 0x000fc60000000f00 */
[C---:B------:R-:W-:Y:S01]  /*13e0*/  IMAD R21, R16.reuse, UR9, R21 ;  /* 0x0000000910157c24 */ /* 0x040fe2000f8e0215 */
[----:B------:R-:W1:Y:S01]  /*13f0*/  LDC R32, c[0x0][0x258] ;  /* 0x00009600ff207b82 */ /* 0x000e620000000800 */
[----:B------:R-:W-:Y:S01]  /*1400*/  IMAD.WIDE.U32 R18, R16, UR8, R18 ;  /* 0x0000000810127c25 */ /* 0x000fe2000f8e0012 */
[----:B------:R-:W-:Y:S01]  /*1410*/  ULDC.S8 UR8, c[0x0][0x26d] ;  /* 0x00009b4000087ab9 */ /* 0x000fe20000000200 */
[----:B------:R-:W-:Y:S01]  /*1420*/  ULDC UR9, c[0x0][0x250] ;  /* 0x0000940000097ab9 */ /* 0x000fe20000000800 */
[----:B------:R-:W-:Y:S01]  /*1430*/  ISETP.NE.AND P0, PT, RZ, UR8, PT ;  /* 0x00000008ff007c0c */ /* 0x000fe2000bf05270 */
[----:B------:R-:W-:Y:S01]  /*1440*/  IMAD.IADD R29, R19, 0x1, R21 ;  /* 0x00000001131d7824 */ /* 0x000fe200078e0215 */
[----:B------:R-:W-:Y:S01]  /*1450*/  SHF.R.S32.HI R21, RZ, 0x1f, R4 ;  /* 0x0000001fff157819 */ /* 0x000fe20000011404 */
[----:B------:R-:W-:Y:S01]  /*1460*/  ULDC UR8, c[0x0][0x228] ;  /* 0x00008a0000087ab9 */ /* 0x000fe20000000800 */
[----:B------:R-:W2:Y:S08]  /*1470*/  LDC.64 R14, c[0x0][0x218] ;  /* 0x00008600ff0e7b82 */ /* 0x000eb00000000a00 */
[----:B------:R-:W3:Y:S01]  /*1480*/  LDC R30, c[0x0][0x248] ;  /* 0x00009200ff1e7b82 */ /* 0x000ee20000000800 */
[----:B0-----:R-:W-:-:S04]  /*1490*/  IMAD R20, R29, R22, RZ ;  /* 0x000000161d147224 */ /* 0x001fc800078e02ff */
[C---:B------:R-:W-:Y:S02]  /*14a0*/  IMAD R23, R18.reuse, R23, R20 ;  /* 0x0000001712177224 */ /* 0x040fe400078e0214 */
[----:B------:R-:W-:Y:S02]  /*14b0*/  IMAD.MOV.U32 R20, RZ, RZ, R4 ;  /* 0x000000ffff147224 */ /* 0x000fe400078e0004 */
[----:B-1----:R-:W-:Y:S02]  /*14c0*/  IMAD R33, R5, UR9, -R32 ;  /* 0x0000000905217c24 */ /* 0x002fe4000f8e0a20 */
[----:B------:R-:W-:-:S03]  /*14d0*/  IMAD.WIDE.U32 R24, R18, R22, R20 ;  /* 0x0000001612187225 */ /* 0x000fc600078e0014 */
[----:B------:R-:W-:Y:S01]  /*14e0*/  VIMNMX R31, RZ, R33, !PT ;  /* 0x00000021ff1f7248 */ /* 0x000fe20007fe0100 */
[----:B------:R-:W-:Y:S01]  /*14f0*/  IMAD.IADD R21, R25, 0x1, R23 ;  /* 0x0000000119157824 */ /* 0x000fe200078e0217 */
[----:B--2---:R-:W-:-:S04]  /*1500*/  LEA R20, P1, R24, R14, 0x1 ;  /* 0x0000000e18147211 */ /* 0x004fc800078208ff */
[----:B------:R-:W-:Y:S02]  /*1510*/  LEA.HI.X R21, R24, R15, R21, 0x1, P1 ;  /* 0x0000000f18157211 */ /* 0x000fe400008f0c15 */
[----:B---3--:R-:W-:-:S04]  /*1520*/  VIADDMNMX R30, R33, R30, UR4, PT ;  /* 0x00000004211e7e46 */ /* 0x008fc8000b80011e */
[----:B------:R-:W-:Y:S02]  /*1530*/  IADD3 R24, -R33, R30, RZ ;  /* 0x0000001e21187210 */ /* 0x000fe40007ffe1ff */
[----:B------:R-:W-:Y:S01]  /*1540*/  VIMNMX R30, R30, UR8, PT ;  /* 0x000000081e1e7c48 */ /* 0x000fe2000bfe0100 */
[----:B------:R-:W-:Y:S06]  /*1550*/  @!P0 BRA `(.L_x_18) ;  /* 0x0000000400f88947 */ /* 0x000fec0003800000 */
[----:B------:R-:W-:Y:S01]  /*1560*/  ISETP.NE.AND P0, PT, R10, RZ, PT ;  /* 0x000000ff0a00720c */ /* 0x000fe20003f05270 */
[----:B------:R-:W-:Y:S01]  /*1570*/  BSSY B2, `(.L_x_19) ;  /* 0x000002a000027945 */ /* 0x000fe20003800000 */
[----:B------:R-:W-:-:S11]  /*1580*/  IMAD.MOV.U32 R24, RZ, RZ, R4 ;  /* 0x000000ffff187224 */ /* 0x000fd600078e0004 */
[----:B------:R-:W-:Y:S05]  /*1590*/  @!P0 BRA `(.L_x_20) ;  /* 0x00000000009c8947 */ /* 0x000fea0003800000 */
[----:B------:R-:W-:Y:S01]  /*15a0*/  ISETP.GT.AND P0, PT, R30, R31, PT ;  /* 0x0000001f1e00720c */ /* 0x000fe20003f04270 */
[----:B------:R-:W-:Y:S01]  /*15b0*/  BSSY B3, `(.L_x_21) ;  /* 0x000000b000037945 */ /* 0x000fe20003800000 */
[----:B------:R-:W-:Y:S02]  /*15c0*/  ISETP.NE.AND P2, PT, R10, 0x1, PT ;  /* 0x000000010a00780c */ /* 0x000fe40003f45270 */
[----:B------:R-:W-:-:S13]  /*15d0*/  ISETP.LE.OR P1, PT, R12, R11, !P0 ;  /* 0x0000000b0c00720c */ /* 0x000fda0004723670 */
[----:B------:R-:W-:Y:S05]  /*15e0*/  @P1 BRA `(.L_x_22) ;  /* 0x00000000001c1947 */ /* 0x000fea0003800000 */
[----:B------:R-:W2:Y:S01]  /*15f0*/  LDG.E.U16 R24, desc[UR10][R20.64] ;  /* 0x0000000a14187981 */ /* 0x000ea2000c1e1500 */
[----:B------:R-:W0:Y:S01]  /*1600*/  MUFU.RCP R25, UR7 ;  /* 0x0000000700197d08 */ /* 0x000e220008001000 */
[----:B--2---:R-:W-:-:S04]  /*1610*/  IMAD.U32 R24, R24, 0x10000, RZ ;  /* 0x0001000018187824 */ /* 0x004fc800078e00ff */
[----:B0-----:R-:W-:-:S06]  /*1620*/  FMUL.FTZ R24, R24, R25 ;  /* 0x0000001918187220 */ /* 0x001fcc0000410000 */
[----:B------:R-:W0:Y:S02]  /*1630*/  F2F.BF16.F32 R24, R24 ;  /* 0x0000001800187304 */ /* 0x000e240000202000 */
[----:B0-----:R-:W-:-:S04]  /*1640*/  IMAD.U32 R25, R24, 0x10000, RZ ;  /* 0x0001000018197824 */ /* 0x001fc800078e00ff */
[----:B------:R-:W-:-:S07]  /*1650*/  FADD.FTZ R6, R6, R25 ;  /* 0x0000001906067221 */ /* 0x000fce0000010000 */
.L_x_22:
[----:B------:R-:W-:Y:S05]  /*1660*/  BSYNC B3 ;  /* 0x0000000000037941 */ /* 0x000fea0003800000 */
.L_x_21:
[----:B------:R-:W-:Y:S01]  /*1670*/  IADD3 R24, R4, 0x1, RZ ;  /* 0x0000000104187810 */ /* 0x000fe20007ffe0ff */
[----:B------:R-:W-:Y:S06]  /*1680*/  @!P2 BRA `(.L_x_20) ;  /* 0x000000000060a947 */ /* 0x000fec0003800000 */
[----:B------:R-:W-:Y:S01]  /*1690*/  ISETP.LE.OR P1, PT, R28, R13, !P0 ;  /* 0x0000000d1c00720c */ /* 0x000fe20004723670 */
[----:B------:R-:W-:Y:S01]  /*16a0*/  BSSY B3, `(.L_x_23) ;  /* 0x000000a000037945 */ /* 0x000fe20003800000 */
[----:B------:R-:W-:-:S11]  /*16b0*/  ISETP.NE.AND P2, PT, R10, 0x2, PT ;  /* 0x000000020a00780c */ /* 0x000fd60003f45270 */
        /* <DEDUP_REMOVED lines=8> */
.L_x_24:
[----:B------:R-:W-:Y:S05]  /*1740*/  BSYNC B3 ;  /* 0x0000000000037941 */ /* 0x000fea0003800000 */
.L_x_23:
[----:B------:R-:W-:Y:S01]  /*1750*/  VIADD R24, R4, 0x2 ;  /* 0x0000000204187836 */ /* 0x000fe20000000000 */
[----:B------:R-:W-:Y:S06]  /*1760*/  @!P2 BRA `(.L_x_20) ;  /* 0x000000000028a947 */ /* 0x000fec0003800000 */
[----:B------:R-:W-:Y:S02]  /*1770*/  ISETP.LE.OR P0, PT, R27, R26, !P0 ;  /* 0x0000001a1b00720c */ /* 0x000fe40004703670 */
[----:B------:R-:W-:-:S11]  /*1780*/  IADD3 R24, R4, 0x3, RZ ;  /* 0x0000000304187810 */ /* 0x000fd60007ffe0ff */
        /* <DEDUP_REMOVED lines=8> */
.L_x_20:
[----:B------:R-:W-:Y:S05]  /*1810*/  BSYNC B2 ;  /* 0x0000000000027941 */ /* 0x000fea0003800000 */
.L_x_19:
[----:B------:R-:W-:Y:S01]  /*1820*/  ISETP.GE.U32.AND P0, PT, R9, 0x3, PT ;  /* 0x000000030900780c */ /* 0x000fe20003f06070 */
[----:B------:R-:W-:-:S12]  /*1830*/  BSSY B2, `(.L_x_25) ;  /* 0x000004f000027945 */ /* 0x000fd80003800000 */
[----:B------:R-:W-:Y:S05]  /*1840*/  @!P0 BRA `(.L_x_26) ;  /* 0x0000000400348947 */ /* 0x000fea0003800000 */
[----:B------:R-:W0:Y:S01]  /*1850*/  LDC R25, c[0x0][0x254] ;  /* 0x00009500ff197b82 */ /* 0x000e220000000800 */
[--C-:B------:R-:W-:Y:S01]  /*1860*/  SHF.R.S32.HI R21, RZ, 0x1f, R24.reuse ;  /* 0x0000001fff157819 */ /* 0x100fe20000011418 */
[----:B------:R-:W-:Y:S01]  /*1870*/  IMAD.MOV.U32 R20, RZ, RZ, R24 ;  /* 0x000000ffff147224 */ /* 0x000fe200078e0018 */
[----:B------:R-:W-:Y:S01]  /*1880*/  ULDC UR8, c[0x0][0x24c] ;  /* 0x0000930000087ab9 */ /* 0x000fe20000000800 */
[----:B------:R-:W-:Y:S01]  /*1890*/  ULDC UR9, c[0x0][0x25c] ;  /* 0x0000970000097ab9 */ /* 0x000fe20000000800 */
[----:B------:R-:W-:Y:S01]  /*18a0*/  ISETP.GT.AND P0, PT, R30, R31, PT ;  /* 0x0000001f1e00720c */ /* 0x000fe20003f04270 */
[----:B------:R-:W-:Y:S01]  /*18b0*/  IMAD.WIDE.U32 R18, R18, R22, R20 ;  /* 0x0000001612127225 */ /* 0x000fe200078e0014 */
[----:B------:R-:W-:Y:S01]  /*18c0*/  IADD3 R22, R24, 0x1, RZ ;  /* 0x0000000118167810 */ /* 0x000fe20007ffe0ff */
[----:B------:R-:W-:Y:S02]  /*18d0*/  UIADD3 UR8, -UR9, UR8, URZ ;  /* 0x0000000809087290 */ /* 0x000fe4000fffe13f */
[----:B------:R-:W-:Y:S01]  /*18e0*/  IMAD.IADD R23, R23, 0x1, R19 ;  /* 0x0000000117177824 */ /* 0x000fe200078e0213 */
[----:B------:R-:W-:Y:S01]  /*18f0*/  LEA R14, P1, R18, R14, 0x1 ;  /* 0x0000000e120e7211 */ /* 0x000fe200078208ff */
[----:B------:R-:W-:-:S02]  /*1900*/  VIADD R32, R24, 0x2 ;  /* 0x0000000218207836 */ /* 0x000fc40000000000 */
[----:B------:R-:W-:Y:S01]  /*1910*/  VIADD R30, R24, 0x3 ;  /* 0x00000003181e7836 */ /* 0x000fe20000000000 */
[----:B------:R-:W-:Y:S01]  /*1920*/  LEA.HI.X R15, R18, R15, R23, 0x1, P1 ;  /* 0x0000000f120f7211 */ /* 0x000fe200008f0c17 */
[-C--:B0-----:R-:W-:Y:S02]  /*1930*/  IMAD R18, R22, R25.reuse, -UR9 ;  /* 0x8000000916127e24 */ /* 0x081fe4000f8e0219 */
[-C--:B------:R-:W-:Y:S02]  /*1940*/  IMAD R19, R32, R25.reuse, -UR9 ;  /* 0x8000000920137e24 */ /* 0x080fe4000f8e0219 */
[-C--:B------:R-:W-:Y:S02]  /*1950*/  IMAD R20, R30, R25.reuse, -UR9 ;  /* 0x800000091e147e24 */ /* 0x080fe4000f8e0219 */
[-C--:B------:R-:W-:Y:S02]  /*1960*/  IMAD R21, R24, R25.reuse, -UR9 ;  /* 0x8000000918157e24 */ /* 0x080fe4000f8e0219 */
[----:B------:R-:W-:-:S02]  /*1970*/  IMAD R22, R22, R25, UR8 ;  /* 0x0000000816167e24 */ /* 0x000fc4000f8e0219 */
[-C--:B------:R-:W-:Y:S02]  /*1980*/  IMAD R23, R32, R25.reuse, UR8 ;  /* 0x0000000820177e24 */ /* 0x080fe4000f8e0219 */
[-C--:B------:R-:W-:Y:S02]  /*1990*/  IMAD R29, R30, R25.reuse, UR8 ;  /* 0x000000081e1d7e24 */ /* 0x080fe4000f8e0219 */
[----:B------:R-:W-:-:S07]  /*19a0*/  IMAD R25, R24, R25, UR8 ;  /* 0x0000000818197e24 */ /* 0x000fce000f8e0219 */
.L_x_27:
[----:B------:R-:W0:Y:S01]  /*19b0*/  LDC R30, c[0x0][0x230] ;  /* 0x00008c00ff1e7b82 */ /* 0x000e220000000800 */
[----:B------:R-:W-:Y:S02]  /*19c0*/  VIMNMX R31, RZ, R21, !PT ;  /* 0x00000015ff1f7248 */ /* 0x000fe40007fe0100 */
[----:B0-----:R-:W-:-:S04]  /*19d0*/  VIMNMX3 R32, R25, UR5, R30, PT ;  /* 0x0000000519207c0f */ /* 0x001fc8000b80011e */
[----:B------:R-:W-:Y:S02]  /*19e0*/  ISETP.LE.OR P1, PT, R32, R31, !P0 ;  /* 0x0000001f2000720c */ /* 0x000fe40004723670 */
[----:B------:R-:W-:Y:S02]  /*19f0*/  VIMNMX R31, RZ, R18, !PT ;  /* 0x00000012ff1f7248 */ /* 0x000fe40007fe0100 */
[----:B------:R-:W-:-:S04]  /*1a00*/  VIMNMX3 R32, R22, UR5, R30, PT ;  /* 0x0000000516207c0f */ /* 0x000fc8000b80011e */
[----:B------:R-:W-:-:S05]  /*1a10*/  ISETP.LE.OR P2, PT, R32, R31, !P0 ;  /* 0x0000001f2000720c */ /* 0x000fca0004743670 */
[----:B------:R-:W2:Y:S08]  /*1a20*/  @!P1 LDG.E.U16 R31, desc[UR10][R14.64] ;  /* 0x0000000a0e1f9981 */ /* 0x000eb0000c1e1500 */
[----:B------:R-:W3:Y:S01]  /*1a30*/  @!P2 LDG.E.U16 R32, desc[UR10][R14.64+0x2] ;  /* 0x0000020a0e20a981 */ /* 0x000ee2000c1e1500 */
[----:B------:R-:W0:Y:S08]  /*1a40*/  @!P1 MUFU.RCP R34, UR7 ;  /* 0x0000000700229d08 */ /* 0x000e300008001000 */
[----:B------:R-:W1:Y:S01]  /*1a50*/  @!P2 MUFU.RCP R36, UR7 ;  /* 0x000000070024ad08 */ /* 0x000e620008001000 */
[----:B--2---:R-:W-:Y:S01]  /*1a60*/  @!P1 SHF.L.U32 R31, R31, 0x10, RZ ;  /* 0x000000101f1f9819 */ /* 0x004fe200000006ff */
[----:B---3--:R-:W-:-:S04]  /*1a70*/  @!P2 IMAD.U32 R33, R32, 0x10000, RZ ;  /* 0x000100002021a824 */ /* 0x008fc800078e00ff */
[----:B0-----:R-:W-:Y:S01]  /*1a80*/  @!P1 FMUL.FTZ R32, R31, R34 ;  /* 0x000000221f209220 */ /* 0x001fe20000410000 */
[----:B------:R-:W-:Y:S01]  /*1a90*/  VIMNMX3 R34, R23, UR5, R30, PT ;  /* 0x0000000517227c0f */ /* 0x000fe2000b80011e */
[----:B-1----:R-:W-:Y:S01]  /*1aa0*/  @!P2 FMUL.FTZ R31, R33, R36 ;  /* 0x00000024211fa220 */ /* 0x002fe20000410000 */
[----:B------:R-:W-:-:S04]  /*1ab0*/  VIMNMX R33, RZ, R19, !PT ;  /* 0x00000013ff217248 */ /* 0x000fc80007fe0100 */
[----:B------:R-:W-:-:S13]  /*1ac0*/  ISETP.LE.OR P3, PT, R34, R33, !P0 ;  /* 0x000000212200720c */ /* 0x000fda0004763670 */
[----:B------:R-:W2:Y:S01]  /*1ad0*/  @!P3 LDG.E.U16 R33, desc[UR10][R14.64+0x4] ;  /* 0x0000040a0e21b981 */ /* 0x000ea2000c1e1500 */
[----:B------:R-:W0:Y:S01]  /*1ae0*/  @!P3 MUFU.RCP R34, UR7 ;  /* 0x000000070022bd08 */ /* 0x000e220008001000 */
[----:B------:R-:W-:Y:S02]  /*1af0*/  VIMNMX3 R35, R29, UR5, R30, PT ;  /* 0x000000051d237c0f */ /* 0x000fe4000b80011e */
[----:B------:R-:W-:-:S04]  /*1b00*/  VIMNMX R30, RZ, R20, !PT ;  /* 0x00000014ff1e7248 */ /* 0x000fc80007fe0100 */
[----:B------:R-:W-:Y:S01]  /*1b10*/  ISETP.LE.OR P4, PT, R35, R30, !P0 ;  /* 0x0000001e2300720c */ /* 0x000fe20004783670 */
[----:B--2---:R-:W-:-:S04]  /*1b20*/  @!P3 IMAD.U32 R33, R33, 0x10000, RZ ;  /* 0x000100002121b824 */ /* 0x004fc800078e00ff */
[----:B0-----:R-:W-:-:S08]  /*1b30*/  @!P3 FMUL.FTZ R33, R33, R34 ;  /* 0x000000222121b220 */ /* 0x001fd00000410000 */
[----:B------:R0:W2:Y:S01]  /*1b40*/  @!P4 LDG.E.U16 R34, desc[UR10][R14.64+0x6] ;  /* 0x0000060a0e22c981 */ /* 0x0000a2000c1e1500 */
[----:B------:R-:W1:Y:S01]  /*1b50*/  @!P1 F2F.BF16.F32 R32, R32 ;  /* 0x0000002000209304 */ /* 0x000e620000202000 */
[----:B------:R-:W-:-:S07]  /*1b60*/  IADD3 R24, R24, 0x4, RZ ;  /* 0x0000000418187810 */ /* 0x000fce0007ffe0ff */
[----:B------:R-:W-:Y:S01]  /*1b70*/  @!P4 MUFU.RCP R30, UR7 ;  /* 0x00000007001ecd08 */ /* 0x000fe20008001000 */
[----:B-1----:R-:W-:-:S07]  /*1b80*/  @!P1 SHF.L.U32 R35, R32, 0x10, RZ ;  /* 0x0000001020239819 */ /* 0x002fce00000006ff */
[----:B------:R-:W1:Y:S01]  /*1b90*/  @!P2 F2F.BF16.F32 R31, R31 ;  /* 0x0000001f001fa304 */ /* 0x000e620000202000 */
[----:B------:R-:W-:Y:S01]  /*1ba0*/  @!P1 FADD.FTZ R6, R6, R35 ;  /* 0x0000002306069221 */ /* 0x000fe20000010000 */
[----:B0-----:R-:W-:-:S06]  /*1bb0*/  IADD3 R14, P1, R14, 0x8, RZ ;  /* 0x000000080e0e7810 */ /* 0x001fcc0007f3e0ff */
[----:B------:R-:W0:Y:S01]  /*1bc0*/  @!P3 F2F.BF16.F32 R33, R33 ;  /* 0x000000210021b304 */ /* 0x000e220000202000 */
[----:B------:R-:W-:Y:S01]  /*1bd0*/  IMAD.X R15, RZ, RZ, R15, P1 ;  /* 0x000000ffff0f7224 */ /* 0x000fe200008e060f */
[----:B------:R-:W-:Y:S01]  /*1be0*/  ISETP.GE.AND P1, PT, R24, R7, PT ;  /* 0x000000071800720c */ /* 0x000fe20003f26270 */
[----:B-1----:R-:W-:-:S04]  /*1bf0*/  @!P2 IMAD.U32 R35, R31, 0x10000, RZ ;  /* 0x000100001f23a824 */ /* 0x002fc800078e00ff */
[----:B------:R-:W-:Y:S01]  /*1c00*/  @!P2 FADD.FTZ R6, R6, R35 ;  /* 0x000000230606a221 */ /* 0x000fe20000010000 */
[----:B0-----:R-:W-:-:S04]  /*1c10*/  @!P3 IMAD.U32 R35, R33, 0x10000, RZ ;  /* 0x000100002123b824 */ /* 0x001fc800078e00ff */
[----:B------:R-:W-:Y:S01]  /*1c20*/  @!P3 FADD.FTZ R6, R6, R35 ;  /* 0x000000230606b221 */ /* 0x000fe20000010000 */
[----:B--2---:R-:W-:-:S04]  /*1c30*/  @!P4 IMAD.U32 R37, R34, 0x10000, RZ ;  /* 0x000100002225c824 */ /* 0x004fc800078e00ff */
[----:B------:R-:W-:Y:S02]  /*1c40*/  @!P4 FMUL.FTZ R37, R37, R30 ;  /* 0x0000001e2525c220 */ /* 0x000fe40000410000 */
[----:B------:R-:W0:Y:S04]  /*1c50*/  LDC R30, c[0x0][0x254] ;  /* 0x00009500ff1e7b82 */ /* 0x000e280000000800 */
[----:B------:R-:W1:Y:S02]  /*1c60*/  @!P4 F2F.BF16.F32 R37, R37 ;  /* 0x000000250025c304 */ /* 0x000e640000202000 */
[----:B-1----:R-:W-:-:S04]  /*1c70*/  @!P4 IMAD.U32 R31, R37, 0x10000, RZ ;  /* 0x00010000251fc824 */ /* 0x002fc800078e00ff */
[----:B------:R-:W-:Y:S01]  /*1c80*/  @!P4 FADD.FTZ R6, R6, R31 ;  /* 0x0000001f0606c221 */ /* 0x000fe20000010000 */
[C---:B0-----:R-:W-:Y:S01]  /*1c90*/  IMAD R18, R30.reuse, 0x4, R18 ;  /* 0x000000041e127824 */ /* 0x041fe200078e0212 */
[C---:B------:R-:W-:Y:S01]  /*1ca0*/  LEA R20, R30.reuse, R20, 0x2 ;  /* 0x000000141e147211 */ /* 0x040fe200078e10ff */
[C---:B------:R-:W-:Y:S01]  /*1cb0*/  IMAD R19, R30.reuse, 0x4, R19 ;  /* 0x000000041e137824 */ /* 0x040fe200078e0213 */
[C---:B------:R-:W-:Y:S01]  /*1cc0*/  LEA R29, R30.reuse, R29, 0x2 ;  /* 0x0000001d1e1d7211 */ /* 0x040fe200078e10ff */
[C---:B------:R-:W-:Y:S02]  /*1cd0*/  IMAD R21, R30.reuse, 0x4, R21 ;  /* 0x000000041e157824 */ /* 0x040fe400078e0215 */
[C---:B------:R-:W-:Y:S02]  /*1ce0*/  IMAD R22, R30.reuse, 0x4, R22 ;  /* 0x000000041e167824 */ /* 0x040fe400078e0216 */
[C---:B------:R-:W-:Y:S02]  /*1cf0*/  IMAD R23, R30.reuse, 0x4, R23 ;  /* 0x000000041e177824 */ /* 0x040fe400078e0217 */
[----:B------:R-:W-:Y:S01]  /*1d00*/  IMAD R25, R30, 0x4, R25 ;  /* 0x000000041e197824 */ /* 0x000fe200078e0219 */
[----:B------:R-:W-:Y:S06]  /*1d10*/  @!P1 BRA `(.L_x_27) ;  /* 0xfffffffc00249947 */ /* 0x000fec000383ffff */
.L_x_26:
[----:B------:R-:W-:Y:S05]  /*1d20*/  BSYNC B2 ;  /* 0x0000000000027941 */ /* 0x000fea0003800000 */
.L_x_25:
[----:B------:R-:W-:Y:S05]  /*1d30*/  BRA `(.L_x_17) ;  /* 0x0000000800b07947 */ /* 0x000fea0003800000 */
.L_x_18:
        /* <DEDUP_REMOVED lines=10> */
[----:B------:R-:W0:Y:S01]  /*1de0*/  LDC R15, c[0x0][0x25c] ;  /* 0x00009700ff0f7b82 */ /* 0x000e220000000800 */
[----:B------:R-:W-:-:S07]  /*1df0*/  ULDC UR8, c[0x0][0x254] ;  /* 0x0000950000087ab9 */ /* 0x000fce0000000800 */
[----:B------:R-:W1:Y:S01]  /*1e00*/  LDC R14, c[0x0][0x24c] ;  /* 0x00009300ff0e7b82 */ /* 0x000e620000000800 */
[----:B0-----:R-:W-:-:S05]  /*1e10*/  IMAD R15, R4, UR8, -R15 ;  /* 0x00000008040f7c24 */ /* 0x001fca000f8e0a0f */
[----:B-1----:R-:W-:-:S05]  /*1e20*/  VIADDMNMX R14, R15, R14, UR5, PT ;  /* 0x000000050f0e7e46 */ /* 0x002fca000b80010e */
[----:B------:R-:W-:-:S04]  /*1e30*/  IMAD.IADD R15, R14, 0x1, -R15 ;  /* 0x000000010e0f7824 */ /* 0x000fc800078e0a0f */
[----:B------:R-:W-:-:S05]  /*1e40*/  IMAD R15, R24, R15, RZ ;  /* 0x0000000f180f7224 */ /* 0x000fca00078e02ff */
[----:B------:R-:W-:-:S06]  /*1e50*/  I2FP.F32.S32 R15, R15 ;  /* 0x0000000f000f7245 */ /* 0x000fcc0000201400 */
[----:B------:R-:W0:Y:S02]  /*1e60*/  F2F.BF16.F32 R15, R15 ;  /* 0x0000000f000f7304 */ /* 0x000e240000202000 */
[----:B0-----:R-:W-:-:S06]  /*1e70*/  SHF.L.U32 R14, R15, 0x10, RZ ;  /* 0x000000100f0e7819 */ /* 0x001fcc00000006ff */
[----:B------:R-:W0:Y:S01]  /*1e80*/  MUFU.RCP R23, R14 ;  /* 0x0000000e00177308 */ /* 0x000e220000001000 */
[----:B--2---:R-:W-:-:S04]  /*1e90*/  IMAD.U32 R22, R22, 0x10000, RZ ;  /* 0x0001000016167824 */ /* 0x004fc800078e00ff */
[----:B0-----:R-:W-:-:S06]  /*1ea0*/  FMUL.FTZ R22, R22, R23 ;  /* 0x0000001716167220 */ /* 0x001fcc0000410000 */
[----:B------:R-:W0:Y:S02]  /*1eb0*/  F2F.BF16.F32 R22, R22 ;  /* 0x0000001600167304 */ /* 0x000e240000202000 */
[----:B0-----:R-:W-:-:S04]  /*1ec0*/  IMAD.U32 R23, R22, 0x10000, RZ ;  /* 0x0001000016177824 */ /* 0x001fc800078e00ff */
[----:B------:R-:W-:-:S07]  /*1ed0*/  FADD.FTZ R6, R6, R23 ;  /* 0x0000001706067221 */ /* 0x000fce0000010000 */
.L_x_31:
[----:B------:R-:W-:Y:S05]  /*1ee0*/  BSYNC B3 ;  /* 0x0000000000037941 */ /* 0x000fea0003800000 */
.L_x_30:
[----:B------:R-:W-:Y:S01]  /*1ef0*/  VIADD R22, R4, 0x1 ;  /* 0x0000000104167836 */ /* 0x000fe20000000000 */
[----:B------:R-:W-:Y:S06]  /*1f00*/  @!P2 BRA `(.L_x_29) ;  /* 0x0000000000b8a947 */ /* 0x000fec0003800000 */
[----:B------:R-:W-:Y:S01]  /*1f10*/  ISETP.LE.OR P1, PT, R28, R13, !P0 ;  /* 0x0000000d1c00720c */ /* 0x000fe20004723670 */
[----:B------:R-:W-:Y:S01]  /*1f20*/  BSSY B3, `(.L_x_32) ;  /* 0x0000015000037945 */ /* 0x000fe20003800000 */
[----:B------:R-:W-:-:S11]  /*1f30*/  ISETP.NE.AND P2, PT, R10, 0x2, PT ;  /* 0x000000020a00780c */ /* 0x000fd60003f45270 */
[----:B------:R-:W-:Y:S05]  /*1f40*/  @P1 BRA `(.L_x_33) ;  /* 0x0000000000481947 */ /* 0x000fea0003800000 */
[----:B------:R-:W2:Y:S01]  /*1f50*/  LDG.E.U16 R14, desc[UR10][R20.64+0x2] ;  /* 0x0000020a140e7981 */ /* 0x000ea2000c1e1500 */
[----:B------:R-:W0:Y:S01]  /*1f60*/  LDC R15, c[0x0][0x254] ;  /* 0x00009500ff0f7b82 */ /* 0x000e220000000800 */
[----:B------:R-:W-:-:S07]  /*1f70*/  ULDC UR8, c[0x0][0x25c] ;  /* 0x0000970000087ab9 */ /* 0x000fce0000000800 */
[----:B------:R-:W1:Y:S01]  /*1f80*/  LDC R22, c[0x0][0x24c] ;  /* 0x00009300ff167b82 */ /* 0x000e620000000800 */
[----:B0-----:R-:W-:-:S05]  /*1f90*/  IMAD R15, R4, R15, R15 ;  /* 0x0000000f040f7224 */ /* 0x001fca00078e020f */
[----:B------:R-:W-:-:S04]  /*1fa0*/  IADD3 R15, R15, -UR8, RZ ;  /* 0x800000080f0f7c10 */ /* 0x000fc8000fffe0ff */
[----:B-1----:R-:W-:-:S05]  /*1fb0*/  VIADDMNMX R22, R15, R22, UR5, PT ;  /* 0x000000050f167e46 */ /* 0x002fca000b800116 */
[----:B------:R-:W-:-:S04]  /*1fc0*/  IMAD.IADD R15, R22, 0x1, -R15 ;  /* 0x00000001160f7824 */ /* 0x000fc800078e0a0f */
[----:B------:R-:W-:-:S05]  /*1fd0*/  IMAD R15, R24, R15, RZ ;  /* 0x0000000f180f7224 */ /* 0x000fca00078e02ff */
[----:B------:R-:W-:-:S06]  /*1fe0*/  I2FP.F32.S32 R15, R15 ;  /* 0x0000000f000f7245 */ /* 0x000fcc0000201400 */
[----:B------:R-:W0:Y:S02]  /*1ff0*/  F2F.BF16.F32 R15, R15 ;  /* 0x0000000f000f7304 */ /* 0x000e240000202000 */
[----:B0-----:R-:W-:-:S06]  /*2000*/  IMAD.U32 R22, R15, 0x10000, RZ ;  /* 0x000100000f167824 */ /* 0x001fcc00078e00ff */
[----:B------:R-:W0:Y:S01]  /*2010*/  MUFU.RCP R23, R22 ;  /* 0x0000001600177308 */ /* 0x000e220000001000 */
[----:B--2---:R-:W-:-:S04]  /*2020*/  IMAD.U32 R14, R14, 0x10000, RZ ;  /* 0x000100000e0e7824 */ /* 0x004fc800078e00ff */
[----:B0-----:R-:W-:-:S06]  /*2030*/  FMUL.FTZ R14, R14, R23 ;  /* 0x000000170e0e7220 */ /* 0x001fcc0000410000 */
[----:B------:R-:W0:Y:S02]  /*2040*/  F2F.BF16.F32 R14, R14 ;  /* 0x0000000e000e7304 */ /* 0x000e240000202000 */
[----:B0-----:R-:W-:-:S05]  /*2050*/  SHF.L.U32 R23, R14, 0x10, RZ ;  /* 0x000000100e177819 */ /* 0x001fca00000006ff */
[----:B------:R-:W-:-:S07]  /*2060*/  FADD.FTZ R6, R6, R23 ;  /* 0x0000001706067221 */ /* 0x000fce0000010000 */
.L_x_33:
[----:B------:R-:W-:Y:S05]  /*2070*/  BSYNC B3 ;  /* 0x0000000000037941 */ /* 0x000fea0003800000 */
.L_x_32:
[----:B------:R-:W-:Y:S01]  /*2080*/  VIADD R22, R4, 0x2 ;  /* 0x0000000204167836 */ /* 0x000fe20000000000 */
[----:B------:R-:W-:Y:S06]  /*2090*/  @!P2 BRA `(.L_x_29) ;  /* 0x000000000054a947 */ /* 0x000fec0003800000 */
[----:B------:R-:W-:Y:S01]  /*20a0*/  ISETP.LE.OR P0, PT, R27, R26, !P0 ;  /* 0x0000001a1b00720c */ /* 0x000fe20004703670 */
[----:B------:R-:W-:-:S12]  /*20b0*/  VIADD R22, R4, 0x3 ;  /* 0x0000000304167836 */ /* 0x000fd80000000000 */
[----:B------:R-:W-:Y:S05]  /*20c0*/  @P0 BRA `(.L_x_29) ;  /* 0x0000000000480947 */ /* 0x000fea0003800000 */
[----:B------:R0:W2:Y:S01]  /*20d0*/  LDG.E.U16 R20, desc[UR10][R20.64+0x4] ;  /* 0x0000040a14147981 */ /* 0x0000a2000c1e1500 */
[----:B------:R-:W1:Y:S01]  /*20e0*/  LDC R15, c[0x0][0x254] ;  /* 0x00009500ff0f7b82 */ /* 0x000e620000000800 */
[----:B------:R-:W-:-:S07]  /*20f0*/  ULDC UR8, c[0x0][0x25c] ;  /* 0x0000970000087ab9 */ /* 0x000fce0000000800 */
[----:B------:R-:W3:Y:S01]  /*2100*/  LDC R23, c[0x0][0x24c] ;  /* 0x00009300ff177b82 */ /* 0x000ee20000000800 */
[----:B-1----:R-:W-:-:S05]  /*2110*/  IMAD R14, R4, R15, R15 ;  /* 0x0000000f040e7224 */ /* 0x002fca00078e020f */
[----:B------:R-:W-:-:S04]  /*2120*/  IADD3 R14, R14, -UR8, R15 ;  /* 0x800000080e0e7c10 */ /* 0x000fc8000fffe00f */
[----:B---3--:R-:W-:-:S05]  /*2130*/  VIADDMNMX R15, R14, R23, UR5, PT ;  /* 0x000000050e0f7e46 */ /* 0x008fca000b800117 */
[----:B------:R-:W-:-:S04]  /*2140*/  IMAD.IADD R15, R15, 0x1, -R14 ;  /* 0x000000010f0f7824 */ /* 0x000fc800078e0a0e */
[----:B------:R-:W-:-:S05]  /*2150*/  IMAD R15, R24, R15, RZ ;  /* 0x0000000f180f7224 */ /* 0x000fca00078e02ff */
[----:B------:R-:W-:-:S06]  /*2160*/  I2FP.F32.S32 R15, R15 ;  /* 0x0000000f000f7245 */ /* 0x000fcc0000201400 */
[----:B------:R-:W1:Y:S02]  /*2170*/  F2F.BF16.F32 R15, R15 ;  /* 0x0000000f000f7304 */ /* 0x000e640000202000 */
[----:B-1----:R-:W-:-:S06]  /*2180*/  SHF.L.U32 R14, R15, 0x10, RZ ;  /* 0x000000100f0e7819 */ /* 0x002fcc00000006ff */
[----:B0-----:R-:W0:Y:S01]  /*2190*/  MUFU.RCP R21, R14 ;  /* 0x0000000e00157308 */ /* 0x001e220000001000 */
[----:B--2---:R-:W-:-:S04]  /*21a0*/  IMAD.U32 R20, R20, 0x10000, RZ ;  /* 0x0001000014147824 */ /* 0x004fc800078e00ff */
[----:B0-----:R-:W-:-:S06]  /*21b0*/  FMUL.FTZ R20, R20, R21 ;  /* 0x0000001514147220 */ /* 0x001fcc0000410000 */
[----:B------:R-:W0:Y:S02]  /*21c0*/  F2F.BF16.F32 R20, R20 ;  /* 0x0000001400147304 */ /* 0x000e240000202000 */
[----:B0-----:R-:W-:-:S04]  /*21d0*/  IMAD.U32 R21, R20, 0x10000, RZ ;  /* 0x0001000014157824 */ /* 0x001fc800078e00ff */
[----:B------:R-:W-:-:S07]  /*21e0*/  FADD.FTZ R6, R6, R21 ;  /* 0x0000001506067221 */ /* 0x000fce0000010000 */
.L_x_29:
[----:B------:R-:W-:Y:S05]  /*21f0*/  BSYNC B2 ;  /* 0x0000000000027941 */ /* 0x000fea0003800000 */
.L_x_28:
[----:B------:R-:W-:-:S13]  /*2200*/  ISETP.GE.U32.AND P0, PT, R9, 0x3, PT ;  /* 0x000000030900780c */ /* 0x000fda0003f06070 */
[----:B------:R-:W-:Y:S05]  /*2210*/  @!P0 BRA `(.L_x_17) ;  /* 0x0000000400788947 */ /* 0x000fea0003800000 */
[----:B------:R-:W-:-:S13]  /*2220*/  ISETP.GT.AND P0, PT, R30, R31, PT ;  /* 0x0000001f1e00720c */ /* 0x000fda0003f04270 */
.L_x_34:
[----:B------:R-:W0:Y:S01]  /*2230*/  LDC R25, c[0x0][0x254] ;  /* 0x00009500ff197b82 */ /* 0x000e220000000800 */
[----:B------:R-:W-:Y:S01]  /*2240*/  ULDC UR8, c[0x0][0x25c] ;  /* 0x0000970000087ab9 */ /* 0x000fe20000000800 */
[----:B------:R-:W-:Y:S01]  /*2250*/  ULDC.64 UR12, c[0x0][0x240] ;  /* 0x00009000000c7ab9 */ /* 0x000fe20000000a00 */
[--C-:B------:R-:W-:Y:S01]  /*2260*/  SHF.R.S32.HI R15, RZ, 0x1f, R22.reuse ;  /* 0x0000001fff0f7819 */ /* 0x100fe20000011416 */
[----:B------:R-:W-:Y:S01]  /*2270*/  ULDC UR9, c[0x0][0x230] ;  /* 0x00008c0000097ab9 */ /* 0x000fe20000000800 */
[----:B------:R-:W-:Y:S02]  /*2280*/  IMAD.MOV.U32 R14, RZ, RZ, R22 ;  /* 0x000000ffff0e7224 */ /* 0x000fe400078e0016 */
[----:B------:R-:W-:Y:S01]  /*2290*/  IMAD R31, R29, UR12, RZ ;  /* 0x0000000c1d1f7c24 */ /* 0x000fe2000f8e02ff */
[----:B------:R-:W1:Y:S01]  /*22a0*/  LDC R23, c[0x0][0x24c] ;  /* 0x00009300ff177b82 */ /* 0x000e620000000800 */
[----:B------:R-:W-:-:S04]  /*22b0*/  IMAD.WIDE.U32 R14, R18, UR12, R14 ;  /* 0x0000000c120e7c25 */ /* 0x000fc8000f8e000e */
[----:B------:R-:W-:Y:S01]  /*22c0*/  IMAD R31, R18, UR13, R31 ;  /* 0x0000000d121f7c24 */ /* 0x000fe2000f8e021f */
[----:B------:R-:W-:-:S04]  /*22d0*/  ULDC.64 UR12, c[0x0][0x218] ;  /* 0x00008600000c7ab9 */ /* 0x000fc80000000a00 */
[----:B------:R-:W-:Y:S01]  /*22e0*/  IADD3 R15, R31, R15, RZ ;  /* 0x0000000f1f0f7210 */ /* 0x000fe20007ffe0ff */
[----:B0-----:R-:W-:-:S05]  /*22f0*/  IMAD R20, R22, R25, -UR8 ;  /* 0x8000000816147e24 */ /* 0x001fca000f8e0219 */
[----:B-1----:R-:W-:Y:S02]  /*2300*/  VIADDMNMX R21, R20, R23, UR5, PT ;  /* 0x0000000514157e46 */ /* 0x002fe4000b800117 */
[----:B------:R-:W-:Y:S02]  /*2310*/  VIMNMX R20, RZ, R20, !PT ;  /* 0x00000014ff147248 */ /* 0x000fe40007fe0100 */
[----:B------:R-:W-:-:S04]  /*2320*/  VIMNMX R21, R21, UR9, PT ;  /* 0x0000000915157c48 */ /* 0x000fc8000bfe0100 */
[----:B------:R-:W-:Y:S02]  /*2330*/  ISETP.LE.OR P1, PT, R21, R20, !P0 ;  /* 0x000000141500720c */ /* 0x000fe40004723670 */
[----:B------:R-:W-:-:S04]  /*2340*/  LEA R20, P2, R14, UR12, 0x1 ;  /* 0x0000000c0e147c11 */ /* 0x000fc8000f8408ff */
[----:B------:R-:W-:-:S07]  /*2350*/  LEA.HI.X R21, R14, UR13, R15, 0x1, P2 ;  /* 0x0000000d0e157c11 */ /* 0x000fce00090f0c0f */
[----:B------:R-:W2:Y:S01]  /*2360*/  @!P1 LDG.E.U16 R15, desc[UR10][R20.64] ;  /* 0x0000000a140f9981 */ /* 0x000ea2000c1e1500 */
[CC--:B------:R-:W-:Y:S02]  /*2370*/  IMAD R32, R22.reuse, R25.reuse, -UR8 ;  /* 0x8000000816207e24 */ /* 0x0c0fe4000f8e0219 */
[----:B------:R-:W-:-:S03]  /*2380*/  IMAD R14, R22, R25, R25 ;  /* 0x00000019160e7224 */ /* 0x000fc600078e0219 */
[-C--:B------:R-:W-:Y:S01]  /*2390*/  VIADDMNMX R31, R32, R23.reuse, UR5, PT ;  /* 0x00000005201f7e46 */ /* 0x080fe2000b800117 */
[C---:B------:R-:W-:Y:S02]  /*23a0*/  VIADD R30, R14.reuse, -UR8 ;  /* 0x800000080e1e7c36 */ /* 0x040fe40008000000 */
[----:B------:R-:W-:Y:S02]  /*23b0*/  IMAD.IADD R34, R14, 0x1, R25 ;  /* 0x000000010e227824 */ /* 0x000fe400078e0219 */
[----:B------:R-:W-:Y:S01]  /*23c0*/  @!P1 IMAD.IADD R31, R31, 0x1, -R32 ;  /* 0x000000011f1f9824 */ /* 0x000fe200078e0a20 */
[----:B------:R-:W-:Y:S02]  /*23d0*/  VIADDMNMX R32, R30, R23, UR5, PT ;  /* 0x000000051e207e46 */ /* 0x000fe4000b800117 */
[----:B------:R-:W-:Y:S01]  /*23e0*/  VIMNMX R30, RZ, R30, !PT ;  /* 0x0000001eff1e7248 */ /* 0x000fe20007fe0100 */
[----:B------:R-:W-:Y:S01]  /*23f0*/  @!P1 IMAD R31, R24, R31, RZ ;  /* 0x0000001f181f9224 */ /* 0x000fe200078e02ff */
[----:B------:R-:W-:-:S04]  /*2400*/  VIMNMX R33, R32, UR9, PT ;  /* 0x0000000920217c48 */ /* 0x000fc8000bfe0100 */
[----:B------:R-:W-:Y:S02]  /*2410*/  @!P1 I2FP.F32.S32 R32, R31 ;  /* 0x0000001f00209245 */ /* 0x000fe40000201400 */
[----:B------:R-:W-:Y:S02]  /*2420*/  ISETP.LE.OR P2, PT, R33, R30, !P0 ;  /* 0x0000001e2100720c */ /* 0x000fe40004743670 */
[----:B------:R-:W-:Y:S02]  /*2430*/  IADD3 R30, R34, -UR8, RZ ;  /* 0x80000008221e7c10 */ /* 0x000fe4000fffe0ff */
[----:B------:R-:W0:Y:S02]  /*2440*/  @!P1 F2F.BF16.F32 R32, R32 ;  /* 0x0000002000209304 */ /* 0x000e240000202000 */
[----:B------:R-:W-:Y:S02]  /*2450*/  VIADDMNMX R31, R30, R23, UR5, PT ;  /* 0x000000051e1f7e46 */ /* 0x000fe4000b800117 */
[----:B------:R-:W-:-:S02]  /*2460*/  VIMNMX R30, RZ, R30, !PT ;  /* 0x0000001eff1e7248 */ /* 0x000fc40007fe0100 */
[----:B------:R-:W-:-:S04]  /*2470*/  VIMNMX R31, R31, UR9, PT ;  /* 0x000000091f1f7c48 */ /* 0x000fc8000bfe0100 */
[----:B------:R-:W-:Y:S02]  /*2480*/  ISETP.LE.OR P3, PT, R31, R30, !P0 ;  /* 0x0000001e1f00720c */ /* 0x000fe40004763670 */
[----:B------:R-:W-:Y:S01]  /*2490*/  IADD3 R30, R34, -UR8, R25 ;  /* 0x80000008221e7c10 */ /* 0x000fe2000fffe019 */
[----:B0-----:R-:W-:-:S03]  /*24a0*/  @!P1 IMAD.U32 R33, R32, 0x10000, RZ ;  /* 0x0001000020219824 */ /* 0x001fc600078e00ff */
[----:B------:R-:W-:Y:S02]  /*24b0*/  VIADDMNMX R31, R30, R23, UR5, PT ;  /* 0x000000051e1f7e46 */ /* 0x000fe4000b800117 */
[----:B------:R-:W-:Y:S01]  /*24c0*/  VIMNMX R34, RZ, R30, !PT ;  /* 0x0000001eff227248 */ /* 0x000fe20007fe0100 */
[----:B------:R-:W0:Y:S01]  /*24d0*/  @!P1 MUFU.RCP R36, R33 ;  /* 0x0000002100249308 */ /* 0x000e220000001000 */
[----:B------:R-:W-:-:S03]  /*24e0*/  VIMNMX R35, R31, UR9, PT ;  /* 0x000000091f237c48 */ /* 0x000fc6000bfe0100 */
[----:B------:R-:W-:Y:S02]  /*24f0*/  @!P3 IADD3 R32, R25, -UR8, R14 ;  /* 0x800000081920bc10 */ /* 0x000fe4000fffe00e */
[----:B------:R-:W-:Y:S01]  /*2500*/  ISETP.LE.OR P4, PT, R35, R34, !P0 ;  /* 0x000000222300720c */ /* 0x000fe20004783670 */
[----:B------:R-:W-:-:S12]  /*2510*/  @!P2 VIADD R34, R14, -UR8 ;  /* 0x800000080e22ac36 */ /* 0x000fd80008000000 */
[----:B------:R-:W3:Y:S01]  /*2520*/  @!P4 LDG.E.U16 R25, desc[UR10][R20.64+0x6] ;  /* 0x0000060a1419c981 */ /* 0x000ee2000c1e1500 */
[----:B--2---:R-:W-:-:S04]  /*2530*/  @!P1 IMAD.U32 R15, R15, 0x10000, RZ ;  /* 0x000100000f0f9824 */ /* 0x004fc800078e00ff */
[----:B0-----:R-:W-:Y:S01]  /*2540*/  @!P1 FMUL.FTZ R14, R15, R36 ;  /* 0x000000240f0e9220 */ /* 0x001fe20000410000 */
[-C--:B------:R-:W-:Y:S02]  /*2550*/  @!P2 VIADDMNMX R15, R34, R23.reuse, UR5, PT ;  /* 0x00000005220fae46 */ /* 0x080fe4000b800117 */
[----:B------:R-:W-:Y:S02]  /*2560*/  @!P3 VIADDMNMX R23, R32, R23, UR5, PT ;  /* 0x000000052017be46 */ /* 0x000fe4000b800117 */
[----:B------:R-:W-:Y:S02]  /*2570*/  @!P2 IADD3 R35, -R34, R15, RZ ;  /* 0x0000000f2223a210 */ /* 0x000fe40007ffe1ff */
[----:B------:R-:W2:Y:S01]  /*2580*/  @!P2 LDG.E.U16 R15, desc[UR10][R20.64+0x2] ;  /* 0x0000020a140fa981 */ /* 0x000ea2000c1e1500 */
[----:B------:R-:W-:-:S03]  /*2590*/  @!P3 IMAD.IADD R33, R23, 0x1, -R32 ;  /* 0x000000011721b824 */ /* 0x000fc600078e0a20 */
[----:B------:R0:W4:Y:S01]  /*25a0*/  @!P3 LDG.E.U16 R23, desc[UR10][R20.64+0x4] ;  /* 0x0000040a1417b981 */ /* 0x000122000c1e1500 */
[C---:B------:R-:W-:Y:S02]  /*25b0*/  @!P2 IMAD R35, R24.reuse, R35, RZ ;  /* 0x000000231823a224 */ /* 0x040fe400078e02ff */
[----:B------:R-:W-:Y:S02]  /*25c0*/  IMAD.IADD R31, R31, 0x1, -R30 ;  /* 0x000000011f1f7824 */ /* 0x000fe400078e0a1e */
[C---:B------:R-:W-:Y:S01]  /*25d0*/  @!P3 IMAD R33, R24.reuse, R33, RZ ;  /* 0x000000211821b224 */ /* 0x040fe200078e02ff */
[----:B------:R-:W-:Y:S01]  /*25e0*/  @!P2 I2FP.F32.S32 R35, R35 ;  /* 0x000000230023a245 */ /* 0x000fe20000201400 */
[----:B------:R-:W-:-:S03]  /*25f0*/  @!P4 IMAD R30, R24, R31, RZ ;  /* 0x0000001f181ec224 */ /* 0x000fc600078e02ff */
[----:B------:R-:W-:Y:S02]  /*2600*/  @!P3 I2FP.F32.S32 R33, R33 ;  /* 0x000000210021b245 */ /* 0x000fe40000201400 */
[----:B------:R-:W0:Y:S01]  /*2610*/  @!P2 F2F.BF16.F32 R35, R35 ;  /* 0x000000230023a304 */ /* 0x000e220000202000 */
[----:B------:R-:W-:-:S07]  /*2620*/  @!P4 I2FP.F32.S32 R32, R30 ;  /* 0x0000001e0020c245 */ /* 0x000fce0000201400 */
[----:B------:R-:W1:Y:S08]  /*2630*/  @!P3 F2F.BF16.F32 R33, R33 ;  /* 0x000000210021b304 */ /* 0x000e700000202000 */
[----:B------:R-:W5:Y:S01]  /*2640*/  @!P4 F2F.BF16.F32 R32, R32 ;  /* 0x000000200020c304 */ /* 0x000f620000202000 */
[----:B0-----:R-:W-:Y:S01]  /*2650*/  @!P2 SHF.L.U32 R21, R35, 0x10, RZ ;  /* 0x000000102315a819 */ /* 0x001fe200000006ff */
[----:B-1----:R-:W-:-:S06]  /*2660*/  @!P3 IMAD.U32 R31, R33, 0x10000, RZ ;  /* 0x00010000211fb824 */ /* 0x002fcc00078e00ff */
[----:B------:R-:W-:Y:S01]  /*2670*/  @!P2 MUFU.RCP R30, R21 ;  /* 0x00000015001ea308 */ /* 0x000fe20000001000 */
[----:B-----5:R-:W-:-:S07]  /*2680*/  @!P4 IMAD.U32 R20, R32, 0x10000, RZ ;  /* 0x000100002014c824 */ /* 0x020fce00078e00ff */
[----:B------:R-:W-:Y:S08]  /*2690*/  @!P3 MUFU.RCP R34, R31 ;  /* 0x0000001f0022b308 */ /* 0x000ff00000001000 */
[----:B------:R-:W0:Y:S01]  /*26a0*/  @!P4 MUFU.RCP R20, R20 ;  /* 0x000000140014c308 */ /* 0x000e220000001000 */
[----:B---3--:R-:W-:-:S07]  /*26b0*/  @!P4 IMAD.U32 R25, R25, 0x10000, RZ ;  /* 0x000100001919c824 */ /* 0x008fce00078e00ff */
[----:B------:R-:W1:Y:S01]  /*26c0*/  @!P1 F2F.BF16.F32 R14, R14 ;  /* 0x0000000e000e9304 */ /* 0x000e620000202000 */
[----:B------:R-:W-:Y:S02]  /*26d0*/  VIADD R22, R22, 0x4 ;  /* 0x0000000416167836 */ /* 0x000fe40000000000 */
[----:B0-----:R-:W-:-:S06]  /*26e0*/  @!P4 FMUL.FTZ R25, R25, R20 ;  /* 0x000000141919c220 */ /* 0x001fcc0000410000 */
[----:B------:R-:W-:Y:S01]  /*26f0*/  @!P4 F2F.BF16.F32 R25, R25 ;  /* 0x000000190019c304 */ /* 0x000fe20000202000 */
[----:B--2---:R-:W-:Y:S01]  /*2700*/  @!P2 SHF.L.U32 R15, R15, 0x10, RZ ;  /* 0x000000100f0fa819 */ /* 0x004fe200000006ff */
[----:B----4-:R-:W-:-:S04]  /*2710*/  @!P3 IMAD.U32 R23, R23, 0x10000, RZ ;  /* 0x000100001717b824 */ /* 0x010fc800078e00ff */
[----:B------:R-:W-:Y:S01]  /*2720*/  @!P2 FMUL.FTZ R30, R15, R30 ;  /* 0x0000001e0f1ea220 */ /* 0x000fe20000410000 */
[----:B------:R-:W-:-:S05]  /*2730*/  @!P3 FMUL.FTZ R23, R23, R34 ;  /* 0x000000221717b220 */ /* 0x000fca0000410000 */
[----:B------:R-:W0:Y:S01]  /*2740*/  @!P2 F2F.BF16.F32 R30, R30 ;  /* 0x0000001e001ea304 */ /* 0x000e220000202000 */
[----:B-1----:R-:W-:-:S07]  /*2750*/  @!P1 SHF.L.U32 R15, R14, 0x10, RZ ;  /* 0x000000100e0f9819 */ /* 0x002fce00000006ff */
[----:B------:R-:W1:Y:S01]  /*2760*/  @!P3 F2F.BF16.F32 R23, R23 ;  /* 0x000000170017b304 */ /* 0x000e620000202000 */
[----:B------:R-:W-:Y:S01]  /*2770*/  @!P1 FADD.FTZ R6, R6, R15 ;  /* 0x0000000f06069221 */ /* 0x000fe20000010000 */
[----:B------:R-:W-:Y:S01]  /*2780*/  ISETP.GE.AND P1, PT, R22, R7, PT ;  /* 0x000000071600720c */ /* 0x000fe20003f26270 */
[----:B0-----:R-:W-:-:S04]  /*2790*/  @!P2 IMAD.U32 R21, R30, 0x10000, RZ ;  /* 0x000100001e15a824 */ /* 0x001fc800078e00ff */
[----:B------:R-:W-:Y:S01]  /*27a0*/  @!P2 FADD.FTZ R6, R6, R21 ;  /* 0x000000150606a221 */ /* 0x000fe20000010000 */
[----:B-1----:R-:W-:Y:S01]  /*27b0*/  @!P3 SHF.L.U32 R15, R23, 0x10, RZ ;  /* 0x00000010170fb819 */ /* 0x002fe200000006ff */
[----:B------:R-:W-:-:S04]  /*27c0*/  @!P4 IMAD.U32 R21, R25, 0x10000, RZ ;  /* 0x000100001915c824 */ /* 0x000fc800078e00ff */
[----:B------:R-:W-:-:S04]  /*27d0*/  @!P3 FADD.FTZ R6, R6, R15 ;  /* 0x0000000f0606b221 */ /* 0x000fc80000010000 */
[----:B------:R-:W-:Y:S01]  /*27e0*/  @!P4 FADD.FTZ R6, R6, R21 ;  /* 0x000000150606c221 */ /* 0x000fe20000010000 */
[----:B------:R-:W-:Y:S06]  /*27f0*/  @!P1 BRA `(.L_x_34) ;  /* 0xfffffff8008c9947 */ /* 0x000fec000383ffff */
.L_x_17:
[----:B------:R-:W-:Y:S05]  /*2800*/  BSYNC B1 ;  /* 0x0000000000017941 */ /* 0x000fea0003800000 */
.L_x_16:
[----:B------:R-:W-:-:S05]  /*2810*/  VIADD R5, R5, 0x1 ;  /* 0x0000000105057836 */ /* 0x000fca0000000000 */
[----:B------:R-:W-:-:S13]  /*2820*/  ISETP.GE.AND P0, PT, R5, R2, PT ;  /* 0x000000020500720c */ /* 0x000fda0003f06270 */
[----:B------:R-:W-:Y:S05]  /*2830*/  @!P0 BRA `(.L_x_35) ;  /* 0xffffffe800c88947 */ /* 0x000fea000383ffff */
[----:B------:R-:W-:Y:S05]  /*2840*/  BRA `(.L_x_14) ;  /* 0x00000014001c7947 */ /* 0x000fea0003800000 */
.L_x_15:
[--C-:B------:R-:W-:Y:S01]  /*2850*/  IMAD R6, R4, R13, R13.reuse ;  /* 0x0000000d04067224 */ /* 0x100fe200078e020d */
[----:B------:R-:W-:Y:S01]  /*2860*/  ULDC UR8, c[0x0][0x230] ;  /* 0x00008c0000087ab9 */ /* 0x000fe20000000800 */
[----:B------:R-:W-:Y:S02]  /*2870*/  VIMNMX R11, RZ, R12, !PT ;  /* 0x0000000cff0b7248 */ /* 0x000fe40007fe0100 */
[----:B------:R-:W-:Y:S02]  /*2880*/  VIMNMX R12, R18, UR8, PT ;  /* 0x00000008120c7c48 */ /* 0x000fe4000bfe0100 */
[C---:B------:R-:W-:Y:S02]  /*2890*/  IADD3 R14, R6.reuse, -UR9, RZ ;  /* 0x80000009060e7c10 */ /* 0x040fe4000fffe0ff */
[----:B------:R-:W-:Y:S01]  /*28a0*/  IADD3 R20, R6, -UR9, R13 ;  /* 0x8000000906147c10 */ /* 0x000fe2000fffe00d */
[----:B------:R-:W-:Y:S01]  /*28b0*/  IMAD.MOV.U32 R6, RZ, RZ, RZ ;  /* 0x000000ffff067224 */ /* 0x000fe200078e00ff */
[----:B------:R-:W-:-:S02]  /*28c0*/  VIADDMNMX R24, R14, R15, UR5, PT ;  /* 0x000000050e187e46 */ /* 0x000fc4000b80010f */
[----:B------:R-:W-:Y:S02]  /*28d0*/  VIADDMNMX R15, R20, R15, UR5, PT ;  /* 0x00000005140f7e46 */ /* 0x000fe4000b80010f */
[----:B------:R-:W-:Y:S02]  /*28e0*/  VIMNMX R13, RZ, R14, !PT ;  /* 0x0000000eff0d7248 */ /* 0x000fe40007fe0100 */
[----:B------:R-:W-:Y:S02]  /*28f0*/  VIMNMX R14, RZ, R20, !PT ;  /* 0x00000014ff0e7248 */ /* 0x000fe40007fe0100 */
[----:B------:R-:W-:Y:S02]  /*2900*/  VIMNMX R24, R24, UR8, PT ;  /* 0x0000000818187c48 */ /* 0x000fe4000bfe0100 */
[----:B------:R-:W-:-:S07]  /*2910*/  VIMNMX R15, R15, UR8, PT ;  /* 0x000000080f0f7c48 */ /* 0x000fce000bfe0100 */
.L_x_55:
[----:B------:R-:W-:Y:S01]  /*2920*/  ISETP.GE.AND P0, PT, R4, R7, PT ;  /* 0x000000070400720c */ /* 0x000fe20003f06270 */
[----:B------:R-:W-:-:S12]  /*2930*/  BSSY B1, `(.L_x_36) ;  /* 0x0000135000017945 */ /* 0x000fd80003800000 */
[----:B------:R-:W-:Y:S05]  /*2940*/  @P0 BRA `(.L_x_37) ;  /* 0x0000001000cc0947 */ /* 0x000fea0003800000 */
[----:B------:R-:W0:Y:S01]  /*2950*/  LDC R26, c[0x0][0x258] ;  /* 0x00009600ff1a7b82 */ /* 0x000e220000000800 */
[----:B------:R-:W-:Y:S01]  /*2960*/  ULDC.64 UR8, c[0x0][0x238] ;  /* 0x00008e0000087ab9 */ /* 0x000fe20000000a00 */
[--C-:B------:R-:W-:Y:S01]  /*2970*/  SHF.R.S32.HI R19, RZ, 0x1f, R5.reuse ;  /* 0x0000001fff137819 */ /* 0x100fe20000011405 */
[----:B------:R-:W-:Y:S01]  /*2980*/  IMAD R21, R8, UR8, RZ ;  /* 0x0000000808157c24 */ /* 0x000fe2000f8e02ff */
[----:B------:R-:W-:Y:S01]  /*2990*/  ULDC.64 UR12, c[0x0][0x240] ;  /* 0x00009000000c7ab9 */ /* 0x000fe20000000a00 */
[----:B------:R-:W-:Y:S02]  /*29a0*/  IMAD.MOV.U32 R18, RZ, RZ, R5 ;  /* 0x000000ffff127224 */ /* 0x000fe400078e0005 */
[C---:B------:R-:W-:Y:S01]  /*29b0*/  IMAD R21, R16.reuse, UR9, R21 ;  /* 0x0000000910157c24 */ /* 0x040fe2000f8e0215 */
[----:B------:R-:W1:Y:S01]  /*29c0*/  LDC R28, c[0x0][0x248] ;  /* 0x00009200ff1c7b82 */ /* 0x000e620000000800 */
[----:B------:R-:W-:Y:S01]  /*29d0*/  IMAD.WIDE.U32 R18, R16, UR8, R18 ;  /* 0x0000000810127c25 */ /* 0x000fe2000f8e0012 */
[----:B------:R-:W-:Y:S01]  /*29e0*/  ULDC UR8, c[0x0][0x250] ;  /* 0x0000940000087ab9 */ /* 0x000fe20000000800 */
[----:B------:R-:W-:-:S02]  /*29f0*/  ULDC UR9, c[0x0][0x228] ;  /* 0x00008a0000097ab9 */ /* 0x000fc40000000800 */
[--C-:B------:R-:W-:Y:S01]  /*2a00*/  IMAD.MOV.U32 R20, RZ, RZ, R4.reuse ;  /* 0x000000ffff147224 */ /* 0x100fe200078e0004 */
[----:B------:R-:W-:Y:S02]  /*2a10*/  IADD3 R25, R21, R19, RZ ;  /* 0x0000001315197210 */ /* 0x000fe40007ffe0ff */
[----:B------:R-:W-:-:S03]  /*2a20*/  SHF.R.S32.HI R21, RZ, 0x1f, R4 ;  /* 0x0000001fff157819 */ /* 0x000fc60000011404 */
[----:B------:R-:W-:Y:S02]  /*2a30*/  IMAD R27, R25, UR12, RZ ;  /* 0x0000000c191b7c24 */ /* 0x000fe4000f8e02ff */
[----:B------:R-:W-:-:S04]  /*2a40*/  IMAD.WIDE.U32 R22, R18, UR12, R20 ;  /* 0x0000000c12167c25 */ /* 0x000fc8000f8e0014 */
[----:B0-----:R-:W-:Y:S01]  /*2a50*/  IMAD R21, R5, UR8, -R26 ;  /* 0x0000000805157c24 */ /* 0x001fe2000f8e0a1a */
[----:B------:R-:W-:Y:S01]  /*2a60*/  ULDC.S8 UR8, c[0x0][0x26d] ;  /* 0x00009b4000087ab9 */ /* 0x000fe20000000200 */
[----:B------:R-:W-:Y:S01]  /*2a70*/  IMAD R27, R18, UR13, R27 ;  /* 0x0000000d121b7c24 */ /* 0x000fe2000f8e021b */
[----:B------:R-:W-:Y:S01]  /*2a80*/  ISETP.NE.AND P1, PT, RZ, UR8, PT ;  /* 0x00000008ff007c0c */ /* 0x000fe2000bf25270 */
[----:B------:R-:W-:Y:S02]  /*2a90*/  ULDC.64 UR12, c[0x0][0x218] ;  /* 0x00008600000c7ab9 */ /* 0x000fe40000000a00 */
[----:B------:R-:W-:Y:S01]  /*2aa0*/  IMAD.IADD R27, R23, 0x1, R27 ;  /* 0x00000001171b7824 */ /* 0x000fe200078e021b */
[----:B-1----:R-:W-:Y:S02]  /*2ab0*/  VIADDMNMX R28, R21, R28, UR4, PT ;  /* 0x00000004151c7e46 */ /* 0x002fe4000b80011c */
[----:B------:R-:W-:Y:S02]  /*2ac0*/  LEA R20, P0, R22, UR12, 0x1 ;  /* 0x0000000c16147c11 */ /* 0x000fe4000f8008ff */
[----:B------:R-:W-:-:S02]  /*2ad0*/  VIMNMX R23, RZ, R21, !PT ;  /* 0x00000015ff177248 */ /* 0x000fc40007fe0100 */
[----:B------:R-:W-:Y:S02]  /*2ae0*/  VIMNMX R28, R28, UR9, PT ;  /* 0x000000091c1c7c48 */ /* 0x000fe4000bfe0100 */
[----:B------:R-:W-:Y:S02]  /*2af0*/  LEA.HI.X R21, R22, UR13, R27, 0x1, P0 ;  /* 0x0000000d16157c11 */ /* 0x000fe400080f0c1b */
[----:B------:R-:W-:Y:S01]  /*2b00*/  IADD3 R26, -R23, R28, RZ ;  /* 0x0000001c171a7210 */ /* 0x000fe20007ffe1ff */
        /* <DEDUP_REMOVED lines=15> */
[----:B0-----:R-:W-:-:S05]  /*2c00*/  SHF.L.U32 R27, R22, 0x10, RZ ;  /* 0x00000010161b7819 */ /* 0x001fca00000006ff */
[----:B------:R-:W-:-:S07]  /*2c10*/  FADD.FTZ R6, R6, R27 ;  /* 0x0000001b06067221 */ /* 0x000fce0000010000 */
.L_x_42:
[----:B------:R-:W-:Y:S05]  /*2c20*/  BSYNC B3 ;  /* 0x0000000000037941 */ /* 0x000fea0003800000 */
.L_x_41:
[----:B------:R-:W-:Y:S01]  /*2c30*/  VIADD R26, R4, 0x1 ;  /* 0x00000001041a7836 */ /* 0x000fe20000000000 */
        /* <DEDUP_REMOVED lines=12> */
.L_x_44:
[----:B------:R-:W-:Y:S05]  /*2d00*/  BSYNC B3 ;  /* 0x0000000000037941 */ /* 0x000fea0003800000 */
.L_x_43:
[----:B------:R-:W-:Y:S01]  /*2d10*/  VIADD R26, R4, 0x2 ;  /* 0x00000002041a7836 */ /* 0x000fe20000000000 */
[----:B------:R-:W-:Y:S06]  /*2d20*/  @!P2 BRA `(.L_x_40) ;  /* 0x000000000028a947 */ /* 0x000fec0003800000 */
[----:B------:R-:W-:Y:S01]  /*2d30*/  ISETP.LE.OR P0, PT, R15, R14, !P0 ;  /* 0x0000000e0f00720c */ /* 0x000fe20004703670 */
[----:B------:R-:W-:-:S12]  /*2d40*/  VIADD R26, R4, 0x3 ;  /* 0x00000003041a7836 */ /* 0x000fd80000000000 */
[----:B------:R-:W-:Y:S05]  /*2d50*/  @P0 BRA `(.L_x_40) ;  /* 0x00000000001c0947 */ /* 0x000fea0003800000 */
[----:B------:R-:W2:Y:S01]  /*2d60*/  LDG.E.U16 R20, desc[UR10][R20.64+0x4] ;  /* 0x0000040a14147981 */ /* 0x000ea2000c1e1500 */
[----:B------:R-:W0:Y:S01]  /*2d70*/  MUFU.RCP R27, UR7 ;  /* 0x00000007001b7d08 */ /* 0x000e220008001000 */
[----:B--2---:R-:W-:-:S05]  /*2d80*/  SHF.L.U32 R22, R20, 0x10, RZ ;  /* 0x0000001014167819 */ /* 0x004fca00000006ff */
[----:B0-----:R-:W-:-:S06]  /*2d90*/  FMUL.FTZ R22, R22, R27 ;  /* 0x0000001b16167220 */ /* 0x001fcc0000410000 */
[----:B------:R-:W0:Y:S02]  /*2da0*/  F2F.BF16.F32 R22, R22 ;  /* 0x0000001600167304 */ /* 0x000e240000202000 */
[----:B0-----:R-:W-:-:S04]  /*2db0*/  IMAD.U32 R27, R22, 0x10000, RZ ;  /* 0x00010000161b7824 */ /* 0x001fc800078e00ff */
[----:B------:R-:W-:-:S07]  /*2dc0*/  FADD.FTZ R6, R6, R27 ;  /* 0x0000001b06067221 */ /* 0x000fce0000010000 */
.L_x_40:
[----:B------:R-:W-:Y:S05]  /*2dd0*/  BSYNC B2 ;  /* 0x0000000000027941 */ /* 0x000fea0003800000 */
.L_x_39:
[----:B------:R-:W-:Y:S01]  /*2de0*/  ISETP.GE.U32.AND P0, PT, R9, 0x3, PT ;  /* 0x000000030900780c */ /* 0x000fe20003f06070 */
[----:B------:R-:W-:-:S12]  /*2df0*/  BSSY B2, `(.L_x_45) ;  /* 0x0000046000027945 */ /* 0x000fd80003800000 */
[----:B------:R-:W-:Y:S05]  /*2e00*/  @!P0 BRA `(.L_x_46) ;  /* 0x0000000400108947 */ /* 0x000fea0003800000 */
[----:B------:R-:W-:-:S13]  /*2e10*/  ISETP.GT.AND P0, PT, R28, R23, PT ;  /* 0x000000171c00720c */ /* 0x000fda0003f04270 */
.L_x_47:
[----:B------:R-:W0:Y:S01]  /*2e20*/  LDC R23, c[0x0][0x254] ;  /* 0x00009500ff177b82 */ /* 0x000e220000000800 */
[----:B------:R-:W-:Y:S01]  /*2e30*/  ULDC UR8, c[0x0][0x25c] ;  /* 0x0000970000087ab9 */ /* 0x000fe20000000800 */
[----:B------:R-:W-:Y:S01]  /*2e40*/  ULDC UR9, c[0x0][0x230] ;  /* 0x00008c0000097ab9 */ /* 0x000fe20000000800 */
[----:B------:R-:W-:Y:S02]  /*2e50*/  ULDC.64 UR12, c[0x0][0x240] ;  /* 0x00009000000c7ab9 */ /* 0x000fe40000000a00 */
[----:B------:R-:W-:-:S03]  /*2e60*/  IMAD R31, R25, UR12, RZ ;  /* 0x0000000c191f7c24 */ /* 0x000fc6000f8e02ff */
[----:B------:R-:W1:Y:S01]  /*2e70*/  LDC R27, c[0x0][0x24c] ;  /* 0x00009300ff1b7b82 */ /* 0x000e620000000800 */
[----:B------:R-:W-:Y:S02]  /*2e80*/  IMAD R31, R18, UR13, R31 ;  /* 0x0000000d121f7c24 */ /* 0x000fe4000f8e021f */
[CC--:B0-----:R-:W-:Y:S02]  /*2e90*/  IMAD R20, R26.reuse, R23.reuse, -UR8 ;  /* 0x800000081a147e24 */ /* 0x0c1fe4000f8e0217 */
[----:B------:R-:W-:-:S04]  /*2ea0*/  IMAD R28, R26, R23, R23 ;  /* 0x000000171a1c7224 */ /* 0x000fc800078e0217 */
[----:B------:R-:W-:Y:S01]  /*2eb0*/  VIADD R22, R28, -UR8 ;  /* 0x800000081c167c36 */ /* 0x000fe20008000000 */
[----:B-1----:R-:W-:Y:S01]  /*2ec0*/  VIADDMNMX R21, R20, R27, UR5, PT ;  /* 0x0000000514157e46 */ /* 0x002fe2000b80011b */
[----:B------:R-:W-:Y:S01]  /*2ed0*/  IMAD.IADD R28, R28, 0x1, R23 ;  /* 0x000000011c1c7824 */ /* 0x000fe200078e0217 */
[----:B------:R-:W-:Y:S02]  /*2ee0*/  VIMNMX R20, RZ, R20, !PT ;  /* 0x00000014ff147248 */ /* 0x000fe40007fe0100 */
[----:B------:R-:W-:Y:S01]  /*2ef0*/  VIMNMX R29, R21, UR9, PT ;  /* 0x00000009151d7c48 */ /* 0x000fe2000bfe0100 */
[----:B------:R-:W-:Y:S01]  /*2f00*/  VIADD R30, R28, -UR8 ;  /* 0x800000081c1e7c36 */ /* 0x000fe20008000000 */
[----:B------:R-:W-:Y:S02]  /*2f10*/  SHF.R.S32.HI R21, RZ, 0x1f, R26 ;  /* 0x0000001fff157819 */ /* 0x000fe4000001141a */
[----:B------:R-:W-:Y:S02]  /*2f20*/  ISETP.LE.OR P1, PT, R29, R20, !P0 ;  /* 0x000000141d00720c */ /* 0x000fe40004723670 */
[----:B------:R-:W-:-:S02]  /*2f30*/  MOV R20, R26 ;  /* 0x0000001a00147202 */ /* 0x000fc40000000f00 */
[-C--:B------:R-:W-:Y:S02]  /*2f40*/  VIADDMNMX R29, R22, R27.reuse, UR5, PT ;  /* 0x00000005161d7e46 */ /* 0x080fe4000b80011b */
[----:B------:R-:W-:Y:S01]  /*2f50*/  VIMNMX R22, RZ, R22, !PT ;  /* 0x00000016ff167248 */ /* 0x000fe20007fe0100 */
[----:B------:R-:W-:Y:S01]  /*2f60*/  IMAD.WIDE.U32 R20, R18, UR12, R20 ;  /* 0x0000000c12147c25 */ /* 0x000fe2000f8e0014 */
[----:B------:R-:W-:Y:S01]  /*2f70*/  VIMNMX R29, R29, UR9, PT ;  /* 0x000000091d1d7c48 */ /* 0x000fe2000bfe0100 */
[----:B------:R-:W-:Y:S01]  /*2f80*/  ULDC.64 UR12, c[0x0][0x218] ;  /* 0x00008600000c7ab9 */ /* 0x000fe20000000a00 */
[----:B------:R-:W-:Y:S02]  /*2f90*/  IADD3 R28, R28, -UR8, R23 ;  /* 0x800000081c1c7c10 */ /* 0x000fe4000fffe017 */
[----:B------:R-:W-:Y:S02]  /*2fa0*/  ISETP.LE.OR P2, PT, R29, R22, !P0 ;  /* 0x000000161d00720c */ /* 0x000fe40004743670 */
[----:B------:R-:W-:-:S02]  /*2fb0*/  VIADDMNMX R29, R30, R27, UR5, PT ;  /* 0x000000051e1d7e46 */ /* 0x000fc4000b80011b */
[----:B------:R-:W-:Y:S02]  /*2fc0*/  IADD3 R21, R31, R21, RZ ;  /* 0x000000151f157210 */ /* 0x000fe40007ffe0ff */
[----:B------:R-:W-:Y:S02]  /*2fd0*/  LEA R22, P3, R20, UR12, 0x1 ;  /* 0x0000000c14167c11 */ /* 0x000fe4000f8608ff */
[----:B------:R-:W-:Y:S02]  /*2fe0*/  VIMNMX R30, RZ, R30, !PT ;  /* 0x0000001eff1e7248 */ /* 0x000fe40007fe0100 */
[----:B------:R-:W-:Y:S02]  /*2ff0*/  VIMNMX R29, R29, UR9, PT ;  /* 0x000000091d1d7c48 */ /* 0x000fe4000bfe0100 */
[----:B------:R-:W-:Y:S02]  /*3000*/  VIADDMNMX R27, R28, R27, UR5, PT ;  /* 0x000000051c1b7e46 */ /* 0x000fe4000b80011b */
[----:B------:R-:W-:-:S02]  /*3010*/  LEA.HI.X R23, R20, UR13, R21, 0x1, P3 ;  /* 0x0000000d14177c11 */ /* 0x000fc400098f0c15 */
[----:B------:R-:W-:Y:S02]  /*3020*/  ISETP.LE.OR P3, PT, R29, R30, !P0 ;  /* 0x0000001e1d00720c */ /* 0x000fe40004763670 */
[----:B------:R-:W-:Y:S01]  /*3030*/  VIMNMX R28, RZ, R28, !PT ;  /* 0x0000001cff1c7248 */ /* 0x000fe20007fe0100 */
[----:B------:R-:W2:Y:S01]  /*3040*/  @!P1 LDG.E.U16 R20, desc[UR10][R22.64] ;  /* 0x0000000a16149981 */ /* 0x000ea2000c1e1500 */
[----:B------:R-:W-:-:S04]  /*3050*/  VIMNMX R27, R27, UR9, PT ;  /* 0x000000091b1b7c48 */ /* 0x000fc8000bfe0100 */
[----:B------:R-:W-:Y:S02]  /*3060*/  ISETP.LE.OR P4, PT, R27, R28, !P0 ;  /* 0x0000001c1b00720c */ /* 0x000fe40004783670 */
[----:B------:R-:W3:Y:S04]  /*3070*/  @!P2 LDG.E.U16 R28, desc[UR10][R22.64+0x2] ;  /* 0x0000020a161ca981 */ /* 0x000ee8000c1e1500 */
[----:B------:R-:W4:Y:S07]  /*3080*/  @!P3 LDG.E.U16 R29, desc[UR10][R22.64+0x4] ;  /* 0x0000040a161db981 */ /* 0x000f2e000c1e1500 */
[----:B------:R-:W5:Y:S01]  /*3090*/  @!P4 LDG.E.U16 R21, desc[UR10][R22.64+0x6] ;  /* 0x0000060a1615c981 */ /* 0x000f62000c1e1500 */
[----:B------:R-:W0:Y:S01]  /*30a0*/  @!P1 MUFU.RCP R30, UR7 ;  /* 0x00000007001e9d08 */ /* 0x000e220008001000 */
[----:B------:R-:W-:-:S07]  /*30b0*/  VIADD R26, R26, 0x4 ;  /* 0x000000041a1a7836 */ /* 0x000fce0000000000 */
[----:B------:R-:W1:Y:S08]  /*30c0*/  @!P2 MUFU.RCP R31, UR7 ;  /* 0x00000007001fad08 */ /* 0x000e700008001000 */
[----:B------:R-:W4:Y:S01]  /*30d0*/  @!P3 MUFU.RCP R32, UR7 ;  /* 0x000000070020bd08 */ /* 0x000f220008001000 */
[----:B--2---:R-:W-:-:S07]  /*30e0*/  @!P1 IMAD.U32 R27, R20, 0x10000, RZ ;  /* 0x00010000141b9824 */ /* 0x004fce00078e00ff */
[----:B------:R-:W2:Y:S01]  /*30f0*/  @!P4 MUFU.RCP R20, UR7 ;  /* 0x000000070014cd08 */ /* 0x000ea20008001000 */
[----:B0-----:R-:W-:Y:S01]  /*3100*/  @!P1 FMUL.FTZ R27, R27, R30 ;  /* 0x0000001e1b1b9220 */ /* 0x001fe20000410000 */
[----:B---3--:R-:W-:-:S06]  /*3110*/  @!P2 IMAD.U32 R28, R28, 0x10000, RZ ;  /* 0x000100001c1ca824 */ /* 0x008fcc00078e00ff */
[----:B------:R-:W0:Y:S01]  /*3120*/  @!P1 F2F.BF16.F32 R27, R27 ;  /* 0x0000001b001b9304 */ /* 0x000e220000202000 */
[----:B-1----:R-:W-:Y:S01]  /*3130*/  @!P2 FMUL.FTZ R28, R28, R31 ;  /* 0x0000001f1c1ca220 */ /* 0x002fe20000410000 */
[----:B----4-:R-:W-:-:S05]  /*3140*/  @!P3 SHF.L.U32 R29, R29, 0x10, RZ ;  /* 0x000000101d1db819 */ /* 0x010fca00000006ff */
[----:B------:R-:W-:Y:S01]  /*3150*/  @!P3 FMUL.FTZ R29, R29, R32 ;  /* 0x000000201d1db220 */ /* 0x000fe20000410000 */
[----:B-----5:R-:W-:Y:S01]  /*3160*/  @!P4 IMAD.U32 R21, R21, 0x10000, RZ ;  /* 0x000100001515c824 */ /* 0x020fe200078e00ff */
[----:B------:R-:W1:Y:S03]  /*3170*/  @!P2 F2F.BF16.F32 R28, R28 ;  /* 0x0000001c001ca304 */ /* 0x000e660000202000 */
[----:B--2---:R-:W-:Y:S01]  /*3180*/  @!P4 FMUL.FTZ R20, R21, R20 ;  /* 0x000000141514c220 */ /* 0x004fe20000410000 */
[----:B0-----:R-:W-:-:S04]  /*3190*/  @!P1 IMAD.U32 R21, R27, 0x10000, RZ ;  /* 0x000100001b159824 */ /* 0x001fc800078e00ff */
[----:B------:R-:W0:Y:S01]  /*31a0*/  @!P3 F2F.BF16.F32 R29, R29 ;  /* 0x0000001d001db304 */ /* 0x000e220000202000 */
[----:B------:R-:W-:Y:S01]  /*31b0*/  @!P1 FADD.FTZ R6, R6, R21 ;  /* 0x0000001506069221 */ /* 0x000fe20000010000 */
[----:B------:R-:W-:Y:S02]  /*31c0*/  ISETP.GE.AND P1, PT, R26, R7, PT ;  /* 0x000000071a00720c */ /* 0x000fe40003f26270 */
[----:B-1----:R-:W-:-:S04]  /*31d0*/  @!P2 SHF.L.U32 R23, R28, 0x10, RZ ;  /* 0x000000101c17a819 */ /* 0x002fc800000006ff */
[----:B------:R-:W1:Y:S01]  /*31e0*/  @!P4 F2F.BF16.F32 R20, R20 ;  /* 0x000000140014c304 */ /* 0x000e620000202000 */
[----:B------:R-:W-:Y:S01]  /*31f0*/  @!P2 FADD.FTZ R6, R6, R23 ;  /* 0x000000170606a221 */ /* 0x000fe20000010000 */
[----:B0-----:R-:W-:-:S04]  /*3200*/  @!P3 IMAD.U32 R21, R29, 0x10000, RZ ;  /* 0x000100001d15b824 */ /* 0x001fc800078e00ff */
[----:B------:R-:W-:Y:S01]  /*3210*/  @!P3 FADD.FTZ R6, R6, R21 ;  /* 0x000000150606b221 */ /* 0x000fe20000010000 */
[----:B-1----:R-:W-:-:S05]  /*3220*/  @!P4 SHF.L.U32 R23, R20, 0x10, RZ ;  /* 0x000000101417c819 */ /* 0x002fca00000006ff */
[----:B------:R-:W-:Y:S01]  /*3230*/  @!P4 FADD.FTZ R6, R6, R23 ;  /* 0x000000170606c221 */ /* 0x000fe20000010000 */
[----:B------:R-:W-:Y:S06]  /*3240*/  @!P1 BRA `(.L_x_47) ;  /* 0xfffffff800f49947 */ /* 0x000fec000383ffff */
.L_x_46:
[----:B------:R-:W-:Y:S05]  /*3250*/  BSYNC B2 ;  /* 0x0000000000027941 */ /* 0x000fea0003800000 */
.L_x_45:
[----:B------:R-:W-:Y:S05]  /*3260*/  BRA `(.L_x_37) ;  /* 0x0000000800847947 */ /* 0x000fea0003800000 */
.L_x_38:
        /* <DEDUP_REMOVED lines=13> */
[----:B0-----:R-:W-:Y:S01]  /*3340*/  IMAD R27, R4, UR8, -R27 ;  /* 0x00000008041b7c24 */ /* 0x001fe2000f8e0a1b */
[----:B------:R-:W-:-:S04]  /*3350*/  ULDC UR8, c[0x0][0x230] ;  /* 0x00008c0000087ab9 */ /* 0x000fc80000000800 */
[----:B-1----:R-:W-:Y:S02]  /*3360*/  VIADDMNMX R30, R27, R30, UR5, PT ;  /* 0x000000051b1e7e46 */ /* 0x002fe4000b80011e */
[----:B------:R-:W-:Y:S02]  /*3370*/  VIMNMX R27, RZ, R27, !PT ;  /* 0x0000001bff1b7248 */ /* 0x000fe40007fe0100 */
[----:B------:R-:W-:-:S05]  /*3380*/  VIMNMX R30, R30, UR8, PT ;  /* 0x000000081e1e7c48 */ /* 0x000fca000bfe0100 */
        /* <DEDUP_REMOVED lines=11> */
.L_x_51:
[----:B------:R-:W-:Y:S05]  /*3440*/  BSYNC B3 ;  /* 0x0000000000037941 */ /* 0x000fea0003800000 */
.L_x_50:
[----:B------:R-:W-:Y:S01]  /*3450*/  IADD3 R27, R4, 0x1, RZ ;  /* 0x00000001041b7810 */ /* 0x000fe20007ffe0ff */
[----:B------:R-:W-:Y:S06]  /*3460*/  @!P2 BRA `(.L_x_49) ;  /* 0x000000000088a947 */ /* 0x000fec0003800000 */
[----:B------:R-:W-:Y:S01]  /*3470*/  ISETP.LE.OR P1, PT, R24, R13, !P0 ;  /* 0x0000000d1800720c */ /* 0x000fe20004723670 */
[----:B------:R-:W-:Y:S01]  /*3480*/  BSSY B3, `(.L_x_52) ;  /* 0x000000f000037945 */ /* 0x000fe20003800000 */
[----:B------:R-:W-:-:S11]  /*3490*/  ISETP.NE.AND P2, PT, R10, 0x2, PT ;  /* 0x000000020a00780c */ /* 0x000fd60003f45270 */
[----:B------:R-:W-:Y:S05]  /*34a0*/  @P1 BRA `(.L_x_53) ;  /* 0x0000000000301947 */ /* 0x000fea0003800000 */
[----:B------:R-:W2:Y:S01]  /*34b0*/  LDG.E.U16 R27, desc[UR10][R20.64+0x2] ;  /* 0x0000020a141b7981 */ /* 0x000ea2000c1e1500 */
[----:B------:R-:W-:-:S04]  /*34c0*/  IMAD.IADD R29, R24, 0x1, -R13 ;  /* 0x00000001181d7824 */ /* 0x000fc800078e0a0d */
[----:B------:R-:W-:-:S05]  /*34d0*/  IMAD R22, R29, R26, RZ ;  /* 0x0000001a1d167224 */ /* 0x000fca00078e02ff */
[----:B------:R-:W-:-:S06]  /*34e0*/  I2FP.F32.S32 R22, R22 ;  /* 0x0000001600167245 */ /* 0x000fcc0000201400 */
[----:B------:R-:W0:Y:S02]  /*34f0*/  F2F.BF16.F32 R22, R22 ;  /* 0x0000001600167304 */ /* 0x000e240000202000 */
[----:B0-----:R-:W-:-:S06]  /*3500*/  IMAD.U32 R29, R22, 0x10000, RZ ;  /* 0x00010000161d7824 */ /* 0x001fcc00078e00ff */
[----:B------:R-:W0:Y:S01]  /*3510*/  MUFU.RCP R30, R29 ;  /* 0x0000001d001e7308 */ /* 0x000e220000001000 */
[----:B--2---:R-:W-:-:S05]  /*3520*/  SHF.L.U32 R27, R27, 0x10, RZ ;  /* 0x000000101b1b7819 */ /* 0x004fca00000006ff */
[----:B0-----:R-:W-:-:S06]  /*3530*/  FMUL.FTZ R27, R27, R30 ;  /* 0x0000001e1b1b7220 */ /* 0x001fcc0000410000 */
[----:B------:R-:W0:Y:S02]  /*3540*/  F2F.BF16.F32 R27, R27 ;  /* 0x0000001b001b7304 */ /* 0x000e240000202000 */
[----:B0-----:R-:W-:-:S04]  /*3550*/  IMAD.U32 R31, R27, 0x10000, RZ ;  /* 0x000100001b1f7824 */ /* 0x001fc800078e00ff */
[----:B------:R-:W-:-:S07]  /*3560*/  FADD.FTZ R6, R6, R31 ;  /* 0x0000001f06067221 */ /* 0x000fce0000010000 */
.L_x_53:
[----:B------:R-:W-:Y:S05]  /*3570*/  BSYNC B3 ;  /* 0x0000000000037941 */ /* 0x000fea0003800000 */
.L_x_52:
[----:B------:R-:W-:Y:S01]  /*3580*/  VIADD R27, R4, 0x2 ;  /* 0x00000002041b7836 */ /* 0x000fe20000000000 */
[----:B------:R-:W-:Y:S06]  /*3590*/  @!P2 BRA `(.L_x_49) ;  /* 0x00000000003ca947 */ /* 0x000fec0003800000 */
[----:B------:R-:W-:Y:S02]  /*35a0*/  ISETP.LE.OR P0, PT, R15, R14, !P0 ;  /* 0x0000000e0f00720c */ /* 0x000fe40004703670 */
[----:B------:R-:W-:-:S11]  /*35b0*/  IADD3 R27, R4, 0x3, RZ ;  /* 0x00000003041b7810 */ /* 0x000fd60007ffe0ff */
        /* <DEDUP_REMOVED lines=13> */
.L_x_49:
[----:B------:R-:W-:Y:S05]  /*3690*/  BSYNC B2 ;  /* 0x0000000000027941 */ /* 0x000fea0003800000 */
.L_x_48:
[----:B------:R-:W-:-:S13]  /*36a0*/  ISETP.GE.U32.AND P0, PT, R9, 0x3, PT ;  /* 0x000000030900780c */ /* 0x000fda0003f06070 */
[----:B------:R-:W-:Y:S05]  /*36b0*/  @!P0 BRA `(.L_x_37) ;  /* 0x0000000400708947 */ /* 0x000fea0003800000 */
[----:B------:R-:W-:-:S13]  /*36c0*/  ISETP.GT.AND P0, PT, R28, R23, PT ;  /* 0x000000171c00720c */ /* 0x000fda0003f04270 */
.L_x_54:
        /* <DEDUP_REMOVED lines=10> */
[----:B------:R-:W-:-:S03]  /*3770*/  ULDC UR9, c[0x0][0x230] ;  /* 0x00008c0000097ab9 */ /* 0x000fc60000000800 */
[----:B------:R-:W-:Y:S02]  /*3780*/  IADD3 R21, R23, R21, RZ ;  /* 0x0000001517157210 */ /* 0x000fe40007ffe0ff */
[----:B------:R-:W-:-:S04]  /*3790*/  LEA R22, P1, R20, UR12, 0x1 ;  /* 0x0000000c14167c11 */ /* 0x000fc8000f8208ff */
[----:B------:R-:W-:Y:S01]  /*37a0*/  LEA.HI.X R23, R20, UR13, R21, 0x1, P1 ;  /* 0x0000000d14177c11 */ /* 0x000fe200088f0c15 */
[CC--:B0-----:R-:W-:Y:S02]  /*37b0*/  IMAD R29, R27.reuse, R32.reuse, -UR8 ;  /* 0x800000081b1d7e24 */ /* 0x0c1fe4000f8e0220 */
[CCC-:B------:R-:W-:Y:S02]  /*37c0*/  IMAD R33, R27.reuse, R32.reuse, R32.reuse ;  /* 0x000000201b217224 */ /* 0x1c0fe400078e0220 */
[----:B------:R-:W-:Y:S02]  /*37d0*/  IMAD R31, R27, R32, -UR8 ;  /* 0x800000081b1f7e24 */ /* 0x000fe4000f8e0220 */
[----:B------:R-:W-:Y:S01]  /*37e0*/  IMAD.IADD R21, R33, 0x1, R32 ;  /* 0x0000000121157824 */ /* 0x000fe200078e0220 */
[----:B-1----:R-:W-:Y:S01]  /*37f0*/  VIADDMNMX R20, R29, R28, UR5, PT ;  /* 0x000000051d147e46 */ /* 0x002fe2000b80011c */
[----:B------:R-:W-:Y:S01]  /*3800*/  VIADD R33, R33, -UR8 ;  /* 0x8000000821217c36 */ /* 0x000fe20008000000 */
[----:B------:R-:W-:-:S02]  /*3810*/  VIMNMX R29, RZ, R29, !PT ;  /* 0x0000001dff1d7248 */ /* 0x000fc40007fe0100 */
[----:B------:R-:W-:Y:S02]  /*3820*/  VIMNMX R20, R20, UR9, PT ;  /* 0x0000000914147c48 */ /* 0x000fe4000bfe0100 */
[----:B------:R-:W-:Y:S02]  /*3830*/  VIMNMX R30, RZ, R31, !PT ;  /* 0x0000001fff1e7248 */ /* 0x000fe40007fe0100 */
[----:B------:R-:W-:Y:S02]  /*3840*/  ISETP.LE.OR P1, PT, R20, R29, !P0 ;  /* 0x0000001d1400720c */ /* 0x000fe40004723670 */
[C---:B------:R-:W-:Y:S02]  /*3850*/  IADD3 R29, R21.reuse, -UR8, R32 ;  /* 0x80000008151d7c10 */ /* 0x040fe4000fffe020 */
[----:B------:R-:W-:Y:S02]  /*3860*/  IADD3 R21, R21, -UR8, RZ ;  /* 0x8000000815157c10 */ /* 0x000fe4000fffe0ff */
[----:B------:R-:W-:-:S02]  /*3870*/  VIADDMNMX R32, R33, R28, UR5, PT ;  /* 0x0000000521207e46 */ /* 0x000fc4000b80011c */
[-C--:B------:R-:W-:Y:S02]  /*3880*/  VIADDMNMX R35, R31, R28.reuse, UR5, PT ;  /* 0x000000051f237e46 */ /* 0x080fe4000b80011c */
[----:B------:R-:W-:Y:S02]  /*3890*/  VIADDMNMX R31, R21, R28, UR5, PT ;  /* 0x00000005151f7e46 */ /* 0x000fe4000b80011c */
[----:B------:R-:W-:Y:S02]  /*38a0*/  VIMNMX R33, RZ, R33, !PT ;  /* 0x00000021ff217248 */ /* 0x000fe40007fe0100 */
[----:B------:R-:W-:Y:S02]  /*38b0*/  VIMNMX R32, R32, UR9, PT ;  /* 0x0000000920207c48 */ /* 0x000fe4000bfe0100 */
[----:B------:R-:W-:Y:S02]  /*38c0*/  VIMNMX R20, RZ, R21, !PT ;  /* 0x00000015ff147248 */ /* 0x000fe40007fe0100 */
[----:B------:R-:W-:-:S02]  /*38d0*/  VIMNMX R21, R31, UR9, PT ;  /* 0x000000091f157c48 */ /* 0x000fc4000bfe0100 */
[----:B------:R-:W-:Y:S02]  /*38e0*/  VIADDMNMX R31, R29, R28, UR5, PT ;  /* 0x000000051d1f7e46 */ /* 0x000fe4000b80011c */
[----:B------:R-:W-:Y:S02]  /*38f0*/  ISETP.LE.OR P2, PT, R32, R33, !P0 ;  /* 0x000000212000720c */ /* 0x000fe40004743670 */
[----:B------:R-:W-:Y:S02]  /*3900*/  VIMNMX R28, RZ, R29, !PT ;  /* 0x0000001dff1c7248 */ /* 0x000fe40007fe0100 */
[----:B------:R-:W-:Y:S01]  /*3910*/  VIMNMX R31, R31, UR9, PT ;  /* 0x000000091f1f7c48 */ /* 0x000fe2000bfe0100 */
[----:B------:R-:W2:Y:S01]  /*3920*/  @!P1 LDG.E.U16 R29, desc[UR10][R22.64] ;  /* 0x0000000a161d9981 */ /* 0x000ea2000c1e1500 */
[----:B------:R-:W-:Y:S02]  /*3930*/  ISETP.LE.OR P3, PT, R21, R20, !P0 ;  /* 0x000000141500720c */ /* 0x000fe40004763670 */
[----:B------:R-:W-:-:S02]  /*3940*/  VIMNMX R35, R35, UR9, PT ;  /* 0x0000000923237c48 */ /* 0x000fc4000bfe0100 */
[----:B------:R-:W-:-:S03]  /*3950*/  ISETP.LE.OR P4, PT, R31, R28, !P0 ;  /* 0x0000001c1f00720c */ /* 0x000fc60004783670 */
[----:B------:R-:W-:Y:S02]  /*3960*/  @!P1 IMAD.IADD R37, R35, 0x1, -R30 ;  /* 0x0000000123259824 */ /* 0x000fe400078e0a1e */
[----:B------:R-:W3:Y:S01]  /*3970*/  @!P2 LDG.E.U16 R30, desc[UR10][R22.64+0x2] ;  /* 0x0000020a161ea981 */ /* 0x000ee2000c1e1500 */
[----:B------:R-:W-:-:S03]  /*3980*/  @!P2 IMAD.IADD R35, R32, 0x1, -R33 ;  /* 0x000000012023a824 */ /* 0x000fc600078e0a21 */
[----:B------:R-:W4:Y:S04]  /*3990*/  @!P3 LDG.E.U16 R32, desc[UR10][R22.64+0x4] ;  /* 0x0000040a1620b981 */ /* 0x000f28000c1e1500 */
[----:B------:R0:W5:Y:S01]  /*39a0*/  @!P4 LDG.E.U16 R33, desc[UR10][R22.64+0x6] ;  /* 0x0000060a1621c981 */ /* 0x000162000c1e1500 */
[C---:B------:R-:W-:Y:S02]  /*39b0*/  @!P1 IMAD R37, R26.reuse, R37, RZ ;  /* 0x000000251a259224 */ /* 0x040fe400078e02ff */
[----:B------:R-:W-:Y:S01]  /*39c0*/  @!P2 IMAD R35, R26, R35, RZ ;  /* 0x000000231a23a224 */ /* 0x000fe200078e02ff */
[----:B------:R-:W-:Y:S02]  /*39d0*/  @!P3 IADD3 R21, -R20, R21, RZ ;  /* 0x000000151415b210 */ /* 0x000fe40007ffe1ff */
[----:B------:R-:W-:-:S02]  /*39e0*/  @!P1 I2FP.F32.S32 R34, R37 ;  /* 0x0000002500229245 */ /* 0x000fc40000201400 */
[----:B------:R-:W-:Y:S01]  /*39f0*/  @!P2 I2FP.F32.S32 R20, R35 ;  /* 0x000000230014a245 */ /* 0x000fe20000201400 */
[----:B------:R-:W-:Y:S02]  /*3a00*/  @!P4 IMAD.IADD R35, R31, 0x1, -R28 ;  /* 0x000000011f23c824 */ /* 0x000fe400078e0a1c */
[C---:B------:R-:W-:Y:S01]  /*3a10*/  @!P3 IMAD R28, R26.reuse, R21, RZ ;  /* 0x000000151a1cb224 */ /* 0x040fe200078e02ff */
[----:B------:R-:W1:Y:S01]  /*3a20*/  @!P1 F2F.BF16.F32 R34, R34 ;  /* 0x0000002200229304 */ /* 0x000e620000202000 */
[----:B------:R-:W-:-:S03]  /*3a30*/  @!P4 IMAD R35, R26, R35, RZ ;  /* 0x000000231a23c224 */ /* 0x000fc600078e02ff */
[----:B------:R-:W-:Y:S02]  /*3a40*/  @!P3 I2FP.F32.S32 R31, R28 ;  /* 0x0000001c001fb245 */ /* 0x000fe40000201400 */
[----:B------:R-:W-:Y:S02]  /*3a50*/  @!P4 I2FP.F32.S32 R35, R35 ;  /* 0x000000230023c245 */ /* 0x000fe40000201400 */
[----:B------:R-:W0:Y:S08]  /*3a60*/  @!P2 F2F.BF16.F32 R20, R20 ;  /* 0x000000140014a304 */ /* 0x000e300000202000 */
[----:B------:R-:W0:Y:S01]  /*3a70*/  @!P3 F2F.BF16.F32 R31, R31 ;  /* 0x0000001f001fb304 */ /* 0x000e220000202000 */
[----:B-1----:R-:W-:-:S07]  /*3a80*/  @!P1 IMAD.U32 R21, R34, 0x10000, RZ ;  /* 0x0001000022159824 */ /* 0x002fce00078e00ff */
[----:B------:R-:W1:Y:S01]  /*3a90*/  @!P4 F2F.BF16.F32 R35, R35 ;  /* 0x000000230023c304 */ /* 0x000e620000202000 */
[----:B0-----:R-:W-:-:S07]  /*3aa0*/  @!P2 SHF.L.U32 R23, R20, 0x10, RZ ;  /* 0x000000101417a819 */ /* 0x001fce00000006ff */
[----:B------:R-:W0:Y:S01]  /*3ab0*/  @!P1 MUFU.RCP R21, R21 ;  /* 0x0000001500159308 */ /* 0x000e220000001000 */
[----:B------:R-:W-:-:S07]  /*3ac0*/  @!P3 IMAD.U32 R20, R31, 0x10000, RZ ;  /* 0x000100001f14b824 */ /* 0x000fce00078e00ff */
[----:B------:R-:W3:Y:S01]  /*3ad0*/  @!P2 MUFU.RCP R23, R23 ;  /* 0x000000170017a308 */ /* 0x000ee20000001000 */
[----:B-1----:R-:W-:-:S07]  /*3ae0*/  @!P4 SHF.L.U32 R22, R35, 0x10, RZ ;  /* 0x000000102316c819 */ /* 0x002fce00000006ff */
[----:B------:R-:W1:Y:S08]  /*3af0*/  @!P3 MUFU.RCP R20, R20 ;  /* 0x000000140014b308 */ /* 0x000e700000001000 */
[----:B------:R-:W1:Y:S01]  /*3b00*/  @!P4 MUFU.RCP R22, R22 ;  /* 0x000000160016c308 */ /* 0x000e620000001000 */
[----:B------:R-:W-:Y:S01]  /*3b10*/  IADD3 R27, R27, 0x4, RZ ;  /* 0x000000041b1b7810 */ /* 0x000fe20007ffe0ff */
[----:B--2---:R-:W-:-:S04]  /*3b20*/  @!P1 IMAD.U32 R28, R29, 0x10000, RZ ;  /* 0x000100001d1c9824 */ /* 0x004fc800078e00ff */
[----:B0-----:R-:W-:Y:S01]  /*3b30*/  @!P1 FMUL.FTZ R21, R28, R21 ;  /* 0x000000151c159220 */ /* 0x001fe20000410000 */
[----:B---3--:R-:W-:-:S05]  /*3b40*/  @!P2 IMAD.U32 R30, R30, 0x10000, RZ ;  /* 0x000100001e1ea824 */ /* 0x008fca00078e00ff */
[----:B------:R-:W0:Y:S01]  /*3b50*/  @!P1 F2F.BF16.F32 R21, R21 ;  /* 0x0000001500159304 */ /* 0x000e220000202000 */
[----:B------:R-:W-:Y:S01]  /*3b60*/  @!P2 FMUL.FTZ R30, R30, R23 ;  /* 0x000000171e1ea220 */ /* 0x000fe20000410000 */
[----:B----4-:R-:W-:Y:S01]  /*3b70*/  @!P3 IMAD.U32 R29, R32, 0x10000, RZ ;  /* 0x00010000201db824 */ /* 0x010fe200078e00ff */
[----:B-----5:R-:W-:-:S03]  /*3b80*/  @!P4 SHF.L.U32 R33, R33, 0x10, RZ ;  /* 0x000000102121c819 */ /* 0x020fc600000006ff */
[----:B-1----:R-:W-:Y:S02]  /*3b90*/  @!P3 FMUL.FTZ R28, R29, R20 ;  /* 0x000000141d1cb220 */ /* 0x002fe40000410000 */
[----:B------:R-:W1:Y:S01]  /*3ba0*/  @!P2 F2F.BF16.F32 R30, R30 ;  /* 0x0000001e001ea304 */ /* 0x000e620000202000 */
[----:B------:R-:W-:-:S07]  /*3bb0*/  @!P4 FMUL.FTZ R33, R33, R22 ;  /* 0x000000162121c220 */ /* 0x000fce0000410000 */
[----:B------:R-:W2:Y:S01]  /*3bc0*/  @!P3 F2F.BF16.F32 R28, R28 ;  /* 0x0000001c001cb304 */ /* 0x000ea20000202000 */
[----:B0-----:R-:W-:-:S04]  /*3bd0*/  @!P1 IMAD.U32 R23, R21, 0x10000, RZ ;  /* 0x0001000015179824 */ /* 0x001fc800078e00ff */
[----:B------:R-:W-:-:S03]  /*3be0*/  @!P1 FADD.FTZ R6, R6, R23 ;  /* 0x0000001706069221 */ /* 0x000fc60000010000 */
[----:B------:R-:W0:Y:S01]  /*3bf0*/  @!P4 F2F.BF16.F32 R33, R33 ;  /* 0x000000210021c304 */ /* 0x000e220000202000 */
[----:B------:R-:W-:Y:S01]  /*3c00*/  ISETP.GE.AND P1, PT, R27, R7, PT ;  /* 0x000000071b00720c */ /* 0x000fe20003f26270 */
[----:B-1----:R-:W-:-:S04]  /*3c10*/  @!P2 IMAD.U32 R29, R30, 0x10000, RZ ;  /* 0x000100001e1da824 */ /* 0x002fc800078e00ff */
[----:B------:R-:W-:Y:S01]  /*3c20*/  @!P2 FADD.FTZ R6, R6, R29 ;  /* 0x0000001d0606a221 */ /* 0x000fe20000010000 */
[----:B--2---:R-:W-:-:S04]  /*3c30*/  @!P3 IMAD.U32 R21, R28, 0x10000, RZ ;  /* 0x000100001c15b824 */ /* 0x004fc800078e00ff */
[----:B------:R-:W-:Y:S01]  /*3c40*/  @!P3 FADD.FTZ R6, R6, R21 ;  /* 0x000000150606b221 */ /* 0x000fe20000010000 */
[----:B0-----:R-:W-:-:S04]  /*3c50*/  @!P4 IMAD.U32 R23, R33, 0x10000, RZ ;  /* 0x000100002117c824 */ /* 0x001fc800078e00ff */
[----:B------:R-:W-:Y:S01]  /*3c60*/  @!P4 FADD.FTZ R6, R6, R23 ;  /* 0x000000170606c221 */ /* 0x000fe20000010000 */
[----:B------:R-:W-:Y:S06]  /*3c70*/  @!P1 BRA `(.L_x_54) ;  /* 0xfffffff800949947 */ /* 0x000fec000383ffff */
.L_x_37:
[----:B------:R-:W-:Y:S05]  /*3c80*/  BSYNC B1 ;  /* 0x0000000000017941 */ /* 0x000fea0003800000 */
.L_x_36:
[----:B------:R-:W-:-:S04]  /*3c90*/  IADD3 R5, R5, 0x1, RZ ;  /* 0x0000000105057810 */ /* 0x000fc80007ffe0ff */
[----:B------:R-:W-:-:S13]  /*3ca0*/  ISETP.GE.AND P0, PT, R5, R2, PT ;  /* 0x000000020500720c */ /* 0x000fda0003f06270 */
[----:B------:R-:W-:Y:S05]  /*3cb0*/  @!P0 BRA `(.L_x_55) ;  /* 0xffffffec00188947 */ /* 0x000fea000383ffff */
.L_x_14:
[----:B------:R-:W-:Y:S05]  /*3cc0*/  BSYNC B0 ;  /* 0x0000000000007941 */ /* 0x000fea0003800000 */
.L_x_13:
[----:B------:R-:W-:Y:S01]  /*3cd0*/  ULDC.64 UR8, c[0x0][0x260] ;  /* 0x0000980000087ab9 */ /* 0x000fe20000000a00 */
[----:B------:R-:W-:Y:S02]  /*3ce0*/  F2FP.BF16.F32.PACK_AB R6, RZ, R6 ;  /* 0x00000006ff06723e */ /* 0x000fe400000010ff */
[----:B------:R-:W-:-:S04]  /*3cf0*/  LEA R4, P0, R0, UR8, 0x1 ;  /* 0x0000000800047c11 */ /* 0x000fc8000f8008ff */
[C---:B------:R-:W-:Y:S01]  /*3d00*/  LEA.HI.X R5, R0.reuse, UR9, R3, 0x1, P0 ;  /* 0x0000000900057c11 */ /* 0x040fe200080f0c03 */
[----:B------:R-:W-:Y:S01]  /*3d10*/  ULDC.64 UR8, c[0x0][0x210] ;  /* 0x0000840000087ab9 */ /* 0x000fe20000000a00 */
[----:B------:R-:W-:-:S03]  /*3d20*/  IADD3 R0, P0, R0, UR6, RZ ;  /* 0x0000000600007c10 */ /* 0x000fc6000ff1e0ff */
[----:B------:R0:W-:Y:S02]  /*3d30*/  STG.E.U16 desc[UR10][R4.64], R6 ;  /* 0x0000000604007986 */ /* 0x0001e4000c10150a */
[----:B------:R-:W-:Y:S01]  /*3d40*/  IMAD.X R3, RZ, RZ, R3, P0 ;  /* 0x000000ffff037224 */ /* 0x000fe200000e0603 */
[----:B------:R-:W-:-:S04]  /*3d50*/  ISETP.GE.U32.AND P0, PT, R0, UR8, PT ;  /* 0x0000000800007c0c */ /* 0x000fc8000bf06070 */
[----:B------:R-:W-:-:S13]  /*3d60*/  ISETP.GE.AND.EX P0, PT, R3, UR9, PT, P0 ;  /* 0x0000000903007c0c */ /* 0x000fda000bf06300 */
[----:B0-----:R-:W-:Y:S05]  /*3d70*/  @!P0 BRA `(.L_x_56) ;  /* 0xffffffc400048947 */ /* 0x001fea000383ffff */
[----:B------:R-:W-:Y:S05]  /*3d80*/  EXIT ;  /* 0x000000000000794d */ /* 0x000fea0003800000 */
        .weak           $__internal_0_$__cuda_sm20_div_s64
        .type           $__internal_0_$__cuda_sm20_div_s64,@function
        .size           $__internal_0_$__cuda_sm20_div_s64,(.L_x_1808 - $__internal_0_$__cuda_sm20_div_s64)
$__internal_0_$__cuda_sm20_div_s64:
[-C--:B------:R-:W-:Y:S02]  /*3d90*/  IADD3 R8, P1, RZ, -R11.reuse, RZ ;  /* 0x8000000bff087210 */ /* 0x080fe40007f3e0ff */
[----:B------:R-:W-:Y:S02]  /*3da0*/  ISETP.GE.AND P0, PT, R10, RZ, PT ;  /* 0x000000ff0a00720c */ /* 0x000fe40003f06270 */
[----:B------:R-:W-:Y:S01]  /*3db0*/  ISETP.GE.AND P3, PT, R13, RZ, PT ;  /* 0x000000ff0d00720c */ /* 0x000fe20003f66270 */
[----:B------:R-:W-:Y:S01]  /*3dc0*/  IMAD.X R9, RZ, RZ, ~R10, P1 ;  /* 0x000000ffff097224 */ /* 0x000fe200008e0e0a */
[----:B------:R-:W-:-:S04]  /*3dd0*/  SEL R8, R8, R11, !P0 ;  /* 0x0000000b08087207 */ /* 0x000fc80004000000 */
[----:B------:R-:W-:-:S04]  /*3de0*/  SEL R9, R9, R10, !P0 ;  /* 0x0000000a09097207 */ /* 0x000fc80004000000 */
[----:B------:R-:W0:Y:S08]  /*3df0*/  I2F.U64.RP R18, R8 ;  /* 0x0000000800127312 */ /* 0x000e300000309000 */
[----:B0-----:R-:W0:Y:S02]  /*3e00*/  MUFU.RCP R18, R18 ;  /* 0x0000001200127308 */ /* 0x001e240000001000 */
[----:B0-----:R-:W-:-:S06]  /*3e10*/  IADD3 R14, R18, 0x1ffffffe, RZ ;  /* 0x1ffffffe120e7810 */ /* 0x001fcc0007ffe0ff */
[----:B------:R-:W0:Y:S02]  /*3e20*/  F2I.U64.TRUNC R14, R14 ;  /* 0x0000000e000e7311 */ /* 0x000e24000020d800 */
[----:B0-----:R-:W-:-:S04]  /*3e30*/  IMAD.WIDE.U32 R16, R14, R8, RZ ;  /* 0x000000080e107225 */ /* 0x001fc800078e00ff */
[----:B------:R-:W-:Y:S01]  /*3e40*/  IMAD R17, R14, R9, R17 ;  /* 0x000000090e117224 */ /* 0x000fe200078e0211 */
[----:B------:R-:W-:-:S03]  /*3e50*/  IADD3 R19, P0, RZ, -R16, RZ ;  /* 0x80000010ff137210 */ /* 0x000fc60007f1e0ff */
[----:B------:R-:W-:Y:S02]  /*3e60*/  IMAD R17, R15, R8, R17 ;  /* 0x000000080f117224 */ /* 0x000fe400078e0211 */
[----:B------:R-:W-:-:S04]  /*3e70*/  IMAD.HI.U32 R16, R14, R19, RZ ;  /* 0x000000130e107227 */ /* 0x000fc800078e00ff */
[----:B------:R-:W-:Y:S02]  /*3e80*/  IMAD.X R21, RZ, RZ, ~R17, P0 ;  /* 0x000000ffff157224 */ /* 0x000fe400000e0e11 */
[----:B------:R-:W-:Y:S02]  /*3e90*/  IMAD.MOV.U32 R17, RZ, RZ, R14 ;  /* 0x000000ffff117224 */ /* 0x000fe400078e000e */
[-C--:B------:R-:W-:Y:S02]  /*3ea0*/  IMAD R23, R15, R21.reuse, RZ ;  /* 0x000000150f177224 */ /* 0x080fe400078e02ff */
[----:B------:R-:W-:-:S04]  /*3eb0*/  IMAD.WIDE.U32 R16, P0, R14, R21, R16 ;  /* 0x000000150e107225 */ /* 0x000fc80007800010 */
[----:B------:R-:W-:-:S04]  /*3ec0*/  IMAD.HI.U32 R21, R15, R21, RZ ;  /* 0x000000150f157227 */ /* 0x000fc800078e00ff */
[----:B------:R-:W-:-:S05]  /*3ed0*/  IMAD.HI.U32 R16, P1, R15, R19, R16 ;  /* 0x000000130f107227 */ /* 0x000fca0007820010 */
[----:B------:R-:W-:Y:S02]  /*3ee0*/  IADD3 R17, P2, R23, R16, RZ ;  /* 0x0000001017117210 */ /* 0x000fe40007f5e0ff */
[----:B------:R-:W-:-:S03]  /*3ef0*/  IADD3.X R16, R21, R15, RZ, P0, !PT ;  /* 0x0000000f15107210 */ /* 0x000fc600007fe4ff */
[----:B------:R-:W-:Y:S01]  /*3f00*/  IMAD.WIDE.U32 R14, R17, R8, RZ ;  /* 0x00000008110e7225 */ /* 0x000fe200078e00ff */
[----:B------:R-:W-:-:S03]  /*3f10*/  IADD3.X R19, RZ, RZ, R16, P2, P1 ;  /* 0x000000ffff137210 */ /* 0x000fc600017e2410 */
[----:B------:R-:W-:Y:S01]  /*3f20*/  IMAD R15, R17, R9, R15 ;  /* 0x00000009110f7224 */ /* 0x000fe200078e020f */
[----:B------:R-:W-:-:S03]  /*3f30*/  IADD3 R21, P0, RZ, -R14, RZ ;  /* 0x8000000eff157210 */ /* 0x000fc60007f1e0ff */
[----:B------:R-:W-:Y:S02]  /*3f40*/  IMAD R15, R19, R8, R15 ;  /* 0x00000008130f7224 */ /* 0x000fe400078e020f */
[----:B------:R-:W-:-:S04]  /*3f50*/  IMAD.HI.U32 R16, R17, R21, RZ ;  /* 0x0000001511107227 */ /* 0x000fc800078e00ff */
[----:B------:R-:W-:Y:S01]  /*3f60*/  IMAD.X R14, RZ, RZ, ~R15, P0 ;  /* 0x000000ffff0e7224 */ /* 0x000fe200000e0e0f */
[----:B------:R-:W-:-:S03]  /*3f70*/  IADD3 R15, P4, RZ, -R12, RZ ;  /* 0x8000000cff0f7210 */ /* 0x000fc60007f9e0ff */
[----:B------:R-:W-:Y:S01]  /*3f80*/  IMAD.WIDE.U32 R16, P0, R17, R14, R16 ;  /* 0x0000000e11107225 */ /* 0x000fe20007800010 */
[----:B------:R-:W-:-:S03]  /*3f90*/  SEL R12, R15, R12, !P3 ;  /* 0x0000000c0f0c7207 */ /* 0x000fc60005800000 */
[----:B------:R-:W-:Y:S02]  /*3fa0*/  IMAD.X R18, RZ, RZ, ~R13, P4 ;  /* 0x000000ffff127224 */ /* 0x000fe400020e0e0d */
[----:B------:R-:W-:-:S03]  /*3fb0*/  IMAD.HI.U32 R17, P1, R19, R21, R16 ;  /* 0x0000001513117227 */ /* 0x000fc60007820010 */
[----:B------:R-:W-:Y:S01]  /*3fc0*/  SEL R18, R18, R13, !P3 ;  /* 0x0000000d12127207 */ /* 0x000fe20005800000 */
[CC--:B------:R-:W-:Y:S02]  /*3fd0*/  IMAD R16, R19.reuse, R14.reuse, RZ ;  /* 0x0000000e13107224 */ /* 0x0c0fe400078e02ff */
[----:B------:R-:W-:-:S03]  /*3fe0*/  IMAD.HI.U32 R14, R19, R14, RZ ;  /* 0x0000000e130e7227 */ /* 0x000fc600078e00ff */
[----:B------:R-:W-:Y:S01]  /*3ff0*/  IADD3 R17, P2, R16, R17, RZ ;  /* 0x0000001110117210 */ /* 0x000fe20007f5e0ff */
[----:B------:R-:W-:Y:S01]  /*4000*/  IMAD.MOV.U32 R15, RZ, RZ, RZ ;  /* 0x000000ffff0f7224 */ /* 0x000fe200078e00ff */
[----:B------:R-:W-:-:S03]  /*4010*/  IADD3.X R19, R14, R19, RZ, P0, !PT ;  /* 0x000000130e137210 */ /* 0x000fc600007fe4ff */
[----:B------:R-:W-:Y:S01]  /*4020*/  IMAD.HI.U32 R14, R17, R12, RZ ;  /* 0x0000000c110e7227 */ /* 0x000fe200078e00ff */
[----:B------:R-:W-:-:S03]  /*4030*/  IADD3.X R19, RZ, RZ, R19, P2, P1 ;  /* 0x000000ffff137210 */ /* 0x000fc600017e2413 */
[----:B------:R-:W-:-:S04]  /*4040*/  IMAD.WIDE.U32 R14, R17, R18, R14 ;  /* 0x00000012110e7225 */ /* 0x000fc800078e000e */
[C---:B------:R-:W-:Y:S02]  /*4050*/  IMAD R17, R19.reuse, R18, RZ ;  /* 0x0000001213117224 */ /* 0x040fe400078e02ff */
[----:B------:R-:W-:-:S04]  /*4060*/  IMAD.HI.U32 R14, P0, R19, R12, R14 ;  /* 0x0000000c130e7227 */ /* 0x000fc8000780000e */
[----:B------:R-:W-:Y:S01]  /*4070*/  IMAD.HI.U32 R16, R19, R18, RZ ;  /* 0x0000001213107227 */ /* 0x000fe200078e00ff */
[----:B------:R-:W-:-:S03]  /*4080*/  IADD3 R17, P1, R17, R14, RZ ;  /* 0x0000000e11117210 */ /* 0x000fc60007f3e0ff */
[----:B------:R-:W-:Y:S02]  /*4090*/  IMAD.X R16, RZ, RZ, R16, P0 ;  /* 0x000000ffff107224 */ /* 0x000fe400000e0610 */
[----:B------:R-:W-:-:S03]  /*40a0*/  IMAD.WIDE.U32 R14, R17, R8, RZ ;  /* 0x00000008110e7225 */ /* 0x000fc600078e00ff */
[----:B------:R-:W-:Y:S01]  /*40b0*/  IADD3.X R19, RZ, R16, RZ, P1, !PT ;  /* 0x00000010ff137210 */ /* 0x000fe20000ffe4ff */
[C---:B------:R-:W-:Y:S01]  /*40c0*/  IMAD R15, R17.reuse, R9, R15 ;  /* 0x00000009110f7224 */ /* 0x040fe200078e020f */
[----:B------:R-:W-:Y:S02]  /*40d0*/  IADD3 R23, P1, -R14, R12, RZ ;  /* 0x0000000c0e177210 */ /* 0x000fe40007f3e1ff */
[----:B------:R-:W-:Y:S01]  /*40e0*/  IADD3 R12, P2, R17, 0x1, RZ ;  /* 0x00000001110c7810 */ /* 0x000fe20007f5e0ff */
[-C--:B------:R-:W-:Y:S01]  /*40f0*/  IMAD R15, R19, R8.reuse, R15 ;  /* 0x00000008130f7224 */ /* 0x080fe200078e020f */
[CC--:B------:R-:W-:Y:S02]  /*4100*/  ISETP.GE.U32.AND P0, PT, R23.reuse, R8.reuse, PT ;  /* 0x000000081700720c */ /* 0x0c0fe40003f06070 */
[----:B------:R-:W-:Y:S01]  /*4110*/  IADD3.X R14, RZ, R19, RZ, P2, !PT ;  /* 0x00000013ff0e7210 */ /* 0x000fe200017fe4ff */
[----:B------:R-:W-:Y:S01]  /*4120*/  IMAD.X R25, R18, 0x1, ~R15, P1 ;  /* 0x0000000112197824 */ /* 0x000fe200008e0e0f */
[----:B------:R-:W-:-:S04]  /*4130*/  IADD3 R15, P1, R23, -R8, RZ ;  /* 0x80000008170f7210 */ /* 0x000fc80007f3e0ff */
[C---:B------:R-:W-:Y:S01]  /*4140*/  ISETP.GE.U32.AND.EX P0, PT, R25.reuse, R9, PT, P0 ;  /* 0x000000091900720c */ /* 0x040fe20003f06100 */
[----:B------:R-:W-:-:S03]  /*4150*/  IMAD.X R21, R25, 0x1, ~R9, P1 ;  /* 0x0000000119157824 */ /* 0x000fc600008e0e09 */
[----:B------:R-:W-:Y:S02]  /*4160*/  SEL R15, R15, R23, P0 ;  /* 0x000000170f0f7207 */ /* 0x000fe40000000000 */
[----:B------:R-:W-:Y:S02]  /*4170*/  SEL R17, R12, R17, P0 ;  /* 0x000000110c117207 */ /* 0x000fe40000000000 */
[----:B------:R-:W-:Y:S02]  /*4180*/  SEL R21, R21, R25, P0 ;  /* 0x0000001915157207 */ /* 0x000fe40000000000 */
[----:B------:R-:W-:Y:S02]  /*4190*/  ISETP.GE.U32.AND P1, PT, R15, R8, PT ;  /* 0x000000080f00720c */ /* 0x000fe40003f26070 */
[----:B------:R-:W-:Y:S02]  /*41a0*/  SEL R12, R14, R19, P0 ;  /* 0x000000130e0c7207 */ /* 0x000fe40000000000 */
[----:B------:R-:W-:-:S02]  /*41b0*/  IADD3 R8, P2, R17, 0x1, RZ ;  /* 0x0000000111087810 */ /* 0x000fc40007f5e0ff */
[----:B------:R-:W-:Y:S02]  /*41c0*/  ISETP.GE.U32.AND.EX P0, PT, R21, R9, PT, P1 ;  /* 0x000000091500720c */ /* 0x000fe40003f06110 */
[----:B------:R-:W-:Y:S01]  /*41d0*/  LOP3.LUT R14, R10, R13, RZ, 0x3c, !PT ;  /* 0x0000000d0a0e7212 */ /* 0x000fe200078e3cff */
[----:B------:R-:W-:Y:S01]  /*41e0*/  IMAD.X R9, RZ, RZ, R12, P2 ;  /* 0x000000ffff097224 */ /* 0x000fe200010e060c */
[----:B------:R-:W-:Y:S02]  /*41f0*/  SEL R8, R8, R17, P0 ;  /* 0x0000001108087207 */ /* 0x000fe40000000000 */
[----:B------:R-:W-:Y:S02]  /*4200*/  ISETP.GE.AND P1, PT, R14, RZ, PT ;  /* 0x000000ff0e00720c */ /* 0x000fe40003f26270 */
[----:B------:R-:W-:Y:S02]  /*4210*/  SEL R9, R9, R12, P0 ;  /* 0x0000000c09097207 */ /* 0x000fe40000000000 */
[----:B------:R-:W-:-:S02]  /*4220*/  IADD3 R13, P2, RZ, -R8, RZ ;  /* 0x80000008ff0d7210 */ /* 0x000fc40007f5e0ff */
[----:B------:R-:W-:-:S03]  /*4230*/  ISETP.NE.U32.AND P0, PT, R11, RZ, PT ;  /* 0x000000ff0b00720c */ /* 0x000fc60003f05070 */
[----:B------:R-:W-:Y:S01]  /*4240*/  IMAD.X R12, RZ, RZ, ~R9, P2 ;  /* 0x000000ffff0c7224 */ /* 0x000fe200010e0e09 */
[----:B------:R-:W-:Y:S02]  /*4250*/  ISETP.NE.AND.EX P0, PT, R10, RZ, PT, P0 ;  /* 0x000000ff0a00720c */ /* 0x000fe40003f05300 */
[----:B------:R-:W-:Y:S02]  /*4260*/  SEL R10, R13, R8, !P1 ;  /* 0x000000080d0a7207 */ /* 0x000fe40004800000 */
[----:B------:R-:W-:Y:S01]  /*4270*/  SEL R11, R12, R9, !P1 ;  /* 0x000000090c0b7207 */ /* 0x000fe20004800000 */
[----:B------:R-:W-:Y:S01]  /*4280*/  IMAD.MOV.U32 R9, RZ, RZ, 0x0 ;  /* 0x00000000ff097424 */ /* 0x000fe200078e00ff */
[----:B------:R-:W-:Y:S02]  /*4290*/  MOV R8, R2 ;  /* 0x0000000200087202 */ /* 0x000fe40000000f00 */
[----:B------:R-:W-:Y:S02]  /*42a0*/  SEL R10, R10, 0xffffffff, P0 ;  /* 0xffffffff0a0a7807 */ /* 0x000fe40000000000 */
[----:B------:R-:W-:Y:S01]  /*42b0*/  SEL R11, R11, 0xffffffff, P0 ;  /* 0xffffffff0b0b7807 */ /* 0x000fe20000000000 */
[----:B------:R-:W-:Y:S06]  /*42c0*/  RET.REL.NODEC R8 `(_ZN2at6native49_GLOBAL__N__3489678a_16_AveragePool2d_cu_fb80407634avg_pool2d_backward_out_cuda_frameIN3c108BFloat16EflEEvT1_PKT_llllliiiiiiPS6_ibb) ;  /* 0xffffffbc084c7950 */ /* 0x000fec0003c3ffff */
.L_x_57:
[----:B------:R-:W-:-:S00]  /*42d0*/  BRA `(.L_x_57) ;  /* 0xfffffffc00fc7947 */ /* 0x000fc0000383ffff */
[----:B------:R-:W-:-:S00]  /*42e0*/  NOP ;  /* 0x0000000000007918 */ /* 0x000fc00000000000 */
        /* <DEDUP_REMOVED lines=9> */
.L_x_1808:


//--------------------- .text._ZN2at6native49_GLOBAL__N__3489678a_16_AveragePool2d_cu_fb80407639avg_pool2d_backward_out_cuda_frame_nhwcIN3c108BFloat16EflEEvT1_PKT_llliiiiiiiiPS6_ibb --------------------------
	.section	.text._ZN2at6native49_GLOBAL__N__3489678a_16_AveragePool2d_cu_fb80407639avg_pool2d_backward_out_cuda_frame_nhwcIN3c108BFloat16EflEEvT1_PKT_llliiiiiiiiPS6_ibb,"ax",@progbits
	.align	128
.text._ZN2at6native49_GLOBAL__N__3489678a_16_AveragePool2d_cu_fb80407639avg_pool2d_backward_out_cuda_frame_nhwcIN3c108BFloat16EflEEvT1_PKT_llliiiiiiiiPS6_ibb:
        .type           _ZN2at6native49_GLOBAL__N__3489678a_16_AveragePool2d_cu_fb80407639avg_pool2d_backward_out_cuda_frame_nhwcIN3c108BFloat16EflEEvT1_PKT_llliiiiiiiiPS6_ibb,@function
        .size           _ZN2at6native49_GLOBAL__N__3489678a_16_AveragePool2d_cu_fb80407639avg_pool2d_backward_out_cuda_frame_nhwcIN3c108BFloat16EflEEvT1_PKT_llliiiiiiiiPS6_ibb,(.L_x_1810 - _ZN2at6native49_GLOBAL__N__3489678a_16_AveragePool2d_cu_fb80407639avg_pool2d_backward_out_cuda_frame_nhwcIN3c108BFloat16EflEEvT1_PKT_llliiiiiiiiPS6_ibb)
        .other          _ZN2at6native49_GLOBAL__N__3489678a_16_AveragePool2d_cu_fb80407639avg_pool2d_backward_out_cuda_frame_nhwcIN3c108BFloat16EflEEvT1_PKT_llliiiiiiiiPS6_ibb,@"STO_CUDA_ENTRY STV_DEFAULT"
_ZN2at6native49_GLOBAL__N__3489678a_16_AveragePool2d_cu_fb80407639avg_pool2d_backward_out_cuda_frame_nhwcIN3c108BFloat16EflEEvT1_PKT_llliiiiiiiiPS6_ibb:
[----:B------:R-:W-:Y:S01]  /*0000*/  LDC R1, c[0x0][0x28] ;  /* 0x00000a00ff017b82 */ /* 0x000fe20000000800 */
[----:B------:R-:W0:Y:S07]  /*0010*/  S2R R2, SR_TID.X ;  /* 0x0000000000027919 */ /* 0x000e2e0000002100 */
        /* <DEDUP_REMOVED lines=9> */
[----:B------:R-:W-:Y:S01]  /*00b0*/  ULDC UR6, c[0x0][0x228] ;  /* 0x00008a0000067ab9 */ /* 0x000fe20000000800 */
[----:B------:R-:W-:Y:S01]  /*00c0*/  I2FP.F32.S32 R4, UR4 ;  /* 0x0000000400047c45 */ /* 0x000fe20008201400 */
[----:B------:R-:W-:Y:S01]  /*00d0*/  ULDC.64 UR8, c[0x0][0x250] ;  /* 0x0000940000087ab9 */ /* 0x000fe20000000a00 */
[----:B------:R-:W-:Y:S01]  /*00e0*/  IMAD.MOV.U32 R0, RZ, RZ, R2 ;  /* 0x000000ffff007224 */ /* 0x000fe200078e0002 */
[----:B------:R-:W-:Y:S01]  /*00f0*/  UIADD3 UR6, UR6, UR8, URZ ;  /* 0x0000000806067290 */ /* 0x000fe2000fffe03f */
[----:B------:R-:W-:Y:S02]  /*0100*/  ULDC.64 UR4, c[0x0][0x238] ;  /* 0x00008e0000047ab9 */ /* 0x000fe40000000a00 */
[----:B------:R-:W0:Y:S01]  /*0110*/  F2F.BF16.F32 R4, R4 ;  /* 0x0000000400047304 */ /* 0x000e220000202000 */
[----:B------:R-:W-:Y:S01]  /*0120*/  ULDC UR8, c[0x0][0xc] ;  /* 0x0000030000087ab9 */ /* 0x000fe20000000800 */
[----:B------:R-:W-:Y:S01]  /*0130*/  ULDC UR7, c[0x0][0x230] ;  /* 0x00008c0000077ab9 */ /* 0x000fe20000000800 */
[----:B------:R-:W-:Y:S01]  /*0140*/  IMAD R35, R35, UR8, RZ ;  /* 0x0000000823237c24 */ /* 0x000fe2000f8e02ff */
[----:B------:R-:W-:-:S02]  /*0150*/  UIMAD.WIDE UR4, UR5, UR4, URZ ;  /* 0x00000004050472a5 */ /* 0x000fc4000f8e023f */
[----:B------:R-:W-:Y:S01]  /*0160*/  UIADD3 UR7, UR7, UR9, URZ ;  /* 0x0000000907077290 */ /* 0x000fe2000fffe03f */
[----:B------:R-:W-:Y:S01]  /*0170*/  ULDC.64 UR10, c[0x0][0x208] ;  /* 0x00008200000a7ab9 */ /* 0x000fe20000000a00 */
[----:B0-----:R-:W-:-:S10]  /*0180*/  IMAD.U32 R34, R4, 0x10000, RZ ;  /* 0x0001000004227824 */ /* 0x001fd400078e00ff */
.L_x_138:
[----:B------:R-:W-:Y:S01]  /*0190*/  ULDC UR8, c[0x0][0x224] ;  /* 0x0000890000087ab9 */ /* 0x000fe20000000800 */
[----:B------:R-:W-:Y:S01]  /*01a0*/  BSSY B0, `(.L_x_58) ;  /* 0x0000027000007945 */ /* 0x000fe20003800000 */
[----:B------:R-:W-:-:S04]  /*01b0*/  LOP3.LUT R2, R3, UR8, RZ, 0xfc, !PT ;  /* 0x0000000803027c12 */ /* 0x000fc8000f8efcff */
        /* <DEDUP_REMOVED lines=8> */
[----:B------:R-:W-:Y:S05]  /*0240*/  CALL.REL.NOINC `($__internal_1_$__cuda_sm20_div_s64) ;  /* 0x0000004800a87944 */ /* 0x000fea0003c00000 */
[----:B------:R-:W-:Y:S01]  /*0250*/  IADD3 R5, -R38, RZ, RZ ;  /* 0x000000ff26057210 */ /* 0x000fe20007ffe1ff */
[----:B------:R-:W-:Y:S01]  /*0260*/  ULDC UR8, c[0x0][0x220] ;  /* 0x0000880000087ab9 */ /* 0x000fe20000000800 */
[----:B------:R-:W-:Y:S02]  /*0270*/  IMAD.MOV.U32 R8, RZ, RZ, R38 ;  /* 0x000000ffff087224 */ /* 0x000fe400078e0026 */
[----:B------:R-:W-:Y:S02]  /*0280*/  IMAD.MOV.U32 R9, RZ, RZ, R39 ;  /* 0x000000ffff097224 */ /* 0x000fe400078e0027 */
[----:B------:R-:W-:Y:S01]  /*0290*/  IMAD R2, R5, UR8, R0 ;  /* 0x0000000805027c24 */ /* 0x000fe2000f8e0200 */
[----:B------:R-:W-:Y:S06]  /*02a0*/  BRA `(.L_x_60) ;  /* 0x0000000000587947 */ /* 0x000fec0003800000 */
.L_x_59:
[----:B------:R-:W-:Y:S01]  /*02b0*/  ULDC UR8, c[0x0][0x220] ;  /* 0x0000880000087ab9 */ /* 0x000fe20000000800 */
[----:B------:R-:W-:Y:S01]  /*02c0*/  IMAD.MOV.U32 R9, RZ, RZ, RZ ;  /* 0x000000ffff097224 */ /* 0x000fe200078e00ff */
        /* <DEDUP_REMOVED lines=15> */
[----:B------:R-:W-:-:S13]  /*03c0*/  ISETP.GE.U32.AND P1, PT, R5, UR8, PT ;  /* 0x0000000805007c0c */ /* 0x000fda000bf26070 */
[----:B------:R-:W-:Y:S01]  /*03d0*/  @P1 VIADD R8, R8, 0x1 ;  /* 0x0000000108081836 */ /* 0x000fe20000000000 */
[----:B------:R-:W-:-:S05]  /*03e0*/  @!P2 LOP3.LUT R8, RZ, UR8, RZ, 0x33, !PT ;  /* 0x00000008ff08ac12 */ /* 0x000fca000f8e33ff */
[----:B------:R-:W-:-:S04]  /*03f0*/  IMAD.MOV R5, RZ, RZ, -R8 ;  /* 0x000000ffff057224 */ /* 0x000fc800078e0a08 */
[----:B------:R-:W-:-:S07]  /*0400*/  IMAD R2, R5, UR8, R0 ;  /* 0x0000000805027c24 */ /* 0x000fce000f8e0200 */
.L_x_60:
[----:B------:R-:W-:Y:S05]  /*0410*/  BSYNC B0 ;  /* 0x0000000000007941 */ /* 0x000fea0003800000 */
.L_x_58:
        /* <DEDUP_REMOVED lines=14> */
[----:B------:R-:W-:-:S03]  /*0500*/  IMAD.MOV.U32 R4, RZ, RZ, R38 ;  /* 0x000000ffff047224 */ /* 0x000fc600078e0026 */
[----:B------:R-:W-:Y:S02]  /*0510*/  IMAD R8, R5, UR8, R8 ;  /* 0x0000000805087c24 */ /* 0x000fe4000f8e0208 */
[----:B------:R-:W-:Y:S01]  /*0520*/  IMAD.MOV.U32 R5, RZ, RZ, R39 ;  /* 0x000000ffff057224 */ /* 0x000fe200078e0027 */
[----:B------:R-:W-:Y:S06]  /*0530*/  BRA `(.L_x_63) ;  /* 0x0000000000587947 */ /* 0x000fec0003800000 */
.L_x_62:
        /* <DEDUP_REMOVED lines=20> */
[----:B------:R-:W-:Y:S01]  /*0680*/  IMAD R8, R5, UR8, R8 ;  /* 0x0000000805087c24 */ /* 0x000fe2000f8e0208 */
[----:B------:R-:W-:-:S11]  /*0690*/  HFMA2.MMA R5, -RZ, RZ, 0, 0 ;  /* 0x00000000ff057435 */ /* 0x000fd600000001ff */
.L_x_63:
[----:B------:R-:W-:Y:S05]  /*06a0*/  BSYNC B0 ;  /* 0x0000000000007941 */ /* 0x000fea0003800000 */
.L_x_61:
        /* <DEDUP_REMOVED lines=11> */
[----:B------:R-:W-:Y:S05]  /*0760*/  CALL.REL.NOINC `($__internal_1_$__cuda_sm20_div_s64) ;  /* 0x0000004400607944 */ /* 0x000fea0003c00000 */
[----:B------:R-:W-:Y:S01]  /*0770*/  IMAD.MOV R9, RZ, RZ, -R38 ;  /* 0x000000ffff097224 */ /* 0x000fe200078e0a26 */
[----:B------:R-:W-:-:S03]  /*0780*/  ULDC UR8, c[0x0][0x228] ;  /* 0x00008a0000087ab9 */ /* 0x000fc60000000800 */
[----:B------:R-:W-:Y:S01]  /*0790*/  IMAD R9, R9, UR8, R4 ;  /* 0x0000000809097c24 */ /* 0x000fe2000f8e0204 */
[----:B------:R-:W-:Y:S06]  /*07a0*/  BRA `(.L_x_66) ;  /* 0x0000000000547947 */ /* 0x000fec0003800000 */
.L_x_65:
[----:B------:R-:W-:Y:S02]  /*07b0*/  ULDC UR8, c[0x0][0x228] ;  /* 0x00008a0000087ab9 */ /* 0x000fe40000000800 */
[----:B------:R-:W0:Y:S01]  /*07c0*/  I2F.U32.RP R5, UR8 ;  /* 0x0000000800057d06 */ /* 0x000e220008209000 */
[----:B------:R-:W-:-:S07]  /*07d0*/  ISETP.NE.U32.AND P2, PT, RZ, UR8, PT ;  /* 0x00000008ff007c0c */ /* 0x000fce000bf45070 */
[----:B0-----:R-:W0:Y:S02]  /*07e0*/  MUFU.RCP R5, R5 ;  /* 0x0000000500057308 */ /* 0x001e240000001000 */
[----:B0-----:R-:W-:-:S06]  /*07f0*/  IADD3 R6, R5, 0xffffffe, RZ ;  /* 0x0ffffffe05067810 */ /* 0x001fcc0007ffe0ff */
[----:B------:R0:W1:Y:S02]  /*0800*/  F2I.FTZ.U32.TRUNC.NTZ R7, R6 ;  /* 0x0000000600077305 */ /* 0x000064000021f000 */
[----:B0-----:R-:W-:Y:S02]  /*0810*/  IMAD.MOV.U32 R6, RZ, RZ, RZ ;  /* 0x000000ffff067224 */ /* 0x001fe400078e00ff */
[----:B-1----:R-:W-:-:S04]  /*0820*/  IMAD.MOV R9, RZ, RZ, -R7 ;  /* 0x000000ffff097224 */ /* 0x002fc800078e0a07 */
[----:B------:R-:W-:-:S04]  /*0830*/  IMAD R9, R9, UR8, RZ ;  /* 0x0000000809097c24 */ /* 0x000fc8000f8e02ff */
[----:B------:R-:W-:-:S06]  /*0840*/  IMAD.HI.U32 R7, R7, R9, R6 ;  /* 0x0000000907077227 */ /* 0x000fcc00078e0006 */
[----:B------:R-:W-:-:S05]  /*0850*/  IMAD.HI.U32 R38, R7, R4, RZ ;  /* 0x0000000407267227 */ /* 0x000fca00078e00ff */
[----:B------:R-:W-:-:S05]  /*0860*/  IADD3 R7, -R38, RZ, RZ ;  /* 0x000000ff26077210 */ /* 0x000fca0007ffe1ff */
        /* <DEDUP_REMOVED lines=8> */
[----:B------:R-:W-:-:S07]  /*08f0*/  IMAD R9, R9, UR8, R4 ;  /* 0x0000000809097c24 */ /* 0x000fce000f8e0204 */
.L_x_66:
[----:B------:R-:W-:Y:S05]  /*0900*/  BSYNC B0 ;  /* 0x0000000000007941 */ /* 0x000fea0003800000 */
.L_x_64:
[----:B------:R-:W0:Y:S01]  /*0910*/  LDC R10, c[0x0][0x248] ;  /* 0x00009200ff0a7b82 */ /* 0x000e220000000800 */
[----:B------:R-:W-:Y:S07]  /*0920*/  BSSY B0, `(.L_x_67) ;  /* 0x0000051000007945 */ /* 0x000fee0003800000 */
[----:B------:R-:W1:Y:S08]  /*0930*/  LDC R14, c[0x0][0x24c] ;  /* 0x00009300ff0e7b82 */ /* 0x000e700000000800 */
[----:B------:R-:W2:Y:S01]  /*0940*/  LDC R15, c[0x0][0x244] ;  /* 0x00009100ff0f7b82 */ /* 0x000ea20000000800 */
        /* <DEDUP_REMOVED lines=8> */
[----:B------:R0:W3:Y:S01]  /*09d0*/  F2I.FTZ.U32.TRUNC.NTZ R7, R6 ;  /* 0x0000000600077305 */ /* 0x0000e2000021f000 */
[----:B-1----:R-:W-:Y:S02]  /*09e0*/  IADD3 R5, R12, 0xffffffe, RZ ;  /* 0x0ffffffe0c057810 */ /* 0x002fe40007ffe0ff */
[----:B------:R-:W-:Y:S01]  /*09f0*/  IABS R12, R8 ;  /* 0x00000008000c7213 */ /* 0x000fe20000000000 */
[----:B0-----:R-:W-:-:S04]  /*0a00*/  IMAD.MOV.U32 R6, RZ, RZ, RZ ;  /* 0x000000ffff067224 */ /* 0x001fc800078e00ff */
[----:B------:R-:W0:Y:S01]  /*0a10*/  F2I.FTZ.U32.TRUNC.NTZ R5, R5 ;  /* 0x0000000500057305 */ /* 0x000e22000021f000 */
[----:B---3--:R-:W-:-:S04]  /*0a20*/  IMAD.MOV R13, RZ, RZ, -R7 ;  /* 0x000000ffff0d7224 */ /* 0x008fc800078e0a07 */
[----:B------:R-:W-:-:S04]  /*0a30*/  IMAD R13, R13, R16, RZ ;  /* 0x000000100d0d7224 */ /* 0x000fc800078e02ff */
[----:B------:R-:W-:Y:S01]  /*0a40*/  IMAD.HI.U32 R4, R7, R13, R6 ;  /* 0x0000000d07047227 */ /* 0x000fe200078e0006 */
[----:B0-----:R-:W-:-:S05]  /*0a50*/  IADD3 R6, RZ, -R5, RZ ;  /* 0x80000005ff067210 */ /* 0x001fca0007ffe0ff */
[----:B------:R-:W-:-:S04]  /*0a60*/  IMAD.HI.U32 R7, R4, R11, RZ ;  /* 0x0000000b04077227 */ /* 0x000fc800078e00ff */
[----:B------:R-:W-:Y:S02]  /*0a70*/  IMAD.MOV R4, RZ, RZ, -R7 ;  /* 0x000000ffff047224 */ /* 0x000fe400078e0a07 */
[----:B------:R-:W-:Y:S02]  /*0a80*/  IMAD R13, R6, R17, RZ ;  /* 0x00000011060d7224 */ /* 0x000fe400078e02ff */
[----:B------:R-:W-:Y:S02]  /*0a90*/  IMAD R11, R16, R4, R11 ;  /* 0x00000004100b7224 */ /* 0x000fe400078e020b */
[----:B------:R-:W-:-:S03]  /*0aa0*/  IMAD.MOV.U32 R4, RZ, RZ, RZ ;  /* 0x000000ffff047224 */ /* 0x000fc600078e00ff */
[----:B------:R-:W-:Y:S01]  /*0ab0*/  ISETP.GT.U32.AND P1, PT, R16, R11, PT ;  /* 0x0000000b1000720c */ /* 0x000fe20003f24070 */
[----:B------:R-:W-:-:S06]  /*0ac0*/  IMAD.HI.U32 R13, R5, R13, R4 ;  /* 0x0000000d050d7227 */ /* 0x000fcc00078e0004 */
[----:B------:R-:W-:-:S05]  /*0ad0*/  IMAD.HI.U32 R6, R13, R12, RZ ;  /* 0x0000000c0d067227 */ /* 0x000fca00078e00ff */
[----:B------:R-:W-:Y:S01]  /*0ae0*/  IADD3 R5, -R6, RZ, RZ ;  /* 0x000000ff06057210 */ /* 0x000fe20007ffe1ff */
[----:B------:R-:W-:Y:S02]  /*0af0*/  @!P1 IMAD.IADD R11, R11, 0x1, -R16 ;  /* 0x000000010b0b9824 */ /* 0x000fe400078e0a10 */
[----:B------:R-:W-:Y:S01]  /*0b00*/  @!P1 VIADD R7, R7, 0x1 ;  /* 0x0000000107079836 */ /* 0x000fe20000000000 */
[----:B------:R-:W-:Y:S01]  /*0b10*/  ISETP.NE.AND P1, PT, R10, RZ, PT ;  /* 0x000000ff0a00720c */ /* 0x000fe20003f25270 */
[----:B------:R-:W-:Y:S01]  /*0b20*/  IMAD R4, R17, R5, R12 ;  /* 0x0000000511047224 */ /* 0x000fe200078e020c */
[----:B------:R-:W-:Y:S01]  /*0b30*/  ISETP.GE.U32.AND P0, PT, R11, R16, PT ;  /* 0x000000100b00720c */ /* 0x000fe20003f06070 */
[----:B------:R-:W0:Y:S01]  /*0b40*/  LDC R12, c[0x0][0x240] ;  /* 0x00009000ff0c7b82 */ /* 0x000e220000000800 */
[----:B------:R-:W-:Y:S02]  /*0b50*/  LOP3.LUT R5, R9, R10, RZ, 0x3c, !PT ;  /* 0x0000000a09057212 */ /* 0x000fe400078e3cff */
[----:B------:R-:W-:-:S02]  /*0b60*/  ISETP.GT.U32.AND P3, PT, R17, R4, PT ;  /* 0x000000041100720c */ /* 0x000fc40003f64070 */
[----:B------:R-:W-:Y:S01]  /*0b70*/  ISETP.GE.AND P2, PT, R5, RZ, PT ;  /* 0x000000ff0500720c */ /* 0x000fe20003f46270 */
[----:B------:R-:W-:Y:S02]  /*0b80*/  IMAD.MOV.U32 R5, RZ, RZ, RZ ;  /* 0x000000ffff057224 */ /* 0x000fe400078e00ff */
[----:B------:R-:W1:Y:S04]  /*0b90*/  LDC R16, c[0x0][0x238] ;  /* 0x00008e00ff107b82 */ /* 0x000e680000000800 */
[----:B------:R-:W-:Y:S02]  /*0ba0*/  @P0 IADD3 R7, R7, 0x1, RZ ;  /* 0x0000000107070810 */ /* 0x000fe40007ffe0ff */
[----:B------:R-:W-:Y:S02]  /*0bb0*/  ISETP.NE.AND P0, PT, R14, RZ, PT ;  /* 0x000000ff0e00720c */ /* 0x000fe40003f05270 */
[----:B------:R-:W-:Y:S01]  /*0bc0*/  @!P3 IMAD.IADD R4, R4, 0x1, -R17 ;  /* 0x000000010404b824 */ /* 0x000fe200078e0a11 */
[----:B------:R-:W-:Y:S01]  /*0bd0*/  @!P3 IADD3 R6, R6, 0x1, RZ ;  /* 0x000000010606b810 */ /* 0x000fe20007ffe0ff */
[----:B------:R-:W-:Y:S01]  /*0be0*/  @!P2 IMAD.MOV R7, RZ, RZ, -R7 ;  /* 0x000000ffff07a224 */ /* 0x000fe200078e0a07 */
[----:B------:R-:W-:-:S02]  /*0bf0*/  @!P1 LOP3.LUT R7, RZ, R10, RZ, 0x33, !PT ;  /* 0x0000000aff079212 */ /* 0x000fc400078e33ff */
[----:B------:R-:W-:Y:S02]  /*0c00*/  ISETP.GE.U32.AND P4, PT, R4, R17, PT ;  /* 0x000000110400720c */ /* 0x000fe40003f86070 */
[----:B------:R-:W-:Y:S02]  /*0c10*/  LOP3.LUT R4, R8, R14, RZ, 0x3c, !PT ;  /* 0x0000000e08047212 */ /* 0x000fe400078e3cff */
[----:B0-----:R-:W-:Y:S02]  /*0c20*/  ISETP.GE.AND P5, PT, R9, R12, PT ;  /* 0x0000000c0900720c */ /* 0x001fe40003fa6270 */
[----:B------:R-:W-:Y:S02]  /*0c30*/  ISETP.GE.AND P2, PT, R4, RZ, PT ;  /* 0x000000ff0400720c */ /* 0x000fe40003f46270 */
[----:B--2---:R-:W-:Y:S02]  /*0c40*/  ISETP.GE.AND P1, PT, R8, R15, PT ;  /* 0x0000000f0800720c */ /* 0x004fe40003f26270 */
[----:B-1----:R-:W-:-:S03]  /*0c50*/  VIADDMNMX R4, R7, 0x1, R16, PT ;  /* 0x0000000107047846 */ /* 0x002fc60003800110 */
[----:B------:R-:W-:Y:S01]  /*0c60*/  @P4 VIADD R6, R6, 0x1 ;  /* 0x0000000106064836 */ /* 0x000fe20000000000 */
[----:B------:R-:W-:-:S03]  /*0c70*/  MOV R7, RZ ;  /* 0x000000ff00077202 */ /* 0x000fc60000000f00 */
[----:B------:R-:W-:Y:S05]  /*0c80*/  @!P5 BRA `(.L_x_68) ;  /* 0x000000000068d947 */ /* 0x000fea0003800000 */
[----:B------:R-:W0:Y:S01]  /*0c90*/  LDC R18, c[0x0][0x248] ;  /* 0x00009200ff127b82 */ /* 0x000e220000000800 */
[----:B------:R-:W-:-:S04]  /*0ca0*/  IADD3 R9, R9, -R12, RZ ;  /* 0x8000000c09097210 */ /* 0x000fc80007ffe0ff */
        /* <DEDUP_REMOVED lines=8> */
[----:B0-----:R-:W-:Y:S02]  /*0d30*/  IMAD.MOV.U32 R10, RZ, RZ, RZ ;  /* 0x000000ffff0a7224 */ /* 0x001fe400078e00ff */
[----:B-1----:R-:W-:-:S04]  /*0d40*/  IMAD.MOV R13, RZ, RZ, -R11 ;  /* 0x000000ffff0d7224 */ /* 0x002fc800078e0a0b */
        /* <DEDUP_REMOVED lines=10> */
[----:B------:R-:W-:-:S05]  /*0df0*/  @P3 VIADD R11, R11, 0x1 ;  /* 0x000000010b0b3836 */ /* 0x000fca0000000000 */
[----:B------:R-:W-:Y:S02]  /*0e00*/  @!P4 IADD3 R11, -R11, RZ, RZ ;  /* 0x000000ff0b0bc210 */ /* 0x000fe40007ffe1ff */
[----:B------:R-:W-:-:S05]  /*0e10*/  @!P5 LOP3.LUT R11, RZ, R18, RZ, 0x33, !PT ;  /* 0x00000012ff0bd212 */ /* 0x000fca00078e33ff */
[----:B------:R-:W-:-:S07]  /*0e20*/  VIADD R7, R11, 0x1 ;  /* 0x000000010b077836 */ /* 0x000fce0000000000 */
.L_x_68:
[----:B------:R-:W-:Y:S05]  /*0e30*/  BSYNC B0 ;  /* 0x0000000000007941 */ /* 0x000fea0003800000 */
.L_x_67:
[----:B------:R-:W-:Y:S04]  /*0e40*/  BSSY B0, `(.L_x_69) ;  /* 0x000001d000007945 */ /* 0x000fe80003800000 */
[----:B------:R-:W-:Y:S05]  /*0e50*/  @!P1 BRA `(.L_x_70) ;  /* 0x00000000006c9947 */ /* 0x000fea0003800000 */
[----:B------:R-:W0:Y:S01]  /*0e60*/  LDC R16, c[0x0][0x24c] ;  /* 0x00009300ff107b82 */ /* 0x000e220000000800 */
[----:B------:R-:W-:Y:S02]  /*0e70*/  IMAD.IADD R5, R8, 0x1, -R15 ;  /* 0x0000000108057824 */ /* 0x000fe400078e0a0f */
[----:B------:R-:W-:-:S03]  /*0e80*/  IMAD.MOV.U32 R8, RZ, RZ, RZ ;  /* 0x000000ffff087224 */ /* 0x000fc600078e00ff */
        /* <DEDUP_REMOVED lines=8> */
[----:B0-----:R-:W-:-:S05]  /*0f10*/  IADD3 R11, RZ, -R9, RZ ;  /* 0x80000009ff0b7210 */ /* 0x001fca0007ffe0ff */
[----:B------:R-:W-:-:S04]  /*0f20*/  IMAD R11, R11, R12, RZ ;  /* 0x0000000c0b0b7224 */ /* 0x000fc800078e02ff */
[----:B------:R-:W-:Y:S01]  /*0f30*/  IMAD.HI.U32 R8, R9, R11, R8 ;  /* 0x0000000b09087227 */ /* 0x000fe200078e0008 */
[----:B------:R-:W-:-:S05]  /*0f40*/  MOV R11, R13 ;  /* 0x0000000d000b7202 */ /* 0x000fca0000000f00 */
        /* <DEDUP_REMOVED lines=10> */
[----:B------:R-:W-:-:S04]  /*0ff0*/  @!P3 LOP3.LUT R8, RZ, R16, RZ, 0x33, !PT ;  /* 0x00000010ff08b212 */ /* 0x000fc800078e33ff */
[----:B------:R-:W-:-:S07]  /*1000*/  IADD3 R5, R8, 0x1, RZ ;  /* 0x0000000108057810 */ /* 0x000fce0007ffe0ff */
.L_x_70:
[----:B------:R-:W-:Y:S05]  /*1010*/  BSYNC B0 ;  /* 0x0000000000007941 */ /* 0x000fea0003800000 */
.L_x_69:
[----:B------:R-:W-:Y:S01]  /*1020*/  ISETP.GE.AND P1, PT, R7, R4, PT ;  /* 0x000000040700720c */ /* 0x000fe20003f26270 */
[----:B------:R-:W-:Y:S01]  /*1030*/  IMAD.MOV.U32 R10, RZ, RZ, R6 ;  /* 0x000000ffff0a7224 */ /* 0x000fe200078e0006 */
[----:B------:R-:W-:Y:S01]  /*1040*/  SHF.R.S32.HI R8, RZ, 0x1f, R38 ;  /* 0x0000001fff087819 */ /* 0x000fe20000011426 */
[----:B------:R-:W-:Y:S01]  /*1050*/  IMAD R9, R38, UR5, RZ ;  /* 0x0000000526097c24 */ /* 0x000fe2000f8e02ff */
[----:B------:R-:W-:Y:S01]  /*1060*/  BSSY B0, `(.L_x_71) ;  /* 0x00003bc000007945 */ /* 0x000fe20003800000 */
[----:B------:R-:W-:Y:S01]  /*1070*/  HFMA2.MMA R6, -RZ, RZ, 0, 0 ;  /* 0x00000000ff067435 */ /* 0x000fe200000001ff */
[----:B------:R-:W-:Y:S01]  /*1080*/  @!P2 IMAD.MOV R10, RZ, RZ, -R10 ;  /* 0x000000ffff0aa224 */ /* 0x000fe200078e0a0a */
[----:B------:R-:W-:Y:S01]  /*1090*/  @!P0 LOP3.LUT R10, RZ, R14, RZ, 0x33, !PT ;  /* 0x0000000eff0a8212 */ /* 0x000fe200078e33ff */
[----:B------:R-:W-:-:S05]  /*10a0*/  IMAD R13, R8, UR4, R9 ;  /* 0x00000004080d7c24 */ /* 0x000fca000f8e0209 */
[----:B------:R-:W-:Y:S05]  /*10b0*/  @P1 BRA `(.L_x_72) ;  /* 0x0000003800d81947 */ /* 0x000fea0003800000 */
[----:B------:R-:W0:Y:S01]  /*10c0*/  LDC R11, c[0x0][0x23c] ;  /* 0x00008f00ff0b7b82 */ /* 0x000e220000000800 */
[----:B------:R-:W-:Y:S01]  /*10d0*/  ULDC.U8 UR8, c[0x0][0x264] ;  /* 0x0000990000087ab9 */ /* 0x000fe20000000000 */
[----:B------:R-:W-:Y:S01]  /*10e0*/  IMAD.MOV R9, RZ, RZ, -R10 ;  /* 0x000000ffff097224 */ /* 0x000fe200078e0a0a */
[----:B------:R-:W-:Y:S01]  /*10f0*/  UPRMT UR8, UR8, 0x8880, URZ ;  /* 0x0000888008087896 */ /* 0x000fe2000800003f */
[----:B------:R-:W-:Y:S01]  /*1100*/  IMAD.WIDE.U32 R38, R38, UR4, RZ ;  /* 0x0000000426267c25 */ /* 0x000fe2000f8e00ff */
[----:B------:R-:W-:-:S03]  /*1110*/  ULDC UR9, c[0x0][0x254] ;  /* 0x0000950000097ab9 */ /* 0x000fc60000000800 */
[----:B------:R-:W-:Y:S01]  /*1120*/  IMAD R16, R5, R14, -UR9 ;  /* 0x8000000905107e24 */ /* 0x000fe2000f8e020e */
[----:B------:R-:W-:-:S04]  /*1130*/  ISETP.NE.AND P0, PT, RZ, UR8, PT ;  /* 0x00000008ff007c0c */ /* 0x000fc8000bf05270 */
[----:B------:R-:W-:Y:S02]  /*1140*/  VIADDMNMX R19, R16, R15, UR7, PT ;  /* 0x0000000710137e46 */ /* 0x000fe4000b80010f */
[----:B0-----:R-:W-:Y:S02]  /*1150*/  LOP3.LUT R6, RZ, R11, RZ, 0x33, !PT ;  /* 0x0000000bff067212 */ /* 0x001fe400078e33ff */
[----:B------:R-:W-:Y:S02]  /*1160*/  VIADDMNMX R8, R10, 0x1, R11, PT ;  /* 0x000000010a087846 */ /* 0x000fe4000380010b */
[----:B------:R-:W-:Y:S02]  /*1170*/  VIADDMNMX R6, R9, 0xfffffffe, R6, !PT ;  /* 0xfffffffe09067846 */ /* 0x000fe40007800106 */
[----:B------:R-:W-:Y:S02]  /*1180*/  LOP3.LUT R11, RZ, R5, RZ, 0x33, !PT ;  /* 0x00000005ff0b7212 */ /* 0x000fe400078e33ff */
[----:B------:R-:W-:-:S02]  /*1190*/  SHF.R.S32.HI R9, RZ, 0x1f, R2 ;  /* 0x0000001fff097819 */ /* 0x000fc40000011402 */
[----:B------:R-:W-:Y:S01]  /*11a0*/  IADD3 R10, R39, R13, RZ ;  /* 0x0000000d270a7210 */ /* 0x000fe20007ffe0ff */
[----:B------:R-:W-:Y:S01]  /*11b0*/  IMAD.IADD R12, R11, 0x1, -R6 ;  /* 0x000000010b0c7824 */ /* 0x000fe200078e0a06 */
[----:B------:R-:W-:-:S04]  /*11c0*/  IADD3 R11, -R6, -0x2, -R5 ;  /* 0xfffffffe060b7810 */ /* 0x000fc80007ffe905 */
[----:B------:R-:W-:Y:S01]  /*11d0*/  LOP3.LUT R12, R12, 0x3, RZ, 0xc0, !PT ;  /* 0x000000030c0c7812 */ /* 0x000fe200078ec0ff */
[----:B------:R-:W-:Y:S06]  /*11e0*/  @!P0 BRA `(.L_x_73) ;  /* 0x0000001c004c8947 */ /* 0x000fec0003800000 */
[--C-:B------:R-:W-:Y:S01]  /*11f0*/  IMAD R17, R5, R14, R14.reuse ;  /* 0x0000000e05117224 */ /* 0x100fe200078e020e */
[----:B------:R-:W-:Y:S01]  /*1200*/  VIMNMX R13, RZ, R16, !PT ;  /* 0x00000010ff0d7248 */ /* 0x000fe20007fe0100 */
[----:B------:R-:W-:Y:S01]  /*1210*/  ULDC UR8, c[0x0][0x230] ;  /* 0x00008c0000087ab9 */ /* 0x000fe20000000800 */
[----:B------:R-:W-:Y:S02]  /*1220*/  IMAD.MOV.U32 R6, RZ, RZ, RZ ;  /* 0x000000ffff067224 */ /* 0x000fe400078e00ff */
[C---:B------:R-:W-:Y:S01]  /*1230*/  VIADD R16, R17.reuse, -UR9 ;  /* 0x8000000911107c36 */ /* 0x040fe20008000000 */
[----:B------:R-:W-:Y:S02]  /*1240*/  IADD3 R20, R17, -UR9, R14 ;  /* 0x8000000911147c10 */ /* 0x000fe4000fffe00e */
[----:B------:R-:W-:Y:S02]  /*1250*/  VIMNMX R14, R19, UR8, PT ;  /* 0x00000008130e7c48 */ /* 0x000fe4000bfe0100 */
[----:B------:R-:W-:-:S02]  /*1260*/  VIADDMNMX R18, R16, R15, UR7, PT ;  /* 0x0000000710127e46 */ /* 0x000fc4000b80010f */
[----:B------:R-:W-:Y:S02]  /*1270*/  VIADDMNMX R17, R20, R15, UR7, PT ;  /* 0x0000000714117e46 */ /* 0x000fe4000b80010f */
[----:B------:R-:W-:Y:S02]  /*1280*/  VIMNMX R15, RZ, R16, !PT ;  /* 0x00000010ff0f7248 */ /* 0x000fe40007fe0100 */
[----:B------:R-:W-:Y:S02]  /*1290*/  VIMNMX R16, RZ, R20, !PT ;  /* 0x00000014ff107248 */ /* 0x000fe40007fe0100 */
[----:B------:R-:W-:Y:S02]  /*12a0*/  VIMNMX R18, R18, UR8, PT ;  /* 0x0000000812127c48 */ /* 0x000fe4000bfe0100 */
[----:B------:R-:W-:-:S07]  /*12b0*/  VIMNMX R17, R17, UR8, PT ;  /* 0x0000000811117c48 */ /* 0x000fce000bfe0100 */
.L_x_101:
[----:B------:R-:W-:Y:S01]  /*12c0*/  ISETP.GE.AND P0, PT, R5, R8, PT ;  /* 0x000000080500720c */ /* 0x000fe20003f06270 */
[----:B------:R-:W-:-:S12]  /*12d0*/  BSSY B1, `(.L_x_74) ;  /* 0x00001c0000017945 */ /* 0x000fd80003800000 */
[----:B------:R-:W-:Y:S05]  /*12e0*/  @P0 BRA `(.L_x_75) ;  /* 0x0000001800f80947 */ /* 0x000fea0003800000 */
[----:B------:R-:W0:Y:S01]  /*12f0*/  LDC R36, c[0x0][0x23c] ;  /* 0x00008f00ff247b82 */ /* 0x000e220000000800 */
[C---:B------:R-:W-:Y:S01]  /*1300*/  IADD3 R30, R5.reuse, 0x1, RZ ;  /* 0x00000001051e7810 */ /* 0x040fe20007ffe0ff */
[----:B------:R-:W-:Y:S01]  /*1310*/  VIADD R32, R5, 0x2 ;  /* 0x0000000205207836 */ /* 0x000fe20000000000 */
[----:B------:R-:W-:Y:S01]  /*1320*/  ULDC.64 UR8, c[0x0][0x220] ;  /* 0x0000880000087ab9 */ /* 0x000fe20000000a00 */
[----:B------:R-:W-:Y:S01]  /*1330*/  MOV R23, R9 ;  /* 0x0000000900177202 */ /* 0x000fe20000000f00 */
[----:B------:R-:W-:Y:S01]  /*1340*/  IMAD.MOV.U32 R22, RZ, RZ, R2 ;  /* 0x000000ffff167224 */ /* 0x000fe200078e0002 */
[----:B------:R-:W-:Y:S02]  /*1350*/  ULDC.64 UR12, c[0x0][0x218] ;  /* 0x00008600000c7ab9 */ /* 0x000fe40000000a00 */
[----:B------:R-:W1:Y:S01]  /*1360*/  LDC R40, c[0x0][0x250] ;  /* 0x00009400ff287b82 */ /* 0x000e620000000800 */
[CC--:B0-----:R-:W-:Y:S02]  /*1370*/  IMAD R19, R7.reuse, R36.reuse, R5 ;  /* 0x0000002407137224 */ /* 0x0c1fe400078e0205 */
[----:B------:R-:W-:-:S02]  /*1380*/  IMAD R21, R7, R36, R30 ;  /* 0x0000002407157224 */ /* 0x000fc400078e021e */
[----:B------:R-:W-:Y:S01]  /*1390*/  IMAD R25, R7, R36, R32 ;  /* 0x0000002407197224 */ /* 0x000fe200078e0220 */
[-C--:B------:R-:W-:Y:S02]  /*13a0*/  IADD3 R31, P0, R19, R38.reuse, RZ ;  /* 0x00000026131f7210 */ /* 0x080fe40007f1e0ff */
[----:B------:R-:W-:Y:S02]  /*13b0*/  IADD3 R27, P1, R21, R38, RZ ;  /* 0x00000026151b7210 */ /* 0x000fe40007f3e0ff */
[----:B------:R-:W-:Y:S02]  /*13c0*/  LEA.HI.X.SX32 R20, R19, R10, 0x1, P0 ;  /* 0x0000000a13147211 */ /* 0x000fe400000f0eff */
[----:B------:R-:W-:Y:S01]  /*13d0*/  IADD3 R29, P0, R25, R38, RZ ;  /* 0x00000026191d7210 */ /* 0x000fe20007f1e0ff */
[----:B------:R-:W0:Y:S01]  /*13e0*/  LDC R19, c[0x0][0x240] ;  /* 0x00009000ff137b82 */ /* 0x000e220000000800 */
[-C--:B------:R-:W-:Y:S01]  /*13f0*/  LEA.HI.X.SX32 R24, R21, R10.reuse, 0x1, P1 ;  /* 0x0000000a15187211 */ /* 0x080fe200008f0eff */
[----:B------:R-:W-:Y:S01]  /*1400*/  IMAD R26, R20, UR8, RZ ;  /* 0x00000008141a7c24 */ /* 0x000fe2000f8e02ff */
[----:B------:R-:W-:Y:S01]  /*1410*/  LEA.HI.X.SX32 R25, R25, R10, 0x1, P0 ;  /* 0x0000000a19197211 */ /* 0x000fe200000f0eff */
[----:B------:R-:W-:-:S04]  /*1420*/  IMAD.WIDE.U32 R20, R31, UR8, R22 ;  /* 0x000000081f147c25 */ /* 0x000fc8000f8e0016 */
[----:B------:R-:W-:Y:S01]  /*1430*/  IMAD R33, R31, UR9, R26 ;  /* 0x000000091f217c24 */ /* 0x000fe2000f8e021a */
[----:B------:R-:W-:Y:S01]  /*1440*/  LEA R28, P0, R20, UR12, 0x1 ;  /* 0x0000000c141c7c11 */ /* 0x000fe2000f8008ff */
[----:B------:R-:W-:Y:S02]  /*1450*/  IMAD R24, R24, UR8, RZ ;  /* 0x0000000818187c24 */ /* 0x000fe4000f8e02ff */
[----:B------:R-:W-:Y:S02]  /*1460*/  IMAD R42, R25, UR8, RZ ;  /* 0x00000008192a7c24 */ /* 0x000fe4000f8e02ff */
[----:B------:R-:W-:Y:S02]  /*1470*/  IMAD R31, R27, UR9, R24 ;  /* 0x000000091b1f7c24 */ /* 0x000fe4000f8e0218 */
[----:B------:R-:W-:Y:S02]  /*1480*/  IMAD.IADD R21, R21, 0x1, R33 ;  /* 0x0000000115157824 */ /* 0x000fe400078e0221 */
[----:B------:R-:W-:-:S04]  /*1490*/  IMAD.WIDE.U32 R26, R27, UR8, R22 ;  /* 0x000000081b1a7c25 */ /* 0x000fc8000f8e0016 */
[----:B------:R-:W-:Y:S01]  /*14a0*/  IMAD.WIDE.U32 R24, R29, UR8, R22 ;  /* 0x000000081d187c25 */ /* 0x000fe2000f8e0016 */
[----:B------:R-:W-:-:S03]  /*14b0*/  ULDC.S8 UR8, c[0x0][0x265] ;  /* 0x0000994000087ab9 */ /* 0x000fc60000000200 */
[----:B------:R-:W-:Y:S01]  /*14c0*/  IMAD R23, R29, UR9, R42 ;  /* 0x000000091d177c24 */ /* 0x000fe2000f8e022a */
[----:B------:R-:W-:Y:S01]  /*14d0*/  LEA.HI.X R29, R20, UR13, R21, 0x1, P0 ;  /* 0x0000000d141d7c11 */ /* 0x000fe200080f0c15 */
[----:B------:R-:W-:Y:S01]  /*14e0*/  IMAD.IADD R31, R27, 0x1, R31 ;  /* 0x000000011b1f7824 */ /* 0x000fe200078e021f */
[C---:B------:R-:W-:Y:S01]  /*14f0*/  LEA R22, P0, R26.reuse, UR12, 0x1 ;  /* 0x0000000c1a167c11 */ /* 0x040fe2000f8008ff */
[----:B------:R-:W-:Y:S01]  /*1500*/  ULDC UR9, c[0x0][0x248] ;  /* 0x0000920000097ab9 */ /* 0x000fe20000000800 */
[----:B------:R-:W-:Y:S01]  /*1510*/  IADD3 R21, R25, R23, RZ ;  /* 0x0000001719157210 */ /* 0x000fe20007ffe0ff */
[----:B-1----:R-:W-:Y:S01]  /*1520*/  IMAD R40, R7, UR9, -R40 ;  /* 0x0000000907287c24 */ /* 0x002fe2000f8e0a28 */
[----:B------:R-:W-:Y:S02]  /*1530*/  LEA.HI.X R23, R26, UR13, R31, 0x1, P0 ;  /* 0x0000000d1a177c11 */ /* 0x000fe400080f0c1f */
[----:B------:R-:W-:Y:S01]  /*1540*/  ISETP.NE.AND P0, PT, RZ, UR8, PT ;  /* 0x00000008ff007c0c */ /* 0x000fe2000bf05270 */
[----:B------:R-:W-:Y:S01]  /*1550*/  ULDC UR8, c[0x0][0x228] ;  /* 0x00008a0000087ab9 */ /* 0x000fe20000000800 */
[----:B------:R-:W-:-:S02]  /*1560*/  LEA R20, P1, R24, UR12, 0x1 ;  /* 0x0000000c18147c11 */ /* 0x000fc4000f8208ff */
[----:B0-----:R-:W-:Y:S02]  /*1570*/  VIADDMNMX R19, R40, R19, UR6, PT ;  /* 0x0000000628137e46 */ /* 0x001fe4000b800113 */
[----:B------:R-:W-:Y:S02]  /*1580*/  LEA.HI.X R21, R24, UR13, R21, 0x1, P1 ;  /* 0x0000000d18157c11 */ /* 0x000fe400088f0c15 */
[----:B------:R-:W-:Y:S01]  /*1590*/  VIMNMX R25, RZ, R40, !PT ;  /* 0x00000028ff197248 */ /* 0x000fe20007fe0100 */
[C---:B------:R-:W-:Y:S01]  /*15a0*/  IMAD.IADD R24, R19.reuse, 0x1, -R40 ;  /* 0x0000000113187824 */ /* 0x040fe200078e0a28 */
[----:B------:R-:W-:-:S03]  /*15b0*/  VIMNMX R40, R19, UR8, PT ;  /* 0x0000000813287c48 */ /* 0x000fc6000bfe0100 */
[----:B------:R-:W-:Y:S05]  /*15c0*/  @!P0 BRA `(.L_x_76) ;  /* 0x0000000800a48947 */ /* 0x000fea0003800000 */
        /* <DEDUP_REMOVED lines=10> */
[----:B------:R-:W0:Y:S01]  /*1670*/  MUFU.RCP R24, R34 ;  /* 0x0000002200187308 */ /* 0x000e220000001000 */
[----:B--2---:R-:W-:-:S05]  /*1680*/  SHF.L.U32 R19, R28, 0x10, RZ ;  /* 0x000000101c137819 */ /* 0x004fca00000006ff */
[----:B0-----:R-:W-:-:S06]  /*1690*/  FMUL.FTZ R19, R19, R24 ;  /* 0x0000001813137220 */ /* 0x001fcc0000410000 */
[----:B------:R-:W0:Y:S02]  /*16a0*/  F2F.BF16.F32 R19, R19 ;  /* 0x0000001300137304 */ /* 0x000e240000202000 */
[----:B0-----:R-:W-:-:S04]  /*16b0*/  IMAD.U32 R27, R19, 0x10000, RZ ;  /* 0x00010000131b7824 */ /* 0x001fc800078e00ff */
[----:B------:R-:W-:-:S07]  /*16c0*/  FADD.FTZ R6, R6, R27 ;  /* 0x0000001b06067221 */ /* 0x000fce0000010000 */
.L_x_80:
[----:B------:R-:W-:Y:S05]  /*16d0*/  BSYNC B3 ;  /* 0x0000000000037941 */ /* 0x000fea0003800000 */
.L_x_79:
[----:B------:R-:W-:Y:S01]  /*16e0*/  IMAD.MOV.U32 R19, RZ, RZ, R30 ;  /* 0x000000ffff137224 */ /* 0x000fe200078e001e */
[----:B------:R-:W-:Y:S06]  /*16f0*/  @!P2 BRA `(.L_x_78) ;  /* 0x000000000060a947 */ /* 0x000fec0003800000 */
[----:B------:R-:W-:Y:S01]  /*1700*/  ISETP.LE.OR P1, PT, R18, R15, !P0 ;  /* 0x0000000f1200720c */ /* 0x000fe20004723670 */
[----:B------:R-:W-:Y:S01]  /*1710*/  BSSY B3, `(.L_x_81) ;  /* 0x000000a000037945 */ /* 0x000fe20003800000 */
[----:B------:R-:W-:-:S11]  /*1720*/  ISETP.NE.AND P2, PT, R12, 0x2, PT ;  /* 0x000000020c00780c */ /* 0x000fd60003f45270 */
        /* <DEDUP_REMOVED lines=8> */
.L_x_82:
[----:B------:R-:W-:Y:S05]  /*17b0*/  BSYNC B3 ;  /* 0x0000000000037941 */ /* 0x000fea0003800000 */
.L_x_81:
[----:B------:R-:W-:Y:S01]  /*17c0*/  IMAD.MOV.U32 R19, RZ, RZ, R32 ;  /* 0x000000ffff137224 */ /* 0x000fe200078e0020 */
[----:B------:R-:W-:Y:S06]  /*17d0*/  @!P2 BRA `(.L_x_78) ;  /* 0x000000000028a947 */ /* 0x000fec0003800000 */
[----:B------:R-:W-:Y:S02]  /*17e0*/  ISETP.LE.OR P0, PT, R17, R16, !P0 ;  /* 0x000000101100720c */ /* 0x000fe40004703670 */
[----:B------:R-:W-:-:S11]  /*17f0*/  IADD3 R19, R5, 0x3, RZ ;  /* 0x0000000305137810 */ /* 0x000fd60007ffe0ff */
[----:B------:R-:W-:Y:S05]  /*1800*/  @P0 BRA `(.L_x_78) ;  /* 0x00000000001c0947 */ /* 0x000fea0003800000 */
[----:B------:R-:W2:Y:S01]  /*1810*/  LDG.E.U16 R20, desc[UR10][R20.64] ;  /* 0x0000000a14147981 */ /* 0x000ea2000c1e1500 */
[----:B------:R-:W0:Y:S01]  /*1820*/  MUFU.RCP R23, R34 ;  /* 0x0000002200177308 */ /* 0x000e220000001000 */
[----:B--2---:R-:W-:-:S04]  /*1830*/  IMAD.U32 R22, R20, 0x10000, RZ ;  /* 0x0001000014167824 */ /* 0x004fc800078e00ff */
[----:B0-----:R-:W-:-:S06]  /*1840*/  FMUL.FTZ R22, R22, R23 ;  /* 0x0000001716167220 */ /* 0x001fcc0000410000 */
[----:B------:R-:W0:Y:S02]  /*1850*/  F2F.BF16.F32 R22, R22 ;  /* 0x0000001600167304 */ /* 0x000e240000202000 */
[----:B0-----:R-:W-:-:S04]  /*1860*/  IMAD.U32 R23, R22, 0x10000, RZ ;  /* 0x0001000016177824 */ /* 0x001fc800078e00ff */
[----:B------:R-:W-:-:S07]  /*1870*/  FADD.FTZ R6, R6, R23 ;  /* 0x0000001706067221 */ /* 0x000fce0000010000 */
.L_x_78:
[----:B------:R-:W-:Y:S05]  /*1880*/  BSYNC B2 ;  /* 0x0000000000027941 */ /* 0x000fea0003800000 */
.L_x_77:
[----:B------:R-:W-:Y:S01]  /*1890*/  ISETP.GE.U32.AND P0, PT, R11, 0x3, PT ;  /* 0x000000030b00780c */ /* 0x000fe20003f06070 */
[----:B------:R-:W-:-:S12]  /*18a0*/  BSSY B2, `(.L_x_83) ;  /* 0x000007a000027945 */ /* 0x000fd80003800000 */
[----:B------:R-:W-:Y:S05]  /*18b0*/  @!P0 BRA `(.L_x_84) ;  /* 0x0000000400e08947 */ /* 0x000fea0003800000 */
[----:B------:R-:W0:Y:S01]  /*18c0*/  LDC R33, c[0x0][0x24c] ;  /* 0x00009300ff217b82 */ /* 0x000e220000000800 */
[----:B------:R-:W-:Y:S01]  /*18d0*/  ULDC UR8, c[0x0][0x244] ;  /* 0x0000910000087ab9 */ /* 0x000fe20000000800 */
[----:B------:R-:W-:Y:S01]  /*18e0*/  ULDC UR9, c[0x0][0x254] ;  /* 0x0000950000097ab9 */ /* 0x000fe20000000800 */
[----:B------:R-:W-:Y:S01]  /*18f0*/  IMAD R29, R7, R36, R19 ;  /* 0x00000024071d7224 */ /* 0x000fe200078e0213 */
[C---:B------:R-:W-:Y:S01]  /*1900*/  IADD3 R30, R19.reuse, 0x1, RZ ;  /* 0x00000001131e7810 */ /* 0x040fe20007ffe0ff */
[----:B------:R-:W-:Y:S01]  /*1910*/  UIADD3 UR8, -UR9, UR8, URZ ;  /* 0x0000000809087290 */ /* 0x000fe2000fffe13f */
[C---:B------:R-:W-:Y:S01]  /*1920*/  VIADD R31, R19.reuse, 0x2 ;  /* 0x00000002131f7836 */ /* 0x040fe20000000000 */
[----:B------:R-:W-:Y:S01]  /*1930*/  ISETP.GT.AND P0, PT, R40, R25, PT ;  /* 0x000000192800720c */ /* 0x000fe20003f04270 */
[----:B------:R-:W-:Y:S01]  /*1940*/  VIADD R32, R19, 0x3 ;  /* 0x0000000313207836 */ /* 0x000fe20000000000 */
[----:B------:R-:W-:-:S04]  /*1950*/  IADD3 R20, P1, R29, R38, RZ ;  /* 0x000000261d147210 */ /* 0x000fc80007f3e0ff */
[----:B------:R-:W-:Y:S01]  /*1960*/  LEA.HI.X.SX32 R29, R29, R10, 0x1, P1 ;  /* 0x0000000a1d1d7211 */ /* 0x000fe200008f0eff */
[-C--:B0-----:R-:W-:Y:S02]  /*1970*/  IMAD R21, R30, R33.reuse, -UR9 ;  /* 0x800000091e157e24 */ /* 0x081fe4000f8e0221 */
[-C--:B------:R-:W-:Y:S02]  /*1980*/  IMAD R26, R31, R33.reuse, -UR9 ;  /* 0x800000091f1a7e24 */ /* 0x080fe4000f8e0221 */
[-C--:B------:R-:W-:Y:S02]  /*1990*/  IMAD R27, R32, R33.reuse, -UR9 ;  /* 0x80000009201b7e24 */ /* 0x080fe4000f8e0221 */
[-C--:B------:R-:W-:Y:S02]  /*19a0*/  IMAD R28, R19, R33.reuse, -UR9 ;  /* 0x80000009131c7e24 */ /* 0x080fe4000f8e0221 */
[-C--:B------:R-:W-:Y:S02]  /*19b0*/  IMAD R30, R30, R33.reuse, UR8 ;  /* 0x000000081e1e7e24 */ /* 0x080fe4000f8e0221 */
[----:B------:R-:W-:-:S02]  /*19c0*/  IMAD R31, R31, R33, UR8 ;  /* 0x000000081f1f7e24 */ /* 0x000fc4000f8e0221 */
[-C--:B------:R-:W-:Y:S02]  /*19d0*/  IMAD R32, R32, R33.reuse, UR8 ;  /* 0x0000000820207e24 */ /* 0x080fe4000f8e0221 */
[----:B------:R-:W-:-:S07]  /*19e0*/  IMAD R33, R19, R33, UR8 ;  /* 0x0000000813217e24 */ /* 0x000fce000f8e0221 */
.L_x_85:
[----:B------:R-:W0:Y:S01]  /*19f0*/  LDC R36, c[0x0][0x230] ;  /* 0x00008c00ff247b82 */ /* 0x000e220000000800 */
[----:B------:R-:W-:Y:S02]  /*1a00*/  VIMNMX R22, RZ, R28, !PT ;  /* 0x0000001cff167248 */ /* 0x000fe40007fe0100 */
[----:B------:R-:W-:Y:S02]  /*1a10*/  VIMNMX R37, RZ, R21, !PT ;  /* 0x00000015ff257248 */ /* 0x000fe40007fe0100 */
[--C-:B0-----:R-:W-:Y:S02]  /*1a20*/  VIMNMX3 R23, R33, UR7, R36.reuse, PT ;  /* 0x0000000721177c0f */ /* 0x101fe4000b800124 */
[----:B------:R-:W-:Y:S02]  /*1a30*/  VIMNMX3 R40, R30, UR7, R36, PT ;  /* 0x000000071e287c0f */ /* 0x000fe4000b800124 */
[----:B------:R-:W-:Y:S02]  /*1a40*/  ISETP.LE.OR P1, PT, R23, R22, !P0 ;  /* 0x000000161700720c */ /* 0x000fe40004723670 */
[----:B------:R-:W-:-:S11]  /*1a50*/  ISETP.LE.OR P2, PT, R40, R37, !P0 ;  /* 0x000000252800720c */ /* 0x000fd60004743670 */
[----:B------:R-:W0:Y:S01]  /*1a60*/  @!P1 LDC.64 R24, c[0x0][0x220] ;  /* 0x00008800ff189b82 */ /* 0x000e220000000a00 */
[----:B------:R-:W-:Y:S01]  /*1a70*/  @!P1 MOV R40, R2 ;  /* 0x0000000200289202 */ /* 0x000fe20000000f00 */
[----:B------:R-:W-:-:S06]  /*1a80*/  @!P1 IMAD.MOV.U32 R41, RZ, RZ, R9 ;  /* 0x000000ffff299224 */ /* 0x000fcc00078e0009 */
[----:B------:R-:W1:Y:S01]  /*1a90*/  @!P1 LDC.64 R22, c[0x0][0x218] ;  /* 0x00008600ff169b82 */ /* 0x000e620000000a00 */
[-C--:B0-----:R-:W-:Y:S02]  /*1aa0*/  @!P1 IMAD R37, R29, R24.reuse, RZ ;  /* 0x000000181d259224 */ /* 0x081fe400078e02ff */
[----:B------:R-:W-:-:S04]  /*1ab0*/  @!P1 IMAD.WIDE.U32 R42, R20, R24, R40 ;  /* 0x00000018142a9225 */ /* 0x000fc800078e0028 */
[----:B------:R-:W-:Y:S02]  /*1ac0*/  @!P1 IMAD R37, R20, R25, R37 ;  /* 0x0000001914259224 */ /* 0x000fe400078e0225 */
[----:B------:R-:W0:Y:S01]  /*1ad0*/  @!P2 LDC.64 R24, c[0x0][0x220] ;  /* 0x00008800ff18ab82 */ /* 0x000e220000000a00 */
[----:B-1----:R-:W-:Y:S01]  /*1ae0*/  @!P1 LEA R40, P3, R42, R22, 0x1 ;  /* 0x000000162a289211 */ /* 0x002fe200078608ff */
[----:B------:R-:W-:-:S05]  /*1af0*/  @!P1 IMAD.IADD R37, R43, 0x1, R37 ;  /* 0x000000012b259824 */ /* 0x000fca00078e0225 */
[----:B------:R-:W-:Y:S02]  /*1b00*/  @!P1 LEA.HI.X R41, R42, R23, R37, 0x1, P3 ;  /* 0x000000172a299211 */ /* 0x000fe400018f0c25 */
[----:B------:R-:W-:-:S03]  /*1b10*/  @!P2 IADD3 R43, P3, R20, 0x1, RZ ;  /* 0x00000001142ba810 */ /* 0x000fc60007f7e0ff */
[----:B------:R-:W2:Y:S01]  /*1b20*/  @!P1 LDG.E.U16 R40, desc[UR10][R40.64] ;  /* 0x0000000a28289981 */ /* 0x000ea2000c1e1500 */
[----:B------:R-:W-:-:S05]  /*1b30*/  @!P2 IADD3.X R23, RZ, R29, RZ, P3, !PT ;  /* 0x0000001dff17a210 */ /* 0x000fca0001ffe4ff */
[----:B0-----:R-:W-:Y:S02]  /*1b40*/  @!P2 IMAD R22, R23, R24, RZ ;  /* 0x000000181716a224 */ /* 0x001fe400078e02ff */
[----:B------:R-:W-:Y:S02]  /*1b50*/  @!P2 IMAD.MOV.U32 R23, RZ, RZ, R9 ;  /* 0x000000ffff17a224 */ /* 0x000fe400078e0009 */
[----:B------:R-:W-:Y:S02]  /*1b60*/  @!P2 IMAD R25, R43, R25, R22 ;  /* 0x000000192b19a224 */ /* 0x000fe400078e0216 */
[----:B------:R-:W-:-:S04]  /*1b70*/  @!P2 IMAD.MOV.U32 R22, RZ, RZ, R2 ;  /* 0x000000ffff16a224 */ /* 0x000fc800078e0002 */
[----:B------:R-:W-:Y:S02]  /*1b80*/  @!P2 IMAD.WIDE.U32 R42, R43, R24, R22 ;  /* 0x000000182b2aa225 */ /* 0x000fe400078e0016 */
[----:B------:R-:W0:Y:S03]  /*1b90*/  @!P2 LDC.64 R22, c[0x0][0x218] ;  /* 0x00008600ff16ab82 */ /* 0x000e260000000a00 */
[----:B------:R-:W-:Y:S02]  /*1ba0*/  @!P2 IADD3 R25, R43, R25, RZ ;  /* 0x000000192b19a210 */ /* 0x000fe40007ffe0ff */
[----:B0-----:R-:W-:-:S04]  /*1bb0*/  @!P2 LEA R24, P3, R42, R22, 0x1 ;  /* 0x000000162a18a211 */ /* 0x001fc800078608ff */
[----:B------:R-:W-:-:S05]  /*1bc0*/  @!P2 LEA.HI.X R25, R42, R23, R25, 0x1, P3 ;  /* 0x000000172a19a211 */ /* 0x000fca00018f0c19 */
[----:B------:R0:W3:Y:S01]  /*1bd0*/  @!P2 LDG.E.U16 R24, desc[UR10][R24.64] ;  /* 0x0000000a1818a981 */ /* 0x0000e2000c1e1500 */
[----:B------:R-:W-:Y:S02]  /*1be0*/  VIMNMX R22, RZ, R26, !PT ;  /* 0x0000001aff167248 */ /* 0x000fe40007fe0100 */
[----:B------:R-:W-:-:S04]  /*1bf0*/  VIMNMX3 R23, R31, UR7, R36, PT ;  /* 0x000000071f177c0f */ /* 0x000fc8000b800124 */
[----:B------:R-:W-:Y:S01]  /*1c00*/  ISETP.LE.OR P3, PT, R23, R22, !P0 ;  /* 0x000000161700720c */ /* 0x000fe20004763670 */
[----:B------:R-:W0:-:S12]  /*1c10*/  @!P1 MUFU.RCP R44, R34 ;  /* 0x00000022002c9308 */ /* 0x000e180000001000 */
[----:B------:R-:W1:Y:S01]  /*1c20*/  @!P3 LDC.64 R22, c[0x0][0x220] ;  /* 0x00008800ff16bb82 */ /* 0x000e620000000a00 */
[----:B------:R-:W-:-:S05]  /*1c30*/  @!P3 IADD3 R43, P4, R20, 0x2, RZ ;  /* 0x00000002142bb810 */ /* 0x000fca0007f9e0ff */
[----:B------:R-:W-:Y:S01]  /*1c40*/  @!P3 IMAD.X R37, RZ, RZ, R29, P4 ;  /* 0x000000ffff25b224 */ /* 0x000fe200020e061d */
[----:B------:R-:W4:Y:S03]  /*1c50*/  @!P2 MUFU.RCP R42, R34 ;  /* 0x00000022002aa308 */ /* 0x000f260000001000 */
[----:B-1----:R-:W-:-:S04]  /*1c60*/  @!P3 IMAD R37, R37, R22, RZ ;  /* 0x000000162525b224 */ /* 0x002fc800078e02ff */
[----:B------:R-:W-:Y:S02]  /*1c70*/  @!P3 IMAD R37, R43, R23, R37 ;  /* 0x000000172b25b224 */ /* 0x000fe400078e0225 */
[----:B--2---:R-:W-:Y:S02]  /*1c80*/  @!P1 IMAD.U32 R41, R40, 0x10000, RZ ;  /* 0x0001000028299824 */ /* 0x004fe400078e00ff */
[----:B------:R-:W-:Y:S02]  /*1c90*/  @!P3 IMAD.MOV.U32 R40, RZ, RZ, R2 ;  /* 0x000000ffff28b224 */ /* 0x000fe400078e0002 */
[----:B0-----:R-:W-:Y:S01]  /*1ca0*/  @!P1 FMUL.FTZ R25, R41, R44 ;  /* 0x0000002c29199220 */ /* 0x001fe20000410000 */
[----:B------:R-:W-:Y:S02]  /*1cb0*/  @!P3 IMAD.MOV.U32 R41, RZ, RZ, R9 ;  /* 0x000000ffff29b224 */ /* 0x000fe400078e0009 */
[----:B------:R-:W-:Y:S02]  /*1cc0*/  @!P3 IMAD.WIDE.U32 R40, R43, R22, R40 ;  /* 0x000000162b28b225 */ /* 0x000fe400078e0028 */
[----:B------:R-:W0:Y:S03]  /*1cd0*/  @!P3 LDC.64 R22, c[0x0][0x218] ;  /* 0x00008600ff16bb82 */ /* 0x000e260000000a00 */
[----:B------:R-:W-:-:S02]  /*1ce0*/  @!P3 IADD3 R37, R41, R37, RZ ;  /* 0x000000252925b210 */ /* 0x000fc40007ffe0ff */
[----:B---3--:R-:W-:-:S05]  /*1cf0*/  @!P2 SHF.L.U32 R45, R24, 0x10, RZ ;  /* 0x00000010182da819 */ /* 0x008fca00000006ff */
[----:B----4-:R-:W-:Y:S01]  /*1d00*/  @!P2 FMUL.FTZ R24, R45, R42 ;  /* 0x0000002a2d18a220 */ /* 0x010fe20000410000 */
[C---:B0-----:R-:W-:Y:S02]  /*1d10*/  @!P3 LEA R42, P4, R40.reuse, R22, 0x1 ;  /* 0x00000016282ab211 */ /* 0x041fe400078808ff */
[----:B------:R-:W-:Y:S02]  /*1d20*/  VIMNMX R22, RZ, R27, !PT ;  /* 0x0000001bff167248 */ /* 0x000fe40007fe0100 */
[----:B------:R-:W-:Y:S02]  /*1d30*/  @!P3 LEA.HI.X R43, R40, R23, R37, 0x1, P4 ;  /* 0x00000017282bb211 */ /* 0x000fe400020f0c25 */
[----:B------:R-:W-:-:S03]  /*1d40*/  VIMNMX3 R23, R32, UR7, R36, PT ;  /* 0x0000000720177c0f */ /* 0x000fc6000b800124 */
[----:B------:R-:W2:Y:S01]  /*1d50*/  @!P3 LDG.E.U16 R42, desc[UR10][R42.64] ;  /* 0x0000000a2a2ab981 */ /* 0x000ea2000c1e1500 */
[----:B------:R-:W-:-:S13]  /*1d60*/  ISETP.LE.OR P4, PT, R23, R22, !P0 ;  /* 0x000000161700720c */ /* 0x000fda0004783670 */
[----:B------:R-:W0:Y:S01]  /*1d70*/  @!P4 LDC.64 R22, c[0x0][0x220] ;  /* 0x00008800ff16cb82 */ /* 0x000e220000000a00 */
[----:B------:R-:W-:-:S05]  /*1d80*/  @!P4 IADD3 R45, P5, R20, 0x3, RZ ;  /* 0x00000003142dc810 */ /* 0x000fca0007fbe0ff */
[----:B------:R-:W-:-:S04]  /*1d90*/  @!P4 IMAD.X R37, RZ, RZ, R29, P5 ;  /* 0x000000ffff25c224 */ /* 0x000fc800028e061d */
[----:B0-----:R-:W-:Y:S02]  /*1da0*/  @!P4 IMAD R36, R37, R22, RZ ;  /* 0x000000162524c224 */ /* 0x001fe400078e02ff */
[----:B------:R-:W-:Y:S02]  /*1db0*/  @!P4 IMAD.MOV.U32 R37, RZ, RZ, R9 ;  /* 0x000000ffff25c224 */ /* 0x000fe400078e0009 */
[----:B------:R-:W-:Y:S01]  /*1dc0*/  @!P4 IMAD R41, R45, R23, R36 ;  /* 0x000000172d29c224 */ /* 0x000fe200078e0224 */
[----:B------:R-:W-:-:S05]  /*1dd0*/  @!P4 MOV R36, R2 ;  /* 0x000000020024c202 */ /* 0x000fca0000000f00 */
[----:B------:R-:W-:Y:S02]  /*1de0*/  @!P4 IMAD.WIDE.U32 R36, R45, R22, R36 ;  /* 0x000000162d24c225 */ /* 0x000fe400078e0024 */
[----:B------:R-:W0:Y:S02]  /*1df0*/  @!P4 LDC.64 R22, c[0x0][0x218] ;  /* 0x00008600ff16cb82 */ /* 0x000e240000000a00 */
[----:B------:R-:W-:Y:S01]  /*1e00*/  @!P4 IMAD.IADD R41, R37, 0x1, R41 ;  /* 0x000000012529c824 */ /* 0x000fe200078e0229 */
[----:B0-----:R-:W-:-:S04]  /*1e10*/  @!P4 LEA R22, P5, R36, R22, 0x1 ;  /* 0x000000162416c211 */ /* 0x001fc800078a08ff */
[----:B------:R-:W-:-:S05]  /*1e20*/  @!P4 LEA.HI.X R23, R36, R23, R41, 0x1, P5 ;  /* 0x000000172417c211 */ /* 0x000fca00028f0c29 */
[----:B------:R0:W3:Y:S01]  /*1e30*/  @!P4 LDG.E.U16 R22, desc[UR10][R22.64] ;  /* 0x0000000a1616c981 */ /* 0x0000e2000c1e1500 */
[----:B------:R-:W-:Y:S08]  /*1e40*/  @!P3 MUFU.RCP R44, R34 ;  /* 0x00000022002cb308 */ /* 0x000ff00000001000 */
[----:B------:R-:W-:Y:S08]  /*1e50*/  @!P4 MUFU.RCP R37, R34 ;  /* 0x000000220025c308 */ /* 0x000ff00000001000 */
[----:B------:R-:W-:Y:S01]  /*1e60*/  @!P1 F2F.BF16.F32 R25, R25 ;  /* 0x0000001900199304 */ /* 0x000fe20000202000 */
[----:B------:R-:W-:-:S07]  /*1e70*/  VIADD R19, R19, 0x4 ;  /* 0x0000000413137836 */ /* 0x000fce0000000000 */
[----:B------:R-:W1:Y:S02]  /*1e80*/  @!P2 F2F.BF16.F32 R24, R24 ;  /* 0x000000180018a304 */ /* 0x000e640000202000 */
[----:B-1----:R-:W-:Y:S02]  /*1e90*/  @!P2 IMAD.U32 R41, R24, 0x10000, RZ ;  /* 0x000100001829a824 */ /* 0x002fe400078e00ff */
[----:B--2---:R-:W-:Y:S02]  /*1ea0*/  @!P3 IMAD.U32 R40, R42, 0x10000, RZ ;  /* 0x000100002a28b824 */ /* 0x004fe400078e00ff */
[----:B------:R-:W1:Y:S02]  /*1eb0*/  LDC R42, c[0x0][0x24c] ;  /* 0x00009300ff2a7b82 */ /* 0x000e640000000800 */
[----:B------:R-:W-:-:S06]  /*1ec0*/  @!P3 FMUL.FTZ R40, R40, R44 ;  /* 0x0000002c2828b220 */ /* 0x000fcc0000410000 */
[----:B------:R-:W0:Y:S02]  /*1ed0*/  @!P3 F2F.BF16.F32 R40, R40 ;  /* 0x000000280028b304 */ /* 0x000e240000202000 */
[----:B0-----:R-:W-:Y:S01]  /*1ee0*/  @!P3 SHF.L.U32 R23, R40, 0x10, RZ ;  /* 0x000000102817b819 */ /* 0x001fe200000006ff */
[C---:B-1----:R-:W-:Y:S01]  /*1ef0*/  IMAD R26, R42.reuse, 0x4, R26 ;  /* 0x000000042a1a7824 */ /* 0x042fe200078e021a */
[C---:B------:R-:W-:Y:S01]  /*1f00*/  LEA R21, R42.reuse, R21, 0x2 ;  /* 0x000000152a157211 */ /* 0x040fe200078e10ff */
[C---:B------:R-:W-:Y:S01]  /*1f10*/  IMAD R27, R42.reuse, 0x4, R27 ;  /* 0x000000042a1b7824 */ /* 0x040fe200078e021b */
[C---:B------:R-:W-:Y:S01]  /*1f20*/  LEA R28, R42.reuse, R28, 0x2 ;  /* 0x0000001c2a1c7211 */ /* 0x040fe200078e10ff */
[C---:B------:R-:W-:Y:S01]  /*1f30*/  IMAD R30, R42.reuse, 0x4, R30 ;  /* 0x000000042a1e7824 */ /* 0x040fe200078e021e */
[C---:B------:R-:W-:Y:S01]  /*1f40*/  LEA R32, R42.reuse, R32, 0x2 ;  /* 0x000000202a207211 */ /* 0x040fe200078e10ff */
[C---:B------:R-:W-:Y:S02]  /*1f50*/  IMAD R31, R42.reuse, 0x4, R31 ;  /* 0x000000042a1f7824 */ /* 0x040fe400078e021f */
[----:B------:R-:W-:Y:S01]  /*1f60*/  IMAD R33, R42, 0x4, R33 ;  /* 0x000000042a217824 */ /* 0x000fe200078e0221 */
[----:B---3--:R-:W-:-:S05]  /*1f70*/  @!P4 SHF.L.U32 R36, R22, 0x10, RZ ;  /* 0x000000101624c819 */ /* 0x008fca00000006ff */
[----:B------:R-:W-:Y:S01]  /*1f80*/  @!P4 FMUL.FTZ R36, R36, R37 ;  /* 0x000000252424c220 */ /* 0x000fe20000410000 */
[----:B------:R-:W-:-:S05]  /*1f90*/  @!P1 IMAD.U32 R37, R25, 0x10000, RZ ;  /* 0x0001000019259824 */ /* 0x000fca00078e00ff */
[----:B------:R-:W0:Y:S01]  /*1fa0*/  @!P4 F2F.BF16.F32 R36, R36 ;  /* 0x000000240024c304 */ /* 0x000e220000202000 */
[----:B------:R-:W-:Y:S01]  /*1fb0*/  @!P1 FADD.FTZ R6, R6, R37 ;  /* 0x0000002506069221 */ /* 0x000fe20000010000 */
[----:B------:R-:W-:-:S03]  /*1fc0*/  ISETP.GE.AND P1, PT, R19, R8, PT ;  /* 0x000000081300720c */ /* 0x000fc60003f26270 */
[----:B------:R-:W-:Y:S01]  /*1fd0*/  @!P2 FADD.FTZ R6, R6, R41 ;  /* 0x000000290606a221 */ /* 0x000fe20000010000 */
[----:B------:R-:W-:-:S03]  /*1fe0*/  IADD3 R20, P2, R20, 0x4, RZ ;  /* 0x0000000414147810 */ /* 0x000fc60007f5e0ff */
[----:B------:R-:W-:Y:S02]  /*1ff0*/  @!P3 FADD.FTZ R6, R6, R23 ;  /* 0x000000170606b221 */ /* 0x000fe40000010000 */
[----:B------:R-:W-:Y:S02]  /*2000*/  IMAD.X R29, RZ, RZ, R29, P2 ;  /* 0x000000ffff1d7224 */ /* 0x000fe400010e061d */
[----:B0-----:R-:W-:-:S04]  /*2010*/  @!P4 IMAD.U32 R25, R36, 0x10000, RZ ;  /* 0x000100002419c824 */ /* 0x001fc800078e00ff */
[----:B------:R-:W-:Y:S01]  /*2020*/  @!P4 FADD.FTZ R6, R6, R25 ;  /* 0x000000190606c221 */ /* 0x000fe20000010000 */
[----:B------:R-:W-:Y:S06]  /*2030*/  @!P1 BRA `(.L_x_85) ;  /* 0xfffffff8006c9947 */ /* 0x000fec000383ffff */
.L_x_84:
[----:B------:R-:W-:Y:S05]  /*2040*/  BSYNC B2 ;  /* 0x0000000000027941 */ /* 0x000fea0003800000 */
.L_x_83:
[----:B------:R-:W-:Y:S05]  /*2050*/  BRA `(.L_x_75) ;  /* 0x0000000c009c7947 */ /* 0x000fea0003800000 */
.L_x_76:
[----:B------:R-:W-:Y:S01]  /*2060*/  ISETP.NE.AND P0, PT, R12, RZ, PT ;  /* 0x000000ff0c00720c */ /* 0x000fe20003f05270 */
[----:B------:R-:W-:Y:S01]  /*2070*/  BSSY B2, `(.L_x_86) ;  /* 0x000004a000027945 */ /* 0x000fe20003800000 */
[----:B------:R-:W-:-:S11]  /*2080*/  MOV R26, R5 ;  /* 0x00000005001a7202 */ /* 0x000fd60000000f00 */
        /* <DEDUP_REMOVED lines=23> */
.L_x_89:
[----:B------:R-:W-:Y:S05]  /*2200*/  BSYNC B3 ;  /* 0x0000000000037941 */ /* 0x000fea0003800000 */
.L_x_88:
[----:B------:R-:W-:Y:S01]  /*2210*/  IMAD.MOV.U32 R26, RZ, RZ, R30 ;  /* 0x000000ffff1a7224 */ /* 0x000fe200078e001e */
[----:B------:R-:W-:Y:S06]  /*2220*/  @!P2 BRA `(.L_x_87) ;  /* 0x0000000000b8a947 */ /* 0x000fec0003800000 */
[----:B------:R-:W-:Y:S01]  /*2230*/  ISETP.LE.OR P1, PT, R18, R15, !P0 ;  /* 0x0000000f1200720c */ /* 0x000fe20004723670 */
[----:B------:R-:W-:Y:S01]  /*2240*/  BSSY B3, `(.L_x_90) ;  /* 0x0000015000037945 */ /* 0x000fe20003800000 */
[----:B------:R-:W-:-:S11]  /*2250*/  ISETP.NE.AND P2, PT, R12, 0x2, PT ;  /* 0x000000020c00780c */ /* 0x000fd60003f45270 */
[----:B------:R-:W-:Y:S05]  /*2260*/  @P1 BRA `(.L_x_91) ;  /* 0x0000000000481947 */ /* 0x000fea0003800000 */
[----:B------:R0:W2:Y:S01]  /*2270*/  LDG.E.U16 R22, desc[UR10][R22.64] ;  /* 0x0000000a16167981 */ /* 0x0000a2000c1e1500 */
[----:B------:R-:W1:Y:S01]  /*2280*/  LDC R26, c[0x0][0x24c] ;  /* 0x00009300ff1a7b82 */ /* 0x000e620000000800 */
[----:B------:R-:W-:-:S07]  /*2290*/  ULDC UR8, c[0x0][0x254] ;  /* 0x0000950000087ab9 */ /* 0x000fce0000000800 */
[----:B------:R-:W3:Y:S01]  /*22a0*/  LDC R19, c[0x0][0x244] ;  /* 0x00009100ff137b82 */ /* 0x000ee20000000800 */
[----:B-1----:R-:W-:-:S05]  /*22b0*/  IMAD R26, R5, R26, R26 ;  /* 0x0000001a051a7224 */ /* 0x002fca00078e021a */
[----:B------:R-:W-:-:S04]  /*22c0*/  IADD3 R26, R26, -UR8, RZ ;  /* 0x800000081a1a7c10 */ /* 0x000fc8000fffe0ff */
[----:B---3--:R-:W-:-:S05]  /*22d0*/  VIADDMNMX R19, R26, R19, UR7, PT ;  /* 0x000000071a137e46 */ /* 0x008fca000b800113 */
        /* <DEDUP_REMOVED lines=11> */
.L_x_91:
[----:B------:R-:W-:Y:S05]  /*2390*/  BSYNC B3 ;  /* 0x0000000000037941 */ /* 0x000fea0003800000 */
.L_x_90:
[----:B------:R-:W-:Y:S01]  /*23a0*/  IMAD.MOV.U32 R26, RZ, RZ, R32 ;  /* 0x000000ffff1a7224 */ /* 0x000fe200078e0020 */
[----:B------:R-:W-:Y:S06]  /*23b0*/  @!P2 BRA `(.L_x_87) ;  /* 0x000000000054a947 */ /* 0x000fec0003800000 */
[----:B------:R-:W-:Y:S02]  /*23c0*/  ISETP.LE.OR P0, PT, R17, R16, !P0 ;  /* 0x000000101100720c */ /* 0x000fe40004703670 */
[----:B------:R-:W-:-:S11]  /*23d0*/  IADD3 R26, R5, 0x3, RZ ;  /* 0x00000003051a7810 */ /* 0x000fd60007ffe0ff */
        /* <DEDUP_REMOVED lines=19> */
.L_x_87:
[----:B------:R-:W-:Y:S05]  /*2510*/  BSYNC B2 ;  /* 0x0000000000027941 */ /* 0x000fea0003800000 */
.L_x_86:
[----:B------:R-:W-:-:S13]  /*2520*/  ISETP.GE.U32.AND P0, PT, R11, 0x3, PT ;  /* 0x000000030b00780c */ /* 0x000fda0003f06070 */
[----:B------:R-:W-:Y:S05]  /*2530*/  @!P0 BRA `(.L_x_75) ;  /* 0x0000000800648947 */ /* 0x000fea0003800000 */
[----:B------:R-:W-:-:S13]  /*2540*/  ISETP.GT.AND P0, PT, R40, R25, PT ;  /* 0x000000192800720c */ /* 0x000fda0003f04270 */
.L_x_100:
[----:B------:R-:W0:Y:S01]  /*2550*/  LDC R25, c[0x0][0x24c] ;  /* 0x00009300ff197b82 */ /* 0x000e220000000800 */
[----:B------:R-:W-:Y:S07]  /*2560*/  BSSY B2, `(.L_x_92) ;  /* 0x0000035000027945 */ /* 0x000fee0003800000 */
[----:B------:R-:W1:Y:S08]  /*2570*/  LDC R28, c[0x0][0x254] ;  /* 0x00009500ff1c7b82 */ /* 0x000e700000000800 */
[----:B------:R-:W2:Y:S08]  /*2580*/  LDC R27, c[0x0][0x244] ;  /* 0x00009100ff1b7b82 */ /* 0x000eb00000000800 */
[----:B------:R-:W3:Y:S01]  /*2590*/  LDC R37, c[0x0][0x230] ;  /* 0x00008c00ff257b82 */ /* 0x000ee20000000800 */
[----:B0-----:R-:W-:-:S04]  /*25a0*/  IMAD R29, R26, R25, R25 ;  /* 0x000000191a1d7224 */ /* 0x001fc800078e0219 */
[C-C-:B------:R-:W-:Y:S02]  /*25b0*/  IMAD.IADD R21, R29.reuse, 0x1, R25.reuse ;  /* 0x000000011d157824 */ /* 0x140fe400078e0219 */
[--C-:B-1----:R-:W-:Y:S01]  /*25c0*/  IMAD R32, R26, R25, -R28.reuse ;  /* 0x000000191a207224 */ /* 0x102fe200078e0a1c */
[----:B------:R-:W-:Y:S01]  /*25d0*/  IADD3 R22, R29, -R28, RZ ;  /* 0x8000001c1d167210 */ /* 0x000fe20007ffe0ff */
[----:B------:R-:W-:Y:S01]  /*25e0*/  IMAD.IADD R36, R21, 0x1, -R28 ;  /* 0x0000000115247824 */ /* 0x000fe200078e0a1c */
[----:B------:R-:W-:Y:S02]  /*25f0*/  IADD3 R30, -R28, R21, R25 ;  /* 0x000000151c1e7210 */ /* 0x000fe40007ffe119 */
[----:B------:R-:W-:Y:S02]  /*2600*/  VIMNMX R19, RZ, R32, !PT ;  /* 0x00000020ff137248 */ /* 0x000fe40007fe0100 */
[----:B------:R-:W-:Y:S02]  /*2610*/  VIMNMX R23, RZ, R36, !PT ;  /* 0x00000024ff177248 */ /* 0x000fe40007fe0100 */
[----:B--2---:R-:W-:-:S02]  /*2620*/  VIADDMNMX R31, R32, R27, UR7, PT ;  /* 0x00000007201f7e46 */ /* 0x004fc4000b80011b */
[----:B------:R-:W-:Y:S02]  /*2630*/  VIADDMNMX R36, R36, R27, UR7, PT ;  /* 0x0000000724247e46 */ /* 0x000fe4000b80011b */
[----:B------:R-:W-:Y:S02]  /*2640*/  VIMNMX R33, RZ, R30, !PT ;  /* 0x0000001eff217248 */ /* 0x000fe40007fe0100 */
[-C--:B---3--:R-:W-:Y:S02]  /*2650*/  VIMNMX R20, R31, R37.reuse, PT ;  /* 0x000000251f147248 */ /* 0x088fe40003fe0100 */
[----:B------:R-:W-:Y:S02]  /*2660*/  VIMNMX R36, R36, R37, PT ;  /* 0x0000002524247248 */ /* 0x000fe40003fe0100 */
[----:B------:R-:W-:Y:S02]  /*2670*/  ISETP.LE.OR P4, PT, R20, R19, !P0 ;  /* 0x000000131400720c */ /* 0x000fe40004783670 */
[----:B------:R-:W-:-:S02]  /*2680*/  VIMNMX R20, RZ, R22, !PT ;  /* 0x00000016ff147248 */ /* 0x000fc40007fe0100 */
[-C--:B------:R-:W-:Y:S02]  /*2690*/  VIADDMNMX R22, R22, R27.reuse, UR7, PT ;  /* 0x0000000716167e46 */ /* 0x080fe4000b80011b */
[----:B------:R-:W-:Y:S02]  /*26a0*/  VIADDMNMX R19, R30, R27, UR7, PT ;  /* 0x000000071e137e46 */ /* 0x000fe4000b80011b */
[-C--:B------:R-:W-:Y:S02]  /*26b0*/  VIMNMX R21, R22, R37.reuse, PT ;  /* 0x0000002516157248 */ /* 0x080fe40003fe0100 */
[----:B------:R-:W-:Y:S02]  /*26c0*/  VIMNMX R22, R19, R37, PT ;  /* 0x0000002513167248 */ /* 0x000fe40003fe0100 */
[----:B------:R-:W-:Y:S02]  /*26d0*/  ISETP.LE.OR P1, PT, R21, R20, !P0 ;  /* 0x000000141500720c */ /* 0x000fe40004723670 */
[----:B------:R-:W-:-:S02]  /*26e0*/  ISETP.LE.OR P2, PT, R36, R23, !P0 ;  /* 0x000000172400720c */ /* 0x000fc40004743670 */
[----:B------:R-:W-:Y:S01]  /*26f0*/  ISETP.LE.OR P3, PT, R22, R33, !P0 ;  /* 0x000000211600720c */ /* 0x000fe20004763670 */
[----:B------:R-:W-:-:S12]  /*2700*/  @P4 BRA `(.L_x_93) ;  /* 0x0000000000684947 */ /* 0x000fd80003800000 */
[----:B------:R-:W-:Y:S01]  /*2710*/  ULDC UR8, c[0x0][0x23c] ;  /* 0x00008f0000087ab9 */ /* 0x000fe20000000800 */
[----:B------:R-:W-:Y:S02]  /*2720*/  IMAD.MOV.U32 R20, RZ, RZ, R2 ;  /* 0x000000ffff147224 */ /* 0x000fe400078e0002 */
[----:B------:R-:W-:Y:S01]  /*2730*/  IMAD R21, R7, UR8, R26 ;  /* 0x0000000807157c24 */ /* 0x000fe2000f8e021a */
[----:B------:R-:W-:-:S04]  /*2740*/  ULDC.64 UR8, c[0x0][0x220] ;  /* 0x0000880000087ab9 */ /* 0x000fc80000000a00 */
[----:B------:R-:W-:-:S04]  /*2750*/  IADD3 R33, P4, R21, R38, RZ ;  /* 0x0000002615217210 */ /* 0x000fc80007f9e0ff */
[----:B------:R-:W-:-:S05]  /*2760*/  LEA.HI.X.SX32 R21, R21, R10, 0x1, P4 ;  /* 0x0000000a15157211 */ /* 0x000fca00020f0eff */
[----:B------:R-:W-:Y:S01]  /*2770*/  IMAD R36, R21, UR8, RZ ;  /* 0x0000000815247c24 */ /* 0x000fe2000f8e02ff */
[----:B------:R-:W-:-:S03]  /*2780*/  MOV R21, R9 ;  /* 0x0000000900157202 */ /* 0x000fc60000000f00 */
[----:B------:R-:W-:-:S04]  /*2790*/  IMAD.WIDE.U32 R22, R33, UR8, R20 ;  /* 0x0000000821167c25 */ /* 0x000fc8000f8e0014 */
[----:B------:R-:W-:Y:S01]  /*27a0*/  IMAD R21, R33, UR9, R36 ;  /* 0x0000000921157c24 */ /* 0x000fe2000f8e0224 */
[----:B------:R-:W-:Y:S02]  /*27b0*/  ULDC.64 UR8, c[0x0][0x218] ;  /* 0x0000860000087ab9 */ /* 0x000fe40000000a00 */
[----:B------:R-:W-:Y:S01]  /*27c0*/  LEA R20, P4, R22, UR8, 0x1 ;  /* 0x0000000816147c11 */ /* 0x000fe2000f8808ff */
[----:B------:R-:W-:-:S05]  /*27d0*/  IMAD.IADD R21, R23, 0x1, R21 ;  /* 0x0000000117157824 */ /* 0x000fca00078e0215 */
[----:B------:R-:W-:-:S05]  /*27e0*/  LEA.HI.X R21, R22, UR9, R21, 0x1, P4 ;  /* 0x0000000916157c11 */ /* 0x000fca000a0f0c15 */
[----:B------:R-:W2:Y:S01]  /*27f0*/  LDG.E.U16 R20, desc[UR10][R20.64] ;  /* 0x0000000a14147981 */ /* 0x000ea2000c1e1500 */
        /* <DEDUP_REMOVED lines=11> */
.L_x_93:
[----:B------:R-:W-:Y:S05]  /*28b0*/  BSYNC B2 ;  /* 0x0000000000027941 */ /* 0x000fea0003800000 */
.L_x_92:
[----:B------:R-:W-:Y:S04]  /*28c0*/  BSSY B2, `(.L_x_94) ;  /* 0x000001f000027945 */ /* 0x000fe80003800000 */
[----:B------:R-:W-:Y:S05]  /*28d0*/  @P1 BRA `(.L_x_95) ;  /* 0x0000000000741947 */ /* 0x000fea0003800000 */
[----:B------:R-:W-:Y:S01]  /*28e0*/  ULDC UR8, c[0x0][0x23c] ;  /* 0x00008f0000087ab9 */ /* 0x000fe20000000800 */
[----:B------:R-:W-:Y:S02]  /*28f0*/  IMAD.MOV.U32 R20, RZ, RZ, R2 ;  /* 0x000000ffff147224 */ /* 0x000fe400078e0002 */
[----:B------:R-:W-:Y:S01]  /*2900*/  IMAD R21, R7, UR8, R26 ;  /* 0x0000000807157c24 */ /* 0x000fe2000f8e021a */
[----:B------:R-:W-:-:S04]  /*2910*/  ULDC.64 UR8, c[0x0][0x220] ;  /* 0x0000880000087ab9 */ /* 0x000fc80000000a00 */
[----:B------:R-:W-:-:S04]  /*2920*/  IADD3 R21, R21, 0x1, RZ ;  /* 0x0000000115157810 */ /* 0x000fc80007ffe0ff */
[----:B------:R-:W-:-:S04]  /*2930*/  IADD3 R31, P1, R21, R38, RZ ;  /* 0x00000026151f7210 */ /* 0x000fc80007f3e0ff */
[----:B------:R-:W-:-:S05]  /*2940*/  LEA.HI.X.SX32 R21, R21, R10, 0x1, P1 ;  /* 0x0000000a15157211 */ /* 0x000fca00008f0eff */
[----:B------:R-:W-:Y:S02]  /*2950*/  IMAD R32, R21, UR8, RZ ;  /* 0x0000000815207c24 */ /* 0x000fe4000f8e02ff */
[----:B------:R-:W-:Y:S02]  /*2960*/  IMAD.MOV.U32 R21, RZ, RZ, R9 ;  /* 0x000000ffff157224 */ /* 0x000fe400078e0009 */
[----:B------:R-:W-:-:S04]  /*2970*/  IMAD.WIDE.U32 R22, R31, UR8, R20 ;  /* 0x000000081f167c25 */ /* 0x000fc8000f8e0014 */
[----:B------:R-:W-:Y:S01]  /*2980*/  IMAD R21, R31, UR9, R32 ;  /* 0x000000091f157c24 */ /* 0x000fe2000f8e0220 */
[----:B------:R-:W-:Y:S02]  /*2990*/  ULDC.64 UR8, c[0x0][0x218] ;  /* 0x0000860000087ab9 */ /* 0x000fe40000000a00 */
[----:B------:R-:W-:Y:S02]  /*29a0*/  LEA R20, P1, R22, UR8, 0x1 ;  /* 0x0000000816147c11 */ /* 0x000fe4000f8208ff */
[----:B------:R-:W-:-:S04]  /*29b0*/  IADD3 R21, R23, R21, RZ ;  /* 0x0000001517157210 */ /* 0x000fc80007ffe0ff */
[----:B------:R-:W-:-:S05]  /*29c0*/  LEA.HI.X R21, R22, UR9, R21, 0x1, P1 ;  /* 0x0000000916157c11 */ /* 0x000fca00088f0c15 */
[----:B------:R-:W2:Y:S01]  /*29d0*/  LDG.E.U16 R20, desc[UR10][R20.64] ;  /* 0x0000000a14147981 */ /* 0x000ea2000c1e1500 */
[----:B------:R-:W-:-:S05]  /*29e0*/  IMAD.IADD R22, R29, 0x1, -R28 ;  /* 0x000000011d167824 */ /* 0x000fca00078e0a1c */
[----:B------:R-:W-:-:S05]  /*29f0*/  VIADDMNMX R23, R22, R27, UR7, PT ;  /* 0x0000000716177e46 */ /* 0x000fca000b80011b */
        /* <DEDUP_REMOVED lines=11> */
.L_x_95:
[----:B------:R-:W-:Y:S05]  /*2ab0*/  BSYNC B2 ;  /* 0x0000000000027941 */ /* 0x000fea0003800000 */
.L_x_94:
        /* <DEDUP_REMOVED lines=18> */
[----:B------:R-:W-:-:S04]  /*2be0*/  IADD3 R28, -R28, R25, R29 ;  /* 0x000000191c1c7210 */ /* 0x000fc80007ffe11d */
[----:B------:R-:W-:-:S05]  /*2bf0*/  VIADDMNMX R27, R28, R27, UR7, PT ;  /* 0x000000071c1b7e46 */ /* 0x000fca000b80011b */
        /* <DEDUP_REMOVED lines=11> */
.L_x_97:
[----:B------:R-:W-:Y:S05]  /*2cb0*/  BSYNC B2 ;  /* 0x0000000000027941 */ /* 0x000fea0003800000 */
.L_x_96:
[----:B------:R-:W-:Y:S01]  /*2cc0*/  BSSY B2, `(.L_x_98) ;  /* 0x000001d000027945 */ /* 0x000fe20003800000 */
[----:B------:R-:W-:-:S03]  /*2cd0*/  IMAD.IADD R27, R19, 0x1, -R30 ;  /* 0x00000001131b7824 */ /* 0x000fc600078e0a1e */
[----:B------:R-:W-:Y:S05]  /*2ce0*/  @P3 BRA `(.L_x_99) ;  /* 0x0000000000683947 */ /* 0x000fea0003800000 */
[----:B------:R-:W-:Y:S01]  /*2cf0*/  ULDC UR8, c[0x0][0x23c] ;  /* 0x00008f0000087ab9 */ /* 0x000fe20000000800 */
[----:B------:R-:W-:Y:S02]  /*2d00*/  IMAD.MOV.U32 R20, RZ, RZ, R2 ;  /* 0x000000ffff147224 */ /* 0x000fe400078e0002 */
[----:B------:R-:W-:Y:S01]  /*2d10*/  IMAD R19, R7, UR8, R26 ;  /* 0x0000000807137c24 */ /* 0x000fe2000f8e021a */
[----:B------:R-:W-:Y:S01]  /*2d20*/  ULDC.64 UR8, c[0x0][0x220] ;  /* 0x0000880000087ab9 */ /* 0x000fe20000000a00 */
[----:B------:R-:W-:-:S03]  /*2d30*/  IMAD.MOV.U32 R21, RZ, RZ, R9 ;  /* 0x000000ffff157224 */ /* 0x000fc600078e0009 */
[----:B------:R-:W-:-:S04]  /*2d40*/  IADD3 R19, R19, 0x3, RZ ;  /* 0x0000000313137810 */ /* 0x000fc80007ffe0ff */
[----:B------:R-:W-:-:S04]  /*2d50*/  IADD3 R25, P1, R19, R38, RZ ;  /* 0x0000002613197210 */ /* 0x000fc80007f3e0ff */
[----:B------:R-:W-:Y:S01]  /*2d60*/  LEA.HI.X.SX32 R19, R19, R10, 0x1, P1 ;  /* 0x0000000a13137211 */ /* 0x000fe200008f0eff */
[----:B------:R-:W-:-:S04]  /*2d70*/  IMAD.WIDE.U32 R22, R25, UR8, R20 ;  /* 0x0000000819167c25 */ /* 0x000fc8000f8e0014 */
[----:B------:R-:W-:-:S04]  /*2d80*/  IMAD R28, R19, UR8, RZ ;  /* 0x00000008131c7c24 */ /* 0x000fc8000f8e02ff */
[----:B------:R-:W-:Y:S01]  /*2d90*/  IMAD R19, R25, UR9, R28 ;  /* 0x0000000919137c24 */ /* 0x000fe2000f8e021c */
[----:B------:R-:W-:Y:S02]  /*2da0*/  ULDC.64 UR8, c[0x0][0x218] ;  /* 0x0000860000087ab9 */ /* 0x000fe40000000a00 */
[----:B------:R-:W-:Y:S02]  /*2db0*/  LEA R20, P1, R22, UR8, 0x1 ;  /* 0x0000000816147c11 */ /* 0x000fe4000f8208ff */
[----:B------:R-:W-:-:S04]  /*2dc0*/  IADD3 R19, R23, R19, RZ ;  /* 0x0000001317137210 */ /* 0x000fc80007ffe0ff */
[----:B------:R-:W-:-:S05]  /*2dd0*/  LEA.HI.X R21, R22, UR9, R19, 0x1, P1 ;  /* 0x0000000916157c11 */ /* 0x000fca00088f0c13 */
[----:B------:R-:W2:Y:S01]  /*2de0*/  LDG.E.U16 R20, desc[UR10][R20.64] ;  /* 0x0000000a14147981 */ /* 0x000ea2000c1e1500 */
        /* <DEDUP_REMOVED lines=10> */
.L_x_99:
[----:B------:R-:W-:Y:S05]  /*2e90*/  BSYNC B2 ;  /* 0x0000000000027941 */ /* 0x000fea0003800000 */
.L_x_98:
[----:B------:R-:W-:-:S05]  /*2ea0*/  VIADD R26, R26, 0x4 ;  /* 0x000000041a1a7836 */ /* 0x000fca0000000000 */
[----:B------:R-:W-:-:S13]  /*2eb0*/  ISETP.GE.AND P1, PT, R26, R8, PT ;  /* 0x000000081a00720c */ /* 0x000fda0003f26270 */
[----:B------:R-:W-:Y:S05]  /*2ec0*/  @!P1 BRA `(.L_x_100) ;  /* 0xfffffff400a09947 */ /* 0x000fea000383ffff */
.L_x_75:
[----:B------:R-:W-:Y:S05]  /*2ed0*/  BSYNC B1 ;  /* 0x0000000000017941 */ /* 0x000fea0003800000 */
.L_x_74:
[----:B------:R-:W-:-:S05]  /*2ee0*/  VIADD R7, R7, 0x1 ;  /* 0x0000000107077836 */ /* 0x000fca0000000000 */
[----:B------:R-:W-:-:S13]  /*2ef0*/  ISETP.GE.AND P0, PT, R7, R4, PT ;  /* 0x000000040700720c */ /* 0x000fda0003f06270 */
[----:B------:R-:W-:Y:S05]  /*2f00*/  @!P0 BRA `(.L_x_101) ;  /* 0xffffffe000ec8947 */ /* 0x000fea000383ffff */
[----:B------:R-:W-:Y:S05]  /*2f10*/  BRA `(.L_x_72) ;  /* 0x0000001c00407947 */ /* 0x000fea0003800000 */
.L_x_73:
[--C-:B------:R-:W-:Y:S01]  /*2f20*/  IMAD R13, R5, R14, R14.reuse ;  /* 0x0000000e050d7224 */ /* 0x100fe200078e020e */
[----:B------:R-:W-:Y:S02]  /*2f30*/  ULDC UR8, c[0x0][0x230] ;  /* 0x00008c0000087ab9 */ /* 0x000fe40000000800 */
[----:B------:R-:W-:Y:S02]  /*2f40*/  VIMNMX R19, R19, UR8, PT ;  /* 0x0000000813137c48 */ /* 0x000fe4000bfe0100 */
[C---:B------:R-:W-:Y:S02]  /*2f50*/  IADD3 R6, R13.reuse, -UR9, RZ ;  /* 0x800000090d067c10 */ /* 0x040fe4000fffe0ff */
[----:B------:R-:W-:Y:S02]  /*2f60*/  IADD3 R20, R13, -UR9, R14 ;  /* 0x800000090d147c10 */ /* 0x000fe4000fffe00e */
[-C--:B------:R-:W-:Y:S02]  /*2f70*/  VIADDMNMX R18, R6, R15.reuse, UR7, PT ;  /* 0x0000000706127e46 */ /* 0x080fe4000b80010f */
[----:B------:R-:W-:-:S02]  /*2f80*/  VIADDMNMX R17, R20, R15, UR7, PT ;  /* 0x0000000714117e46 */ /* 0x000fc4000b80010f */
[----:B------:R-:W-:Y:S02]  /*2f90*/  VIMNMX R14, RZ, R16, !PT ;  /* 0x00000010ff0e7248 */ /* 0x000fe40007fe0100 */
[----:B------:R-:W-:Y:S01]  /*2fa0*/  VIMNMX R15, RZ, R6, !PT ;  /* 0x00000006ff0f7248 */ /* 0x000fe20007fe0100 */
[----:B------:R-:W-:Y:S01]  /*2fb0*/  IMAD.MOV.U32 R6, RZ, RZ, RZ ;  /* 0x000000ffff067224 */ /* 0x000fe200078e00ff */
[----:B------:R-:W-:Y:S02]  /*2fc0*/  VIMNMX R18, R18, UR8, PT ;  /* 0x0000000812127c48 */ /* 0x000fe4000bfe0100 */
[----:B------:R-:W-:Y:S02]  /*2fd0*/  VIMNMX R16, RZ, R20, !PT ;  /* 0x00000014ff107248 */ /* 0x000fe40007fe0100 */
[----:B------:R-:W-:Y:S01]  /*2fe0*/  VIMNMX R17, R17, UR8, PT ;  /* 0x0000000811117c48 */ /* 0x000fe2000bfe0100 */
[----:B------:R-:W-:-:S03]  /*2ff0*/  IMAD.IADD R24, R18, 0x1, -R15 ;  /* 0x0000000112187824 */ /* 0x000fc600078e0a0f */
[----:B------:R-:W-:-:S07]  /*3000*/  IADD3 R25, -R16, R17, RZ ;  /* 0x0000001110197210 */ /* 0x000fce0007ffe1ff */
.L_x_137:
[----:B------:R-:W-:Y:S01]  /*3010*/  ISETP.GE.AND P0, PT, R5, R8, PT ;  /* 0x000000080500720c */ /* 0x000fe20003f06270 */
[----:B------:R-:W-:-:S12]  /*3020*/  BSSY B1, `(.L_x_102) ;  /* 0x00001bc000017945 */ /* 0x000fd80003800000 */
[----:B------:R-:W-:Y:S05]  /*3030*/  @P0 BRA `(.L_x_103) ;  /* 0x0000001800e80947 */ /* 0x000fea0003800000 */
[----:B------:R-:W-:Y:S01]  /*3040*/  ULDC UR8, c[0x0][0x23c] ;  /* 0x00008f0000087ab9 */ /* 0x000fe20000000800 */
[----:B------:R-:W-:Y:S01]  /*3050*/  VIADD R32, R5, 0x1 ;  /* 0x0000000105207836 */ /* 0x000fe20000000000 */
[----:B------:R-:W0:Y:S01]  /*3060*/  LDC R40, c[0x0][0x250] ;  /* 0x00009400ff287b82 */ /* 0x000e220000000800 */
[----:B------:R-:W-:Y:S01]  /*3070*/  IMAD R13, R7, UR8, R5 ;  /* 0x00000008070d7c24 */ /* 0x000fe2000f8e0205 */
[----:B------:R-:W-:Y:S01]  /*3080*/  MOV R22, R2 ;  /* 0x0000000200167202 */ /* 0x000fe20000000f00 */
[----:B------:R-:W-:Y:S01]  /*3090*/  VIADD R36, R5, 0x2 ;  /* 0x0000000205247836 */ /* 0x000fe20000000000 */
[----:B------:R-:W-:Y:S01]  /*30a0*/  ULDC.64 UR12, c[0x0][0x218] ;  /* 0x00008600000c7ab9 */ /* 0x000fe20000000a00 */
[----:B------:R-:W-:Y:S01]  /*30b0*/  IMAD R21, R7, UR8, R32 ;  /* 0x0000000807157c24 */ /* 0x000fe2000f8e0220 */
[-C--:B------:R-:W-:Y:S01]  /*30c0*/  IADD3 R41, P0, R13, R38.reuse, RZ ;  /* 0x000000260d297210 */ /* 0x080fe20007f1e0ff */
[----:B------:R-:W-:Y:S01]  /*30d0*/  IMAD R27, R7, UR8, R36 ;  /* 0x00000008071b7c24 */ /* 0x000fe2000f8e0224 */
[----:B------:R-:W1:Y:S01]  /*30e0*/  LDC R33, c[0x0][0x240] ;  /* 0x00009000ff217b82 */ /* 0x000e620000000800 */
[----:B------:R-:W-:Y:S01]  /*30f0*/  ULDC.64 UR8, c[0x0][0x220] ;  /* 0x0000880000087ab9 */ /* 0x000fe20000000a00 */
[----:B------:R-:W-:Y:S01]  /*3100*/  IADD3 R29, P1, R21, R38, RZ ;  /* 0x00000026151d7210 */ /* 0x000fe20007f3e0ff */
[----:B------:R-:W-:Y:S01]  /*3110*/  IMAD.MOV.U32 R23, RZ, RZ, R9 ;  /* 0x000000ffff177224 */ /* 0x000fe200078e0009 */
[----:B------:R-:W-:-:S02]  /*3120*/  LEA.HI.X.SX32 R13, R13, R10, 0x1, P0 ;  /* 0x0000000a0d0d7211 */ /* 0x000fc400000f0eff */
[----:B------:R-:W-:Y:S02]  /*3130*/  IADD3 R31, P0, R27, R38, RZ ;  /* 0x000000261b1f7210 */ /* 0x000fe40007f1e0ff */
[-C--:B------:R-:W-:Y:S01]  /*3140*/  LEA.HI.X.SX32 R21, R21, R10.reuse, 0x1, P1 ;  /* 0x0000000a15157211 */ /* 0x080fe200008f0eff */
[----:B------:R-:W-:Y:S01]  /*3150*/  IMAD R20, R13, UR8, RZ ;  /* 0x000000080d147c24 */ /* 0x000fe2000f8e02ff */
[----:B------:R-:W-:-:S03]  /*3160*/  LEA.HI.X.SX32 R27, R27, R10, 0x1, P0 ;  /* 0x0000000a1b1b7211 */ /* 0x000fc600000f0eff */
[----:B------:R-:W-:Y:S02]  /*3170*/  IMAD R26, R21, UR8, RZ ;  /* 0x00000008151a7c24 */ /* 0x000fe4000f8e02ff */
[----:B------:R-:W-:Y:S02]  /*3180*/  IMAD R30, R27, UR8, RZ ;  /* 0x000000081b1e7c24 */ /* 0x000fe4000f8e02ff */
[----:B------:R-:W-:Y:S02]  /*3190*/  IMAD R37, R41, UR9, R20 ;  /* 0x0000000929257c24 */ /* 0x000fe4000f8e0214 */
[----:B------:R-:W-:Y:S02]  /*31a0*/  IMAD R13, R29, UR9, R26 ;  /* 0x000000091d0d7c24 */ /* 0x000fe4000f8e021a */
[----:B------:R-:W-:-:S04]  /*31b0*/  IMAD.WIDE.U32 R20, R41, UR8, R22 ;  /* 0x0000000829147c25 */ /* 0x000fc8000f8e0016 */
[----:B------:R-:W-:-:S04]  /*31c0*/  IMAD.WIDE.U32 R28, R29, UR8, R22 ;  /* 0x000000081d1c7c25 */ /* 0x000fc8000f8e0016 */
[----:B------:R-:W-:Y:S01]  /*31d0*/  IMAD.WIDE.U32 R26, R31, UR8, R22 ;  /* 0x000000081f1a7c25 */ /* 0x000fe2000f8e0016 */
[----:B------:R-:W-:Y:S01]  /*31e0*/  ULDC.S8 UR8, c[0x0][0x265] ;  /* 0x0000994000087ab9 */ /* 0x000fe20000000200 */
[----:B------:R-:W-:Y:S02]  /*31f0*/  IADD3 R29, R29, R13, RZ ;  /* 0x0000000d1d1d7210 */ /* 0x000fe40007ffe0ff */
[----:B------:R-:W-:Y:S01]  /*3200*/  IMAD R23, R31, UR9, R30 ;  /* 0x000000091f177c24 */ /* 0x000fe2000f8e021e */
[----:B------:R-:W-:Y:S01]  /*3210*/  ULDC UR9, c[0x0][0x248] ;  /* 0x0000920000097ab9 */ /* 0x000fe20000000800 */
[----:B------:R-:W-:Y:S01]  /*3220*/  ISETP.NE.AND P2, PT, RZ, UR8, PT ;  /* 0x00000008ff007c0c */ /* 0x000fe2000bf45270 */
[----:B0-----:R-:W-:Y:S01]  /*3230*/  IMAD R40, R7, UR9, -R40 ;  /* 0x0000000907287c24 */ /* 0x001fe2000f8e0a28 */
[----:B------:R-:W-:Y:S01]  /*3240*/  LEA R30, P0, R20, UR12, 0x1 ;  /* 0x0000000c141e7c11 */ /* 0x000fe2000f8008ff */
[----:B------:R-:W-:Y:S01]  /*3250*/  IMAD.IADD R37, R21, 0x1, R37 ;  /* 0x0000000115257824 */ /* 0x000fe200078e0225 */
[----:B------:R-:W-:Y:S01]  /*3260*/  ULDC UR9, c[0x0][0x228] ;  /* 0x00008a0000097ab9 */ /* 0x000fe20000000800 */
[----:B------:R-:W-:Y:S01]  /*3270*/  IMAD.IADD R21, R27, 0x1, R23 ;  /* 0x000000011b157824 */ /* 0x000fe200078e0217 */
[----:B-1----:R-:W-:-:S02]  /*3280*/  VIADDMNMX R33, R40, R33, UR6, PT ;  /* 0x0000000628217e46 */ /* 0x002fc4000b800121 */
[----:B------:R-:W-:Y:S02]  /*3290*/  LEA.HI.X R31, R20, UR13, R37, 0x1, P0 ;  /* 0x0000000d141f7c11 */ /* 0x000fe400080f0c25 */
[----:B------:R-:W-:Y:S02]  /*32a0*/  LEA R22, P0, R28, UR12, 0x1 ;  /* 0x0000000c1c167c11 */ /* 0x000fe4000f8008ff */
[----:B------:R-:W-:Y:S02]  /*32b0*/  LEA R20, P1, R26, UR12, 0x1 ;  /* 0x0000000c1a147c11 */ /* 0x000fe4000f8208ff */
[----:B------:R-:W-:Y:S02]  /*32c0*/  VIMNMX R13, RZ, R40, !PT ;  /* 0x00000028ff0d7248 */ /* 0x000fe40007fe0100 */
[----:B------:R-:W-:Y:S02]  /*32d0*/  VIMNMX R40, R33, UR9, PT ;  /* 0x0000000921287c48 */ /* 0x000fe4000bfe0100 */
[----:B------:R-:W-:-:S02]  /*32e0*/  LEA.HI.X R23, R28, UR13, R29, 0x1, P0 ;  /* 0x0000000d1c177c11 */ /* 0x000fc400080f0c1d */
[----:B------:R-:W-:Y:S01]  /*32f0*/  LEA.HI.X R21, R26, UR13, R21, 0x1, P1 ;  /* 0x0000000d1a157c11 */ /* 0x000fe200088f0c15 */
[----:B------:R-:W-:Y:S01]  /*3300*/  IMAD.IADD R26, R40, 0x1, -R13 ;  /* 0x00000001281a7824 */ /* 0x000fe200078e0a0d */
[----:B------:R-:W-:Y:S06]  /*3310*/  @!P2 BRA `(.L_x_104) ;  /* 0x0000000800c8a947 */ /* 0x000fec0003800000 */
        /* <DEDUP_REMOVED lines=16> */
.L_x_108:
[----:B------:R-:W-:Y:S05]  /*3420*/  BSYNC B3 ;  /* 0x0000000000037941 */ /* 0x000fea0003800000 */
.L_x_107:
[----:B------:R-:W-:Y:S01]  /*3430*/  MOV R26, R32 ;  /* 0x00000020001a7202 */ /* 0x000fe20000000f00 */
[----:B------:R-:W-:Y:S06]  /*3440*/  @!P2 BRA `(.L_x_106) ;  /* 0x000000000060a947 */ /* 0x000fec0003800000 */
[----:B------:R-:W-:Y:S01]  /*3450*/  ISETP.LE.OR P1, PT, R18, R15, !P0 ;  /* 0x0000000f1200720c */ /* 0x000fe20004723670 */
[----:B------:R-:W-:Y:S01]  /*3460*/  BSSY B3, `(.L_x_109) ;  /* 0x000000a000037945 */ /* 0x000fe20003800000 */
[----:B------:R-:W-:-:S11]  /*3470*/  ISETP.NE.AND P2, PT, R12, 0x2, PT ;  /* 0x000000020c00780c */ /* 0x000fd60003f45270 */
        /* <DEDUP_REMOVED lines=8> */
.L_x_110:
[----:B------:R-:W-:Y:S05]  /*3500*/  BSYNC B3 ;  /* 0x0000000000037941 */ /* 0x000fea0003800000 */
.L_x_109:
[----:B------:R-:W-:Y:S01]  /*3510*/  MOV R26, R36 ;  /* 0x00000024001a7202 */ /* 0x000fe20000000f00 */
[----:B------:R-:W-:Y:S06]  /*3520*/  @!P2 BRA `(.L_x_106) ;  /* 0x000000000028a947 */ /* 0x000fec0003800000 */
[----:B------:R-:W-:Y:S01]  /*3530*/  ISETP.LE.OR P0, PT, R17, R16, !P0 ;  /* 0x000000101100720c */ /* 0x000fe20004703670 */
[----:B------:R-:W-:-:S12]  /*3540*/  VIADD R26, R5, 0x3 ;  /* 0x00000003051a7836 */ /* 0x000fd80000000000 */
[----:B------:R-:W-:Y:S05]  /*3550*/  @P0 BRA `(.L_x_106) ;  /* 0x00000000001c0947 */ /* 0x000fea0003800000 */
[----:B------:R-:W2:Y:S01]  /*3560*/  LDG.E.U16 R20, desc[UR10][R20.64] ;  /* 0x0000000a14147981 */ /* 0x000ea2000c1e1500 */
[----:B------:R-:W0:Y:S01]  /*3570*/  MUFU.RCP R23, R34 ;  /* 0x0000002200177308 */ /* 0x000e220000001000 */
[----:B--2---:R-:W-:-:S04]  /*3580*/  IMAD.U32 R22, R20, 0x10000, RZ ;  /* 0x0001000014167824 */ /* 0x004fc800078e00ff */
[----:B0-----:R-:W-:-:S06]  /*3590*/  FMUL.FTZ R22, R22, R23 ;  /* 0x0000001716167220 */ /* 0x001fcc0000410000 */
[----:B------:R-:W0:Y:S02]  /*35a0*/  F2F.BF16.F32 R22, R22 ;  /* 0x0000001600167304 */ /* 0x000e240000202000 */
[----:B0-----:R-:W-:-:S05]  /*35b0*/  SHF.L.U32 R23, R22, 0x10, RZ ;  /* 0x0000001016177819 */ /* 0x001fca00000006ff */
[----:B------:R-:W-:-:S07]  /*35c0*/  FADD.FTZ R6, R6, R23 ;  /* 0x0000001706067221 */ /* 0x000fce0000010000 */
.L_x_106:
[----:B------:R-:W-:Y:S05]  /*35d0*/  BSYNC B2 ;  /* 0x0000000000027941 */ /* 0x000fea0003800000 */
.L_x_105:
[----:B------:R-:W-:Y:S01]  /*35e0*/  ISETP.GE.U32.AND P0, PT, R11, 0x3, PT ;  /* 0x000000030b00780c */ /* 0x000fe20003f06070 */
[----:B------:R-:W-:-:S12]  /*35f0*/  BSSY B2, `(.L_x_111) ;  /* 0x0000083000027945 */ /* 0x000fd80003800000 */
[----:B------:R-:W-:Y:S05]  /*3600*/  @!P0 BRA `(.L_x_112) ;  /* 0x0000000800048947 */ /* 0x000fea0003800000 */
[----:B------:R-:W-:-:S13]  /*3610*/  ISETP.GT.AND P0, PT, R40, R13, PT ;  /* 0x0000000d2800720c */ /* 0x000fda0003f04270 */
.L_x_121:
[----:B------:R-:W0:Y:S01]  /*3620*/  LDC R20, c[0x0][0x24c] ;  /* 0x00009300ff147b82 */ /* 0x000e220000000800 */
[----:B------:R-:W-:Y:S07]  /*3630*/  BSSY B3, `(.L_x_113) ;  /* 0x0000030000037945 */ /* 0x000fee0003800000 */
[----:B------:R-:W1:Y:S08]  /*3640*/  LDC R22, c[0x0][0x254] ;  /* 0x00009500ff167b82 */ /* 0x000e700000000800 */
[----:B------:R-:W2:Y:S08]  /*3650*/  LDC R30, c[0x0][0x244] ;  /* 0x00009100ff1e7b82 */ /* 0x000eb00000000800 */
[----:B------:R-:W3:Y:S01]  /*3660*/  LDC R31, c[0x0][0x230] ;  /* 0x00008c00ff1f7b82 */ /* 0x000ee20000000800 */
[----:B0-----:R-:W-:-:S04]  /*3670*/  IMAD R21, R26, R20, R20 ;  /* 0x000000141a157224 */ /* 0x001fc800078e0214 */
[----:B------:R-:W-:Y:S02]  /*3680*/  IMAD.IADD R29, R21, 0x1, R20 ;  /* 0x00000001151d7824 */ /* 0x000fe400078e0214 */
[----:B-1----:R-:W-:-:S03]  /*3690*/  IMAD R13, R26, R20, -R22 ;  /* 0x000000141a0d7224 */ /* 0x002fc600078e0a16 */
[----:B------:R-:W-:Y:S01]  /*36a0*/  IADD3 R23, R29, -R22, RZ ;  /* 0x800000161d177210 */ /* 0x000fe20007ffe0ff */
[----:B------:R-:W-:Y:S01]  /*36b0*/  IMAD.IADD R21, R21, 0x1, -R22 ;  /* 0x0000000115157824 */ /* 0x000fe200078e0a16 */
[----:B------:R-:W-:Y:S02]  /*36c0*/  IADD3 R29, -R22, R29, R20 ;  /* 0x0000001d161d7210 */ /* 0x000fe40007ffe114 */
[-C--:B--2---:R-:W-:Y:S02]  /*36d0*/  VIADDMNMX R20, R13, R30.reuse, UR7, PT ;  /* 0x000000070d147e46 */ /* 0x084fe4000b80011e */
[----:B------:R-:W-:Y:S02]  /*36e0*/  VIMNMX R13, RZ, R13, !PT ;  /* 0x0000000dff0d7248 */ /* 0x000fe40007fe0100 */
[-C--:B------:R-:W-:Y:S02]  /*36f0*/  VIADDMNMX R22, R21, R30.reuse, UR7, PT ;  /* 0x0000000715167e46 */ /* 0x080fe4000b80011e */
[----:B------:R-:W-:-:S02]  /*3700*/  VIADDMNMX R27, R23, R30, UR7, PT ;  /* 0x00000007171b7e46 */ /* 0x000fc4000b80011e */
[----:B---3--:R-:W-:Y:S02]  /*3710*/  VIMNMX R20, R20, R31, PT ;  /* 0x0000001f14147248 */ /* 0x008fe40003fe0100 */
[----:B------:R-:W-:Y:S02]  /*3720*/  VIADDMNMX R30, R29, R30, UR7, PT ;  /* 0x000000071d1e7e46 */ /* 0x000fe4000b80011e */
[----:B------:R-:W-:Y:S02]  /*3730*/  ISETP.LE.OR P4, PT, R20, R13, !P0 ;  /* 0x0000000d1400720c */ /* 0x000fe40004783670 */
[-C--:B------:R-:W-:Y:S02]  /*3740*/  VIMNMX R22, R22, R31.reuse, PT ;  /* 0x0000001f16167248 */ /* 0x080fe40003fe0100 */
[-C--:B------:R-:W-:Y:S02]  /*3750*/  VIMNMX R28, R27, R31.reuse, PT ;  /* 0x0000001f1b1c7248 */ /* 0x080fe40003fe0100 */
[----:B------:R-:W-:-:S02]  /*3760*/  VIMNMX R30, R30, R31, PT ;  /* 0x0000001f1e1e7248 */ /* 0x000fc40003fe0100 */
[----:B------:R-:W-:Y:S02]  /*3770*/  VIMNMX R21, RZ, R21, !PT ;  /* 0x00000015ff157248 */ /* 0x000fe40007fe0100 */
[----:B------:R-:W-:Y:S02]  /*3780*/  VIMNMX R23, RZ, R23, !PT ;  /* 0x00000017ff177248 */ /* 0x000fe40007fe0100 */
[----:B------:R-:W-:Y:S02]  /*3790*/  VIMNMX R29, RZ, R29, !PT ;  /* 0x0000001dff1d7248 */ /* 0x000fe40007fe0100 */
[----:B------:R-:W-:Y:S02]  /*37a0*/  ISETP.LE.OR P1, PT, R22, R21, !P0 ;  /* 0x000000151600720c */ /* 0x000fe40004723670 */
[----:B------:R-:W-:Y:S02]  /*37b0*/  ISETP.LE.OR P2, PT, R28, R23, !P0 ;  /* 0x000000171c00720c */ /* 0x000fe40004743670 */
[----:B------:R-:W-:Y:S01]  /*37c0*/  ISETP.LE.OR P3, PT, R30, R29, !P0 ;  /* 0x0000001d1e00720c */ /* 0x000fe20004763670 */
[----:B------:R-:W-:-:S12]  /*37d0*/  @P4 BRA `(.L_x_114) ;  /* 0x0000000000544947 */ /* 0x000fd80003800000 */
[----:B------:R-:W-:Y:S01]  /*37e0*/  ULDC UR8, c[0x0][0x23c] ;  /* 0x00008f0000087ab9 */ /* 0x000fe20000000800 */
[----:B------:R-:W-:Y:S02]  /*37f0*/  IMAD.MOV.U32 R20, RZ, RZ, R2 ;  /* 0x000000ffff147224 */ /* 0x000fe400078e0002 */
[----:B------:R-:W-:Y:S01]  /*3800*/  IMAD R13, R7, UR8, R26 ;  /* 0x00000008070d7c24 */ /* 0x000fe2000f8e021a */
[----:B------:R-:W-:Y:S01]  /*3810*/  ULDC.64 UR8, c[0x0][0x220] ;  /* 0x0000880000087ab9 */ /* 0x000fe20000000a00 */
[----:B------:R-:W-:-:S03]  /*3820*/  IMAD.MOV.U32 R21, RZ, RZ, R9 ;  /* 0x000000ffff157224 */ /* 0x000fc600078e0009 */
        /* <DEDUP_REMOVED lines=10> */
[----:B------:R-:W0:Y:S01]  /*38d0*/  MUFU.RCP R22, R34 ;  /* 0x0000002200167308 */ /* 0x000e220000001000 */
[----:B--2---:R-:W-:-:S04]  /*38e0*/  IMAD.U32 R13, R20, 0x10000, RZ ;  /* 0x00010000140d7824 */ /* 0x004fc800078e00ff */
[----:B0-----:R-:W-:-:S06]  /*38f0*/  FMUL.FTZ R13, R13, R22 ;  /* 0x000000160d0d7220 */ /* 0x001fcc0000410000 */
[----:B------:R-:W0:Y:S02]  /*3900*/  F2F.BF16.F32 R13, R13 ;  /* 0x0000000d000d7304 */ /* 0x000e240000202000 */
[----:B0-----:R-:W-:-:S04]  /*3910*/  IMAD.U32 R23, R13, 0x10000, RZ ;  /* 0x000100000d177824 */ /* 0x001fc800078e00ff */
[----:B------:R-:W-:-:S07]  /*3920*/  FADD.FTZ R6, R6, R23 ;  /* 0x0000001706067221 */ /* 0x000fce0000010000 */
.L_x_114:
[----:B------:R-:W-:Y:S05]  /*3930*/  BSYNC B3 ;  /* 0x0000000000037941 */ /* 0x000fea0003800000 */
.L_x_113:
[----:B------:R-:W-:Y:S04]  /*3940*/  BSSY B3, `(.L_x_115) ;  /* 0x0000018000037945 */ /* 0x000fe80003800000 */
        /* <DEDUP_REMOVED lines=23> */
.L_x_116:
[----:B------:R-:W-:Y:S05]  /*3ac0*/  BSYNC B3 ;  /* 0x0000000000037941 */ /* 0x000fea0003800000 */
.L_x_115:
        /* <DEDUP_REMOVED lines=24> */
.L_x_118:
[----:B------:R-:W-:Y:S05]  /*3c50*/  BSYNC B3 ;  /* 0x0000000000037941 */ /* 0x000fea0003800000 */
.L_x_117:
        /* <DEDUP_REMOVED lines=24> */
.L_x_120:
[----:B------:R-:W-:Y:S05]  /*3de0*/  BSYNC B3 ;  /* 0x0000000000037941 */ /* 0x000fea0003800000 */
.L_x_119:
[----:B------:R-:W-:-:S04]  /*3df0*/  IADD3 R26, R26, 0x4, RZ ;  /* 0x000000041a1a7810 */ /* 0x000fc80007ffe0ff */
[----:B------:R-:W-:-:S13]  /*3e00*/  ISETP.GE.AND P1, PT, R26, R8, PT ;  /* 0x000000081a00720c */ /* 0x000fda0003f26270 */
[----:B------:R-:W-:Y:S05]  /*3e10*/  @!P1 BRA `(.L_x_121) ;  /* 0xfffffff800009947 */ /* 0x000fea000383ffff */
.L_x_112:
[----:B------:R-:W-:Y:S05]  /*3e20*/  BSYNC B2 ;  /* 0x0000000000027941 */ /* 0x000fea0003800000 */
.L_x_111:
[----:B------:R-:W-:Y:S05]  /*3e30*/  BRA `(.L_x_103) ;  /* 0x0000000c00687947 */ /* 0x000fea0003800000 */
.L_x_104:
        /* <DEDUP_REMOVED lines=29> */
.L_x_125:
[----:B------:R-:W-:Y:S05]  /*4010*/  BSYNC B3 ;  /* 0x0000000000037941 */ /* 0x000fea0003800000 */
.L_x_124:
[----:B------:R-:W-:Y:S01]  /*4020*/  MOV R28, R32 ;  /* 0x00000020001c7202 */ /* 0x000fe20000000f00 */
[----:B------:R-:W-:Y:S06]  /*4030*/  @!P2 BRA `(.L_x_123) ;  /* 0x000000000088a947 */ /* 0x000fec0003800000 */
[----:B------:R-:W-:Y:S01]  /*4040*/  ISETP.LE.OR P1, PT, R18, R15, !P0 ;  /* 0x0000000f1200720c */ /* 0x000fe20004723670 */
[----:B------:R-:W-:Y:S01]  /*4050*/  BSSY B3, `(.L_x_126) ;  /* 0x000000e000037945 */ /* 0x000fe20003800000 */
[----:B------:R-:W-:-:S11]  /*4060*/  ISETP.NE.AND P2, PT, R12, 0x2, PT ;  /* 0x000000020c00780c */ /* 0x000fd60003f45270 */
[----:B------:R-:W-:Y:S05]  /*4070*/  @P1 BRA `(.L_x_127) ;  /* 0x00000000002c1947 */ /* 0x000fea0003800000 */
        /* <DEDUP_REMOVED lines=11> */
.L_x_127:
[----:B------:R-:W-:Y:S05]  /*4130*/  BSYNC B3 ;  /* 0x0000000000037941 */ /* 0x000fea0003800000 */
.L_x_126:
[----:B------:R-:W-:Y:S01]  /*4140*/  IMAD.MOV.U32 R28, RZ, RZ, R36 ;  /* 0x000000ffff1c7224 */ /* 0x000fe200078e0024 */
[----:B------:R-:W-:Y:S06]  /*4150*/  @!P2 BRA `(.L_x_123) ;  /* 0x000000000040a947 */ /* 0x000fec0003800000 */
[----:B------:R-:W-:Y:S01]  /*4160*/  ISETP.LE.OR P0, PT, R17, R16, !P0 ;  /* 0x000000101100720c */ /* 0x000fe20004703670 */
[----:B------:R-:W-:-:S05]  /*4170*/  VIADD R30, R5, 0x3 ;  /* 0x00000003051e7836 */ /* 0x000fca0000000000 */
[----:B------:R-:W-:-:S07]  /*4180*/  MOV R28, R30 ;  /* 0x0000001e001c7202 */ /* 0x000fce0000000f00 */
        /* <DEDUP_REMOVED lines=8> */
[----:B0-----:R-:W-:Y:S01]  /*4210*/  FMUL.FTZ R23, R23, R28 ;  /* 0x0000001c17177220 */ /* 0x001fe20000410000 */
[----:B------:R-:W-:-:S05]  /*4220*/  IMAD.MOV.U32 R28, RZ, RZ, R30 ;  /* 0x000000ffff1c7224 */ /* 0x000fca00078e001e */
[----:B------:R-:W0:Y:S02]  /*4230*/  F2F.BF16.F32 R23, R23 ;  /* 0x0000001700177304 */ /* 0x000e240000202000 */
[----:B0-----:R-:W-:-:S05]  /*4240*/  SHF.L.U32 R29, R23, 0x10, RZ ;  /* 0x00000010171d7819 */ /* 0x001fca00000006ff */
[----:B------:R-:W-:-:S07]  /*4250*/  FADD.FTZ R6, R6, R29 ;  /* 0x0000001d06067221 */ /* 0x000fce0000010000 */
.L_x_123:
[----:B------:R-:W-:Y:S05]  /*4260*/  BSYNC B2 ;  /* 0x0000000000027941 */ /* 0x000fea0003800000 */
.L_x_122:
[----:B------:R-:W-:-:S13]  /*4270*/  ISETP.GE.U32.AND P0, PT, R11, 0x3, PT ;  /* 0x000000030b00780c */ /* 0x000fda0003f06070 */
[----:B------:R-:W-:Y:S05]  /*4280*/  @!P0 BRA `(.L_x_103) ;  /* 0x0000000800548947 */ /* 0x000fea0003800000 */
[----:B------:R-:W-:-:S13]  /*4290*/  ISETP.GT.AND P0, PT, R40, R13, PT ;  /* 0x0000000d2800720c */ /* 0x000fda0003f04270 */
.L_x_136:
[----:B------:R-:W0:Y:S01]  /*42a0*/  LDC R21, c[0x0][0x24c] ;  /* 0x00009300ff157b82 */ /* 0x000e220000000800 */
[----:B------:R-:W-:Y:S07]  /*42b0*/  BSSY B2, `(.L_x_128) ;  /* 0x0000035000027945 */ /* 0x000fee0003800000 */
[----:B------:R-:W1:Y:S08]  /*42c0*/  LDC R20, c[0x0][0x254] ;  /* 0x00009500ff147b82 */ /* 0x000e700000000800 */
[----:B------:R-:W2:Y:S08]  /*42d0*/  LDC R23, c[0x0][0x244] ;  /* 0x00009100ff177b82 */ /* 0x000eb00000000800 */
[----:B------:R-:W3:Y:S01]  /*42e0*/  LDC R22, c[0x0][0x230] ;  /* 0x00008c00ff167b82 */ /* 0x000ee20000000800 */
[----:B0-----:R-:W-:-:S04]  /*42f0*/  IMAD R36, R28, R21, R21 ;  /* 0x000000151c247224 */ /* 0x001fc800078e0215 */
[--C-:B------:R-:W-:Y:S02]  /*4300*/  IMAD.IADD R13, R36, 0x1, R21.reuse ;  /* 0x00000001240d7824 */ /* 0x100fe400078e0215 */
[--C-:B-1----:R-:W-:Y:S01]  /*4310*/  IMAD R40, R28, R21, -R20.reuse ;  /* 0x000000151c287224 */ /* 0x102fe200078e0a14 */
[----:B------:R-:W-:Y:S01]  /*4320*/  IADD3 R36, R36, -R20, RZ ;  /* 0x8000001424247210 */ /* 0x000fe20007ffe0ff */
[----:B------:R-:W-:Y:S01]  /*4330*/  IMAD.IADD R32, R13, 0x1, -R20 ;  /* 0x000000010d207824 */ /* 0x000fe200078e0a14 */
[----:B------:R-:W-:Y:S02]  /*4340*/  IADD3 R13, -R20, R13, R21 ;  /* 0x0000000d140d7210 */ /* 0x000fe40007ffe115 */
[-C--:B--2---:R-:W-:Y:S02]  /*4350*/  VIADDMNMX R31, R40, R23.reuse, UR7, PT ;  /* 0x00000007281f7e46 */ /* 0x084fe4000b800117 */
[----:B------:R-:W-:Y:S02]  /*4360*/  VIMNMX R40, RZ, R40, !PT ;  /* 0x00000028ff287248 */ /* 0x000fe40007fe0100 */
[----:B------:R-:W-:-:S02]  /*4370*/  VIADDMNMX R29, R36, R23, UR7, PT ;  /* 0x00000007241d7e46 */ /* 0x000fc4000b800117 */
[-C--:B------:R-:W-:Y:S02]  /*4380*/  VIADDMNMX R27, R32, R23.reuse, UR7, PT ;  /* 0x00000007201b7e46 */ /* 0x080fe4000b800117 */
[----:B---3--:R-:W-:Y:S02]  /*4390*/  VIMNMX R31, R31, R22, PT ;  /* 0x000000161f1f7248 */ /* 0x008fe40003fe0100 */
[----:B------:R-:W-:Y:S02]  /*43a0*/  VIADDMNMX R30, R13, R23, UR7, PT ;  /* 0x000000070d1e7e46 */ /* 0x000fe4000b800117 */
[----:B------:R-:W-:Y:S02]  /*43b0*/  ISETP.LE.OR P4, PT, R31, R40, !P0 ;  /* 0x000000281f00720c */ /* 0x000fe40004783670 */
[-C--:B------:R-:W-:Y:S02]  /*43c0*/  VIMNMX R29, R29, R22.reuse, PT ;  /* 0x000000161d1d7248 */ /* 0x080fe40003fe0100 */
[----:B------:R-:W-:-:S02]  /*43d0*/  VIMNMX R27, R27, R22, PT ;  /* 0x000000161b1b7248 */ /* 0x000fc40003fe0100 */
[----:B------:R-:W-:Y:S02]  /*43e0*/  VIMNMX R30, R30, R22, PT ;  /* 0x000000161e1e7248 */ /* 0x000fe40003fe0100 */
[----:B------:R-:W-:Y:S02]  /*43f0*/  VIMNMX R36, RZ, R36, !PT ;  /* 0x00000024ff247248 */ /* 0x000fe40007fe0100 */
[----:B------:R-:W-:Y:S02]  /*4400*/  VIMNMX R32, RZ, R32, !PT ;  /* 0x00000020ff207248 */ /* 0x000fe40007fe0100 */
[----:B------:R-:W-:Y:S02]  /*4410*/  VIMNMX R13, RZ, R13, !PT ;  /* 0x0000000dff0d7248 */ /* 0x000fe40007fe0100 */
        /* <DEDUP_REMOVED lines=30> */
.L_x_129:
[----:B------:R-:W-:Y:S05]  /*4600*/  BSYNC B2 ;  /* 0x0000000000027941 */ /* 0x000fea0003800000 */
.L_x_128:
        /* <DEDUP_REMOVED lines=29> */
.L_x_131:
[----:B------:R-:W-:Y:S05]  /*47e0*/  BSYNC B2 ;  /* 0x0000000000027941 */ /* 0x000fea0003800000 */
.L_x_130:
[----:B------:R-:W-:Y:S04]  /*47f0*/  BSSY B2, `(.L_x_132) ;  /* 0x000001d000027945 */ /* 0x000fe80003800000 */
[----:B------:R-:W-:Y:S05]  /*4800*/  @P2 BRA `(.L_x_133) ;  /* 0x00000000006c2947 */ /* 0x000fea0003800000 */
[----:B------:R-:W-:Y:S01]  /*4810*/  ULDC UR8, c[0x0][0x23c] ;  /* 0x00008f0000087ab9 */ /* 0x000fe20000000800 */
[----:B------:R-:W-:Y:S01]  /*4820*/  MOV R20, R2 ;  /* 0x0000000200147202 */ /* 0x000fe20000000f00 */
[----:B------:R-:W-:Y:S01]  /*4830*/  IMAD R21, R7, UR8, R28 ;  /* 0x0000000807157c24 */ /* 0x000fe2000f8e021c */
[----:B------:R-:W-:-:S03]  /*4840*/  ULDC.64 UR8, c[0x0][0x220] ;  /* 0x0000880000087ab9 */ /* 0x000fc60000000a00 */
[----:B------:R-:W-:-:S05]  /*4850*/  VIADD R21, R21, 0x2 ;  /* 0x0000000215157836 */ /* 0x000fca0000000000 */
[----:B------:R-:W-:-:S04]  /*4860*/  IADD3 R23, P1, R21, R38, RZ ;  /* 0x0000002615177210 */ /* 0x000fc80007f3e0ff */
[----:B------:R-:W-:-:S05]  /*4870*/  LEA.HI.X.SX32 R21, R21, R10, 0x1, P1 ;  /* 0x0000000a15157211 */ /* 0x000fca00008f0eff */
[----:B------:R-:W-:Y:S02]  /*4880*/  IMAD R22, R21, UR8, RZ ;  /* 0x0000000815167c24 */ /* 0x000fe4000f8e02ff */
[----:B------:R-:W-:Y:S02]  /*4890*/  IMAD.MOV.U32 R21, RZ, RZ, R9 ;  /* 0x000000ffff157224 */ /* 0x000fe400078e0009 */
[----:B------:R-:W-:-:S04]  /*48a0*/  IMAD.WIDE.U32 R20, R23, UR8, R20 ;  /* 0x0000000817147c25 */ /* 0x000fc8000f8e0014 */
[----:B------:R-:W-:Y:S01]  /*48b0*/  IMAD R23, R23, UR9, R22 ;  /* 0x0000000917177c24 */ /* 0x000fe2000f8e0216 */
[----:B------:R-:W-:Y:S02]  /*48c0*/  ULDC.64 UR8, c[0x0][0x218] ;  /* 0x0000860000087ab9 */ /* 0x000fe40000000a00 */
[----:B------:R-:W-:Y:S01]  /*48d0*/  LEA R22, P1, R20, UR8, 0x1 ;  /* 0x0000000814167c11 */ /* 0x000fe2000f8208ff */
[----:B------:R-:W-:-:S05]  /*48e0*/  IMAD.IADD R21, R21, 0x1, R23 ;  /* 0x0000000115157824 */ /* 0x000fca00078e0217 */
[----:B------:R-:W-:-:S05]  /*48f0*/  LEA.HI.X R23, R20, UR9, R21, 0x1, P1 ;  /* 0x0000000914177c11 */ /* 0x000fca00088f0c15 */
[----:B------:R-:W2:Y:S01]  /*4900*/  LDG.E.U16 R22, desc[UR10][R22.64] ;  /* 0x0000000a16167981 */ /* 0x000ea2000c1e1500 */
[----:B------:R-:W-:-:S05]  /*4910*/  IADD3 R27, -R32, R27, RZ ;  /* 0x0000001b201b7210 */ /* 0x000fca0007ffe1ff */
        /* <DEDUP_REMOVED lines=10> */
.L_x_133:
[----:B------:R-:W-:Y:S05]  /*49c0*/  BSYNC B2 ;  /* 0x0000000000027941 */ /* 0x000fea0003800000 */
.L_x_132:
[----:B------:R-:W-:Y:S04]  /*49d0*/  BSSY B2, `(.L_x_134) ;  /* 0x000001d000027945 */ /* 0x000fe80003800000 */
[----:B------:R-:W-:Y:S05]  /*49e0*/  @P3 BRA `(.L_x_135) ;  /* 0x00000000006c3947 */ /* 0x000fea0003800000 */
[----:B------:R-:W-:Y:S01]  /*49f0*/  ULDC UR8, c[0x0][0x23c] ;  /* 0x00008f0000087ab9 */ /* 0x000fe20000000800 */
[----:B------:R-:W-:Y:S02]  /*4a00*/  IMAD.MOV.U32 R20, RZ, RZ, R2 ;  /* 0x000000ffff147224 */ /* 0x000fe400078e0002 */
[----:B------:R-:W-:Y:S01]  /*4a10*/  IMAD R21, R7, UR8, R28 ;  /* 0x0000000807157c24 */ /* 0x000fe2000f8e021c */
[----:B------:R-:W-:-:S03]  /*4a20*/  ULDC.64 UR8, c[0x0][0x220] ;  /* 0x0000880000087ab9 */ /* 0x000fc60000000a00 */
[----:B------:R-:W-:-:S05]  /*4a30*/  VIADD R21, R21, 0x3 ;  /* 0x0000000315157836 */ /* 0x000fca0000000000 */
        /* <DEDUP_REMOVED lines=22> */
.L_x_135:
[----:B------:R-:W-:Y:S05]  /*4ba0*/  BSYNC B2 ;  /* 0x0000000000027941 */ /* 0x000fea0003800000 */
.L_x_134:
[----:B------:R-:W-:-:S04]  /*4bb0*/  IADD3 R28, R28, 0x4, RZ ;  /* 0x000000041c1c7810 */ /* 0x000fc80007ffe0ff */
[----:B------:R-:W-:-:S13]  /*4bc0*/  ISETP.GE.AND P1, PT, R28, R8, PT ;  /* 0x000000081c00720c */ /* 0x000fda0003f26270 */
[----:B------:R-:W-:Y:S05]  /*4bd0*/  @!P1 BRA `(.L_x_136) ;  /* 0xfffffff400b09947 */ /* 0x000fea000383ffff */
.L_x_103:
[----:B------:R-:W-:Y:S05]  /*4be0*/  BSYNC B1 ;  /* 0x0000000000017941 */ /* 0x000fea0003800000 */
.L_x_102:
[----:B------:R-:W-:-:S05]  /*4bf0*/  VIADD R7, R7, 0x1 ;  /* 0x0000000107077836 */ /* 0x000fca0000000000 */
[----:B------:R-:W-:-:S13]  /*4c00*/  ISETP.GE.AND P0, PT, R7, R4, PT ;  /* 0x000000040700720c */ /* 0x000fda0003f06270 */
[----:B------:R-:W-:Y:S05]  /*4c10*/  @!P0 BRA `(.L_x_137) ;  /* 0xffffffe000fc8947 */ /* 0x000fea000383ffff */
.L_x_72:
[----:B------:R-:W-:Y:S05]  /*4c20*/  BSYNC B0 ;  /* 0x0000000000007941 */ /* 0x000fea0003800000 */
.L_x_71:
[----:B------:R-:W-:Y:S01]  /*4c30*/  ULDC.64 UR8, c[0x0][0x258] ;  /* 0x0000960000087ab9 */ /* 0x000fe20000000a00 */
[----:B------:R-:W-:Y:S02]  /*4c40*/  F2FP.BF16.F32.PACK_AB R6, RZ, R6 ;  /* 0x00000006ff06723e */ /* 0x000fe400000010ff */
[----:B------:R-:W-:-:S04]  /*4c50*/  LEA R4, P0, R0, UR8, 0x1 ;  /* 0x0000000800047c11 */ /* 0x000fc8000f8008ff */
[----:B------:R-:W-:Y:S01]  /*4c60*/  LEA.HI.X R5, R0, UR9, R3, 0x1, P0 ;  /* 0x0000000900057c11 */ /* 0x000fe200080f0c03 */
[----:B------:R-:W-:Y:S01]  /*4c70*/  ULDC.64 UR8, c[0x0][0x210] ;  /* 0x0000840000087ab9 */ /* 0x000fe20000000a00 */
[----:B------:R-:W-:-:S03]  /*4c80*/  IADD3 R0, P0, R35, R0, RZ ;  /* 0x0000000023007210 */ /* 0x000fc60007f1e0ff */
[----:B------:R0:W-:Y:S02]  /*4c90*/  STG.E.U16 desc[UR10][R4.64], R6 ;  /* 0x0000000604007986 */ /* 0x0001e4000c10150a */
[----:B------:R-:W-:Y:S01]  /*4ca0*/  IMAD.X R3, RZ, RZ, R3, P0 ;  /* 0x000000ffff037224 */ /* 0x000fe200000e0603 */
[----:B------:R-:W-:-:S04]  /*4cb0*/  ISETP.GE.U32.AND P0, PT, R0, UR8, PT ;  /* 0x0000000800007c0c */ /* 0x000fc8000bf06070 */
[----:B------:R-:W-:-:S13]  /*4cc0*/  ISETP.GE.AND.EX P0, PT, R3, UR9, PT, P0 ;  /* 0x0000000903007c0c */ /* 0x000fda000bf06300 */
[----:B0-----:R-:W-:Y:S05]  /*4cd0*/  @!P0 BRA `(.L_x_138) ;  /* 0xffffffb4002c8947 */ /* 0x001fea000383ffff */
[----:B------:R-:W-:Y:S05]  /*4ce0*/  EXIT ;  /* 0x000000000000794d */ /* 0x000fea0003800000 */
        .weak           $__internal_1_$__cuda_sm20_div_s64
        .type           $__internal_1_$__cuda_sm20_div_s64,@function
        .size           $__internal_1_$__cuda_sm20_div_s64,(.L_x_1810 - $__internal_1_$__cuda_sm20_div_s64)
$__internal_1_$__cuda_sm20_div_s64:
[-C--:B------:R-:W-:Y:S02]  /*4cf0*/  IADD3 R7, P1, RZ, -R12.reuse, RZ ;  /* 0x8000000cff077210 */ /* 0x080fe40007f3e0ff */
[----:B------:R-:W-:Y:S02]  /*4d00*/  ISETP.GE.AND P0, PT, R11, RZ, PT ;  /* 0x000000ff0b00720c */ /* 0x000fe40003f06270 */
[-C--:B------:R-:W-:Y:S02]  /*4d10*/  IADD3.X R16, RZ, ~R11.reuse, RZ, P1, !PT ;  /* 0x8000000bff107210 */ /* 0x080fe40000ffe4ff */
[----:B------:R-:W-:Y:S02]  /*4d20*/  SEL R6, R7, R12, !P0 ;  /* 0x0000000c07067207 */ /* 0x000fe40004000000 */
[----:B------:R-:W-:Y:S02]  /*4d30*/  SEL R7, R16, R11, !P0 ;  /* 0x0000000b10077207 */ /* 0x000fe40004000000 */
[----:B------:R-:W-:-:S02]  /*4d40*/  ISETP.GE.AND P3, PT, R14, RZ, PT ;  /* 0x000000ff0e00720c */ /* 0x000fc40003f66270 */
[----:B------:R-:W0:Y:S08]  /*4d50*/  I2F.U64.RP R15, R6 ;  /* 0x00000006000f7312 */ /* 0x000e300000309000 */
[----:B0-----:R-:W0:Y:S02]  /*4d60*/  MUFU.RCP R15, R15 ;  /* 0x0000000f000f7308 */ /* 0x001e240000001000 */
[----:B0-----:R-:W-:-:S06]  /*4d70*/  VIADD R16, R15, 0x1ffffffe ;  /* 0x1ffffffe0f107836 */ /* 0x001fcc0000000000 */
[----:B------:R-:W0:Y:S02]  /*4d80*/  F2I.U64.TRUNC R16, R16 ;  /* 0x0000001000107311 */ /* 0x000e24000020d800 */
[----:B0-----:R-:W-:-:S04]  /*4d90*/  IMAD.WIDE.U32 R18, R16, R6, RZ ;  /* 0x0000000610127225 */ /* 0x001fc800078e00ff */
[----:B------:R-:W-:Y:S01]  /*4da0*/  IMAD R19, R16, R7, R19 ;  /* 0x0000000710137224 */ /* 0x000fe200078e0213 */
[----:B------:R-:W-:-:S03]  /*4db0*/  IADD3 R21, P0, RZ, -R18, RZ ;  /* 0x80000012ff157210 */ /* 0x000fc60007f1e0ff */
[----:B------:R-:W-:Y:S02]  /*4dc0*/  IMAD R19, R17, R6, R19 ;  /* 0x0000000611137224 */ /* 0x000fe400078e0213 */
[----:B------:R-:W-:-:S04]  /*4dd0*/  IMAD.HI.U32 R18, R16, R21, RZ ;  /* 0x0000001510127227 */ /* 0x000fc800078e00ff */
[----:B------:R-:W-:Y:S01]  /*4de0*/  IMAD.X R23, RZ, RZ, ~R19, P0 ;  /* 0x000000ffff177224 */ /* 0x000fe200000e0e13 */
[----:B------:R-:W-:-:S03]  /*4df0*/  MOV R19, R16 ;  /* 0x0000001000137202 */ /* 0x000fc60000000f00 */
[-C--:B------:R-:W-:Y:S02]  /*4e00*/  IMAD R25, R17, R23.reuse, RZ ;  /* 0x0000001711197224 */ /* 0x080fe400078e02ff */
[----:B------:R-:W-:-:S04]  /*4e10*/  IMAD.WIDE.U32 R18, P0, R16, R23, R18 ;  /* 0x0000001710127225 */ /* 0x000fc80007800012 */
[----:B------:R-:W-:-:S04]  /*4e20*/  IMAD.HI.U32 R15, R17, R23, RZ ;  /* 0x00000017110f7227 */ /* 0x000fc800078e00ff */
[----:B------:R-:W-:-:S04]  /*4e30*/  IMAD.HI.U32 R18, P1, R17, R21, R18 ;  /* 0x0000001511127227 */ /* 0x000fc80007820012 */
[----:B------:R-:W-:Y:S01]  /*4e40*/  IMAD.X R15, R15, 0x1, R17, P0 ;  /* 0x000000010f0f7824 */ /* 0x000fe200000e0611 */
[----:B------:R-:W-:-:S04]  /*4e50*/  IADD3 R19, P2, R25, R18, RZ ;  /* 0x0000001219137210 */ /* 0x000fc80007f5e0ff */
[----:B------:R-:W-:Y:S01]  /*4e60*/  IADD3.X R15, RZ, RZ, R15, P2, P1 ;  /* 0x000000ffff0f7210 */ /* 0x000fe200017e240f */
[----:B------:R-:W-:-:S04]  /*4e70*/  IMAD.WIDE.U32 R16, R19, R6, RZ ;  /* 0x0000000613107225 */ /* 0x000fc800078e00ff */
[----:B------:R-:W-:Y:S01]  /*4e80*/  IMAD R17, R19, R7, R17 ;  /* 0x0000000713117224 */ /* 0x000fe200078e0211 */
[----:B------:R-:W-:Y:S02]  /*4e90*/  IADD3 R21, P0, RZ, -R16, RZ ;  /* 0x80000010ff157210 */ /* 0x000fe40007f1e0ff */
[----:B------:R-:W-:Y:S01]  /*4ea0*/  IADD3 R16, P4, RZ, -R13, RZ ;  /* 0x8000000dff107210 */ /* 0x000fe20007f9e0ff */
[----:B------:R-:W-:Y:S02]  /*4eb0*/  IMAD R17, R15, R6, R17 ;  /* 0x000000060f117224 */ /* 0x000fe400078e0211 */
[----:B------:R-:W-:-:S04]  /*4ec0*/  IMAD.HI.U32 R18, R19, R21, RZ ;  /* 0x0000001513127227 */ /* 0x000fc800078e00ff */
[----:B------:R-:W-:-:S04]  /*4ed0*/  IMAD.X R20, RZ, RZ, ~R17, P0 ;  /* 0x000000ffff147224 */ /* 0x000fc800000e0e11 */
[----:B------:R-:W-:-:S04]  /*4ee0*/  IMAD.WIDE.U32 R18, P0, R19, R20, R18 ;  /* 0x0000001413127225 */ /* 0x000fc80007800012 */
[C---:B------:R-:W-:Y:S02]  /*4ef0*/  IMAD R17, R15.reuse, R20, RZ ;  /* 0x000000140f117224 */ /* 0x040fe400078e02ff */
[----:B------:R-:W-:Y:S01]  /*4f00*/  IMAD.HI.U32 R18, P1, R15, R21, R18 ;  /* 0x000000150f127227 */ /* 0x000fe20007820012 */
[----:B------:R-:W-:-:S03]  /*4f10*/  SEL R21, R16, R13, !P3 ;  /* 0x0000000d10157207 */ /* 0x000fc60005800000 */
[----:B------:R-:W-:Y:S01]  /*4f20*/  IMAD.HI.U32 R20, R15, R20, RZ ;  /* 0x000000140f147227 */ /* 0x000fe200078e00ff */
[----:B------:R-:W-:Y:S02]  /*4f30*/  IADD3 R13, P2, R17, R18, RZ ;  /* 0x00000012110d7210 */ /* 0x000fe40007f5e0ff */
[-C--:B------:R-:W-:Y:S01]  /*4f40*/  IADD3.X R17, RZ, ~R14.reuse, RZ, P4, !PT ;  /* 0x8000000eff117210 */ /* 0x080fe200027fe4ff */
[----:B------:R-:W-:Y:S02]  /*4f50*/  IMAD.X R15, R20, 0x1, R15, P0 ;  /* 0x00000001140f7824 */ /* 0x000fe400000e060f */
[----:B------:R-:W-:Y:S01]  /*4f60*/  IMAD.HI.U32 R16, R13, R21, RZ ;  /* 0x000000150d107227 */ /* 0x000fe200078e00ff */
[----:B------:R-:W-:Y:S02]  /*4f70*/  SEL R18, R17, R14, !P3 ;  /* 0x0000000e11127207 */ /* 0x000fe40005800000 */
[----:B------:R-:W-:Y:S01]  /*4f80*/  IADD3.X R15, RZ, RZ, R15, P2, P1 ;  /* 0x000000ffff0f7210 */ /* 0x000fe200017e240f */
[----:B------:R-:W-:-:S02]  /*4f90*/  IMAD.MOV.U32 R17, RZ, RZ, RZ ;  /* 0x000000ffff117224 */ /* 0x000fc400078e00ff */
[----:B------:R-:W-:-:S04]  /*4fa0*/  IMAD.WIDE.U32 R16, R13, R18, R16 ;  /* 0x000000120d107225 */ /* 0x000fc800078e0010 */
[C---:B------:R-:W-:Y:S02]  /*4fb0*/  IMAD R19, R15.reuse, R18, RZ ;  /* 0x000000120f137224 */ /* 0x040fe400078e02ff */
[----:B------:R-:W-:-:S04]  /*4fc0*/  IMAD.HI.U32 R16, P0, R15, R21, R16 ;  /* 0x000000150f107227 */ /* 0x000fc80007800010 */
[----:B------:R-:W-:Y:S01]  /*4fd0*/  IMAD.HI.U32 R13, R15, R18, RZ ;  /* 0x000000120f0d7227 */ /* 0x000fe200078e00ff */
[----:B------:R-:W-:-:S04]  /*4fe0*/  IADD3 R15, P1, R19, R16, RZ ;  /* 0x00000010130f7210 */ /* 0x000fc80007f3e0ff */
[----:B------:R-:W-:Y:S01]  /*4ff0*/  IADD3.X R13, R13, RZ, RZ, P0, !PT ;  /* 0x000000ff0d0d7210 */ /* 0x000fe200007fe4ff */
[----:B------:R-:W-:-:S04]  /*5000*/  IMAD.WIDE.U32 R16, R15, R6, RZ ;  /* 0x000000060f107225 */ /* 0x000fc800078e00ff */
[----:B------:R-:W-:Y:S01]  /*5010*/  IMAD.X R13, RZ, RZ, R13, P1 ;  /* 0x000000ffff0d7224 */ /* 0x000fe200008e060d */
[----:B------:R-:W-:Y:S01]  /*5020*/  IADD3 R21, P1, -R16, R21, RZ ;  /* 0x0000001510157210 */ /* 0x000fe20007f3e1ff */
[C---:B------:R-:W-:Y:S01]  /*5030*/  IMAD R17, R15.reuse, R7, R17 ;  /* 0x000000070f117224 */ /* 0x040fe200078e0211 */
[----:B------:R-:W-:Y:S02]  /*5040*/  IADD3 R16, P2, R15, 0x1, RZ ;  /* 0x000000010f107810 */ /* 0x000fe40007f5e0ff */
[-C--:B------:R-:W-:Y:S01]  /*5050*/  ISETP.GE.U32.AND P0, PT, R21, R6.reuse, PT ;  /* 0x000000061500720c */ /* 0x080fe20003f06070 */
[----:B------:R-:W-:-:S04]  /*5060*/  IMAD R17, R13, R6, R17 ;  /* 0x000000060d117224 */ /* 0x000fc800078e0211 */
[----:B------:R-:W-:Y:S01]  /*5070*/  IMAD.X R23, R18, 0x1, ~R17, P1 ;  /* 0x0000000112177824 */ /* 0x000fe200008e0e11 */
[----:B------:R-:W-:Y:S01]  /*5080*/  IADD3 R17, P1, R21, -R6, RZ ;  /* 0x8000000615117210 */ /* 0x000fe20007f3e0ff */
[----:B------:R-:W-:-:S03]  /*5090*/  IMAD.X R18, RZ, RZ, R13, P2 ;  /* 0x000000ffff127224 */ /* 0x000fc600010e060d */
[CC--:B------:R-:W-:Y:S02]  /*50a0*/  ISETP.GE.U32.AND.EX P0, PT, R23.reuse, R7.reuse, PT, P0 ;  /* 0x000000071700720c */ /* 0x0c0fe40003f06100 */
[----:B------:R-:W-:Y:S02]  /*50b0*/  IADD3.X R19, R23, ~R7, RZ, P1, !PT ;  /* 0x8000000717137210 */ /* 0x000fe40000ffe4ff */
[----:B------:R-:W-:Y:S02]  /*50c0*/  SEL R17, R17, R21, P0 ;  /* 0x0000001511117207 */ /* 0x000fe40000000000 */
[----:B------:R-:W-:Y:S02]  /*50d0*/  SEL R15, R16, R15, P0 ;  /* 0x0000000f100f7207 */ /* 0x000fe40000000000 */
[----:B------:R-:W-:Y:S02]  /*50e0*/  SEL R19, R19, R23, P0 ;  /* 0x0000001713137207 */ /* 0x000fe40000000000 */
[----:B------:R-:W-:-:S02]  /*50f0*/  ISETP.GE.U32.AND P1, PT, R17, R6, PT ;  /* 0x000000061100720c */ /* 0x000fc40003f26070 */
[----:B------:R-:W-:Y:S02]  /*5100*/  SEL R6, R18, R13, P0 ;  /* 0x0000000d12067207 */ /* 0x000fe40000000000 */
[----:B------:R-:W-:Y:S02]  /*5110*/  IADD3 R38, P2, R15, 0x1, RZ ;  /* 0x000000010f267810 */ /* 0x000fe40007f5e0ff */
[----:B------:R-:W-:Y:S02]  /*5120*/  ISETP.GE.U32.AND.EX P0, PT, R19, R7, PT, P1 ;  /* 0x000000071300720c */ /* 0x000fe40003f06110 */
[----:B------:R-:W-:Y:S01]  /*5130*/  LOP3.LUT R13, R11, R14, RZ, 0x3c, !PT ;  /* 0x0000000e0b0d7212 */ /* 0x000fe200078e3cff */
[----:B------:R-:W-:Y:S01]  /*5140*/  IMAD.X R39, RZ, RZ, R6, P2 ;  /* 0x000000ffff277224 */ /* 0x000fe200010e0606 */
[----:B------:R-:W-:Y:S02]  /*5150*/  SEL R38, R38, R15, P0 ;  /* 0x0000000f26267207 */ /* 0x000fe40000000000 */
[----:B------:R-:W-:-:S02]  /*5160*/  ISETP.GE.AND P1, PT, R13, RZ, PT ;  /* 0x000000ff0d00720c */ /* 0x000fc40003f26270 */
[----:B------:R-:W-:Y:S02]  /*5170*/  SEL R39, R39, R6, P0 ;  /* 0x0000000627277207 */ /* 0x000fe40000000000 */
[-C--:B------:R-:W-:Y:S02]  /*5180*/  IADD3 R7, P2, RZ, -R38.reuse, RZ ;  /* 0x80000026ff077210 */ /* 0x080fe40007f5e0ff */
[----:B------:R-:W-:Y:S02]  /*5190*/  ISETP.NE.U32.AND P0, PT, R12, RZ, PT ;  /* 0x000000ff0c00720c */ /* 0x000fe40003f05070 */
[----:B------:R-:W-:Y:S02]  /*51a0*/  IADD3.X R6, RZ, ~R39, RZ, P2, !PT ;  /* 0x80000027ff067210 */ /* 0x000fe400017fe4ff */
[----:B------:R-:W-:Y:S01]  /*51b0*/  ISETP.NE.AND.EX P0, PT, R11, RZ, PT, P0 ;  /* 0x000000ff0b00720c */ /* 0x000fe20003f05300 */
[----:B------:R-:W-:Y:S01]  /*51c0*/  IMAD.MOV.U32 R11, RZ, RZ, 0x0 ;  /* 0x00000000ff0b7424 */ /* 0x000fe200078e00ff */
[----:B------:R-:W-:-:S02]  /*51d0*/  SEL R38, R7, R38, !P1 ;  /* 0x0000002607267207 */ /* 0x000fc40004800000 */
[----:B------:R-:W-:Y:S02]  /*51e0*/  SEL R39, R6, R39, !P1 ;  /* 0x0000002706277207 */ /* 0x000fe40004800000 */
[----:B------:R-:W-:Y:S02]  /*51f0*/  SEL R38, R38, 0xffffffff, P0 ;  /* 0xffffffff26267807 */ /* 0x000fe40000000000 */
[----:B------:R-:W-:Y:S01]  /*5200*/  SEL R39, R39, 0xffffffff, P0 ;  /* 0xffffffff27277807 */ /* 0x000fe20000000000 */
[----:B------:R-:W-:Y:S06]  /*5210*/  RET.REL.NODEC R10 `(_ZN2at6native49_GLOBAL__N__3489678a_16_AveragePool2d_cu_fb80407639avg_pool2d_backward_out_cuda_frame_nhwcIN3c108BFloat16EflEEvT1_PKT_llliiiiiiiiPS6_ibb) ;  /* 0xffffffac0a787950 */ /* 0x000fec0003c3ffff */
.L_x_139:
        /* <DEDUP_REMOVED lines=14> */
.L_x_1810:


//--------------------- .text._ZN2at6native49_GLOBAL__N__3489678a_16_AveragePool2d_cu_fb80407634avg_pool2d_backward_out_cuda_frameIN3c108BFloat16EfiEEvT1_PKT_llllliiiiiiPS6_ibb --------------------------
	.section	.text._ZN2at6native49_GLOBAL__N__3489678a_16_AveragePool2d_cu_fb80407634avg_pool2d_backward_out_cuda_frameIN3c108BFloat16EfiEEvT1_PKT_llllliiiiiiPS6_ibb,"ax",@progbits
	.align	128
.text._ZN2at6native49_GLOBAL__N__3489678a_16_AveragePool2d_cu_fb80407634avg_pool2d_backward_out_cuda_frameIN3c108BFloat16EfiEEvT1_PKT_llllliiiiiiPS6_ibb:
        .type           _ZN2at6native49_GLOBAL__N__3489678a_16_AveragePool2d_cu_fb80407634avg_pool2d_backward_out_cuda_frameIN3c108BFloat16EfiEEvT1_PKT_llllliiiiiiPS6_ibb,@function
        .size           _ZN2at6native49_GLOBAL__N__3489678a_16_AveragePool2d_cu_fb80407634avg_pool2d_backward_out_cuda_frameIN3c108BFloat16EfiEEvT1_PKT_llllliiiiiiPS6_ibb,(.L_x_1812 - _ZN2at6native49_GLOBAL__N__3489678a_16_AveragePool2d_cu_fb80407634avg_pool2d_backward_out_cuda_frameIN3c108BFloat16EfiEEvT1_PKT_llllliiiiiiPS6_ibb)
        .other          _ZN2at6native49_GLOBAL__N__3489678a_16_AveragePool2d_cu_fb80407634avg_pool2d_backward_out_cuda_frameIN3c108BFloat16EfiEEvT1_PKT_llllliiiiiiPS6_ibb,@"STO_CUDA_ENTRY STV_DEFAULT"
_ZN2at6native49_GLOBAL__N__3489678a_16_AveragePool2d_cu_fb80407634avg_pool2d_backward_out_cuda_frameIN3c108BFloat16EfiEEvT1_PKT_llllliiiiiiPS6_ibb:
[----:B------:R-:W-:Y:S01]  /*0000*/  LDC R1, c[0x0][0x28] ;  /* 0x00000a00ff017b82 */ /* 0x000fe20000000800 */
[----:B------:R-:W0:Y:S01]  /*0010*/  S2R R2, SR_TID.X ;  /* 0x0000000000027919 */ /* 0x000e220000002100 */
[----:B------:R-:W-:-:S06]  /*0020*/  ULDC UR6, c[0x0][0x0] ;  /* 0x0000000000067ab9 */ /* 0x000fcc0000000800 */
[----:B------:R-:W0:Y:S01]  /*0030*/  S2UR UR4, SR_CTAID.X ;  /* 0x00000000000479c3 */ /* 0x000e220000002500 */
[----:B------:R-:W-:Y:S01]  /*0040*/  IMAD.MOV.U32 R3, RZ, RZ, RZ ;  /* 0x000000ffff037224 */ /* 0x000fe200078e00ff */
[----:B------:R-:W-:-:S06]  /*0050*/  ULDC UR5, c[0x0][0x210] ;  /* 0x0000840000057ab9 */ /* 0x000fcc0000000800 */
[----:B------:R-:W0:Y:S02]  /*0060*/  LDC R5, c[0x0][RZ] ;  /* 0x00000000ff057b82 */ /* 0x000e240000000800 */
[----:B0-----:R-:W-:Y:S01]  /*0070*/  IMAD.WIDE.U32 R2, R5, UR4, R2 ;  /* 0x0000000405027c25 */ /* 0x001fe2000f8e0002 */
[----:B------:R-:W-:Y:S02]  /*0080*/  USHF.R.S32.HI UR4, URZ, 0x1f, UR5 ;  /* 0x0000001f3f047899 */ /* 0x000fe40008011405 */
        /* <DEDUP_REMOVED lines=17> */
.L_x_196:
[----:B------:R-:W-:Y:S01]  /*01a0*/  SHF.R.S32.HI R13, RZ, 0x1f, R0 ;  /* 0x0000001fff0d7819 */ /* 0x000fe20000011400 */
[----:B------:R-:W-:Y:S01]  /*01b0*/  ULDC UR8, c[0x0][0x234] ;  /* 0x00008d0000087ab9 */ /* 0x000fe20000000800 */
[----:B------:R-:W-:Y:S02]  /*01c0*/  BSSY B0, `(.L_x_140) ;  /* 0x0000026000007945 */ /* 0x000fe40003800000 */
[----:B------:R-:W-:-:S04]  /*01d0*/  LOP3.LUT R2, R13, UR8, RZ, 0xfc, !PT ;  /* 0x000000080d027c12 */ /* 0x000fc8000f8efcff */
[----:B------:R-:W-:-:S13]  /*01e0*/  ISETP.NE.U32.AND P0, PT, R2, RZ, PT ;  /* 0x000000ff0200720c */ /* 0x000fda0003f05070 */
[----:B------:R-:W-:Y:S05]  /*01f0*/  @!P0 BRA `(.L_x_141) ;  /* 0x0000000000308947 */ /* 0x000fea0003800000 */
[----:B------:R-:W-:Y:S01]  /*0200*/  ULDC.64 UR8, c[0x0][0x230] ;  /* 0x00008c0000087ab9 */ /* 0x000fe20000000a00 */
[----:B------:R-:W-:Y:S01]  /*0210*/  IMAD.MOV.U32 R12, RZ, RZ, R0 ;  /* 0x000000ffff0c7224 */ /* 0x000fe200078e0000 */
[----:B------:R-:W-:Y:S01]  /*0220*/  MOV R10, UR9 ;  /* 0x00000009000a7c02 */ /* 0x000fe20008000f00 */
[----:B------:R-:W-:Y:S01]  /*0230*/  IMAD.U32 R11, RZ, RZ, UR8 ;  /* 0x00000008ff0b7e24 */ /* 0x000fe2000f8e00ff */
[----:B------:R-:W-:-:S07]  /*0240*/  MOV R2, 0x260 ;  /* 0x0000026000027802 */ /* 0x000fce0000000f00 */
[----:B------:R-:W-:Y:S05]  /*0250*/  CALL.REL.NOINC `($__internal_2_$__cuda_sm20_div_s64) ;  /* 0x0000003800d87944 */ /* 0x000fea0003c00000 */
[--C-:B------:R-:W-:Y:S01]  /*0260*/  IMAD.MOV R5, RZ, RZ, -R10.reuse ;  /* 0x000000ffff057224 */ /* 0x100fe200078e0a0a */
[----:B------:R-:W-:Y:S01]  /*0270*/  ULDC UR8, c[0x0][0x230] ;  /* 0x00008c0000087ab9 */ /* 0x000fe20000000800 */
[----:B------:R-:W-:Y:S02]  /*0280*/  IMAD.MOV.U32 R4, RZ, RZ, R10 ;  /* 0x000000ffff047224 */ /* 0x000fe400078e000a */
[----:B------:R-:W-:Y:S01]  /*0290*/  IMAD R6, R5, UR8, R0 ;  /* 0x0000000805067c24 */ /* 0x000fe2000f8e0200 */
[----:B------:R-:W-:Y:S01]  /*02a0*/  MOV R5, R11 ;  /* 0x0000000b00057202 */ /* 0x000fe20000000f00 */
[----:B------:R-:W-:Y:S06]  /*02b0*/  BRA `(.L_x_142) ;  /* 0x0000000000587947 */ /* 0x000fec0003800000 */
.L_x_141:
[----:B------:R-:W-:Y:S02]  /*02c0*/  ULDC UR8, c[0x0][0x230] ;  /* 0x00008c0000087ab9 */ /* 0x000fe40000000800 */
[----:B------:R-:W0:Y:S01]  /*02d0*/  I2F.U32.RP R2, UR8 ;  /* 0x0000000800027d06 */ /* 0x000e220008209000 */
[----:B------:R-:W-:-:S07]  /*02e0*/  ISETP.NE.U32.AND P2, PT, RZ, UR8, PT ;  /* 0x00000008ff007c0c */ /* 0x000fce000bf45070 */
[----:B0-----:R-:W0:Y:S02]  /*02f0*/  MUFU.RCP R2, R2 ;  /* 0x0000000200027308 */ /* 0x001e240000001000 */
[----:B0-----:R-:W-:-:S06]  /*0300*/  VIADD R4, R2, 0xffffffe ;  /* 0x0ffffffe02047836 */ /* 0x001fcc0000000000 */
        /* <DEDUP_REMOVED lines=12> */
[----:B------:R-:W-:Y:S01]  /*03d0*/  @P1 VIADD R4, R4, 0x1 ;  /* 0x0000000104041836 */ /* 0x000fe20000000000 */
[----:B------:R-:W-:-:S04]  /*03e0*/  @!P2 LOP3.LUT R4, RZ, UR8, RZ, 0x33, !PT ;  /* 0x00000008ff04ac12 */ /* 0x000fc8000f8e33ff */
[----:B------:R-:W-:-:S05]  /*03f0*/  IADD3 R5, -R4, RZ, RZ ;  /* 0x000000ff04057210 */ /* 0x000fca0007ffe1ff */
[----:B------:R-:W-:Y:S02]  /*0400*/  IMAD R6, R5, UR8, R0 ;  /* 0x0000000805067c24 */ /* 0x000fe4000f8e0200 */
[----:B------:R-:W-:-:S07]  /*0410*/  IMAD.MOV.U32 R5, RZ, RZ, RZ ;  /* 0x000000ffff057224 */ /* 0x000fce00078e00ff */
.L_x_142:
[----:B------:R-:W-:Y:S05]  /*0420*/  BSYNC B0 ;  /* 0x0000000000007941 */ /* 0x000fea0003800000 */
.L_x_140:
        /* <DEDUP_REMOVED lines=13> */
[----:B------:R-:W-:Y:S05]  /*0500*/  CALL.REL.NOINC `($__internal_2_$__cuda_sm20_div_s64) ;  /* 0x00000038002c7944 */ /* 0x000fea0003c00000 */
[----:B------:R-:W-:Y:S01]  /*0510*/  IMAD.MOV R7, RZ, RZ, -R10 ;  /* 0x000000ffff077224 */ /* 0x000fe200078e0a0a */
[----:B------:R-:W-:Y:S01]  /*0520*/  ULDC UR8, c[0x0][0x228] ;  /* 0x00008a0000087ab9 */ /* 0x000fe20000000800 */
[----:B------:R-:W-:Y:S02]  /*0530*/  IMAD.MOV.U32 R5, RZ, RZ, R11 ;  /* 0x000000ffff057224 */ /* 0x000fe400078e000b */
[----:B------:R-:W-:Y:S01]  /*0540*/  IMAD R7, R7, UR8, R4 ;  /* 0x0000000807077c24 */ /* 0x000fe2000f8e0204 */
[----:B------:R-:W-:Y:S01]  /*0550*/  MOV R4, R10 ;  /* 0x0000000a00047202 */ /* 0x000fe20000000f00 */
[----:B------:R-:W-:Y:S06]  /*0560*/  BRA `(.L_x_145) ;  /* 0x00000000005c7947 */ /* 0x000fec0003800000 */
.L_x_144:
        /* <DEDUP_REMOVED lines=16> */
[----:B------:R-:W-:Y:S01]  /*0670*/  ISETP.GE.U32.AND P1, PT, R5, UR8, PT ;  /* 0x0000000805007c0c */ /* 0x000fe2000bf26070 */
[----:B------:R-:W-:-:S12]  /*0680*/  IMAD.MOV.U32 R5, RZ, RZ, RZ ;  /* 0x000000ffff057224 */ /* 0x000fd800078e00ff */
[----:B------:R-:W-:Y:S02]  /*0690*/  @P1 IADD3 R9, R9, 0x1, RZ ;  /* 0x0000000109091810 */ /* 0x000fe40007ffe0ff */
[----:B------:R-:W-:-:S05]  /*06a0*/  @!P2 LOP3.LUT R9, RZ, UR8, RZ, 0x33, !PT ;  /* 0x00000008ff09ac12 */ /* 0x000fca000f8e33ff */
[----:B------:R-:W-:-:S04]  /*06b0*/  IMAD.MOV R7, RZ, RZ, -R9 ;  /* 0x000000ffff077224 */ /* 0x000fc800078e0a09 */
[----:B------:R-:W-:Y:S02]  /*06c0*/  IMAD R7, R7, UR8, R4 ;  /* 0x0000000807077c24 */ /* 0x000fe4000f8e0204 */
[----:B------:R-:W-:-:S07]  /*06d0*/  IMAD.MOV.U32 R4, RZ, RZ, R9 ;  /* 0x000000ffff047224 */ /* 0x000fce00078e0009 */
.L_x_145:
[----:B------:R-:W-:Y:S05]  /*06e0*/  BSYNC B0 ;  /* 0x0000000000007941 */ /* 0x000fea0003800000 */
.L_x_143:
[----:B------:R-:W-:Y:S01]  /*06f0*/  ULDC UR8, c[0x0][0x224] ;  /* 0x0000890000087ab9 */ /* 0x000fe20000000800 */
[----:B------:R-:W-:Y:S01]  /*0700*/  BSSY B0, `(.L_x_146) ;  /* 0x0000029000007945 */ /* 0x000fe20003800000 */
[----:B------:R-:W-:Y:S01]  /*0710*/  LOP3.LUT R2, R5, UR8, RZ, 0xfc, !PT ;  /* 0x0000000805027c12 */ /* 0x000fe2000f8efcff */
[----:B------:R-:W-:Y:S02]  /*0720*/  ULDC UR8, c[0x0][0x258] ;  /* 0x0000960000087ab9 */ /* 0x000fe40000000800 */
[----:B------:R-:W-:Y:S02]  /*0730*/  IADD3 R7, R7, UR8, RZ ;  /* 0x0000000807077c10 */ /* 0x000fe4000fffe0ff */
[----:B------:R-:W-:-:S13]  /*0740*/  ISETP.NE.U32.AND P0, PT, R2, RZ, PT ;  /* 0x000000ff0200720c */ /* 0x000fda0003f05070 */
[----:B------:R-:W-:Y:S05]  /*0750*/  @!P0 BRA `(.L_x_147) ;  /* 0x0000000000348947 */ /* 0x000fea0003800000 */
[----:B------:R-:W-:Y:S01]  /*0760*/  ULDC.64 UR8, c[0x0][0x220] ;  /* 0x0000880000087ab9 */ /* 0x000fe20000000a00 */
[----:B------:R-:W-:Y:S01]  /*0770*/  IMAD.MOV.U32 R12, RZ, RZ, R4 ;  /* 0x000000ffff0c7224 */ /* 0x000fe200078e0004 */
[----:B------:R-:W-:Y:S01]  /*0780*/  MOV R13, R5 ;  /* 0x00000005000d7202 */ /* 0x000fe20000000f00 */
[----:B------:R-:W-:Y:S01]  /*0790*/  IMAD.U32 R11, RZ, RZ, UR8 ;  /* 0x00000008ff0b7e24 */ /* 0x000fe2000f8e00ff */
[----:B------:R-:W-:Y:S01]  /*07a0*/  MOV R2, 0x7d0 ;  /* 0x000007d000027802 */ /* 0x000fe20000000f00 */
[----:B------:R-:W-:-:S07]  /*07b0*/  IMAD.U32 R10, RZ, RZ, UR9 ;  /* 0x00000009ff0a7e24 */ /* 0x000fce000f8e00ff */
[----:B------:R-:W-:Y:S05]  /*07c0*/  CALL.REL.NOINC `($__internal_2_$__cuda_sm20_div_s64) ;  /* 0x00000034007c7944 */ /* 0x000fea0003c00000 */
[----:B------:R-:W-:Y:S01]  /*07d0*/  ULDC UR8, c[0x0][0x220] ;  /* 0x0000880000087ab9 */ /* 0x000fe20000000800 */
[--C-:B------:R-:W-:Y:S02]  /*07e0*/  IMAD.MOV R2, RZ, RZ, -R10.reuse ;  /* 0x000000ffff027224 */ /* 0x100fe400078e0a0a */
[----:B------:R-:W-:Y:S02]  /*07f0*/  IMAD.U32 R17, RZ, RZ, UR8 ;  /* 0x00000008ff117e24 */ /* 0x000fe4000f8e00ff */
[----:B------:R-:W-:Y:S02]  /*0800*/  IMAD.MOV.U32 R8, RZ, RZ, R10 ;  /* 0x000000ffff087224 */ /* 0x000fe400078e000a */
[----:B------:R-:W-:Y:S01]  /*0810*/  IMAD R10, R2, R17, R4 ;  /* 0x00000011020a7224 */ /* 0x000fe200078e0204 */
[----:B------:R-:W-:Y:S06]  /*0820*/  BRA `(.L_x_148) ;  /* 0x0000000000587947 */ /* 0x000fec0003800000 */
.L_x_147:
[----:B------:R-:W-:Y:S02]  /*0830*/  ULDC UR8, c[0x0][0x220] ;  /* 0x0000880000087ab9 */ /* 0x000fe40000000800 */
[----:B------:R-:W-:-:S04]  /*0840*/  MOV R17, UR8 ;  /* 0x0000000800117c02 */ /* 0x000fc80008000f00 */
[----:B------:R-:W0:Y:S01]  /*0850*/  I2F.U32.RP R2, R17 ;  /* 0x0000001100027306 */ /* 0x000e220000209000 */
[----:B------:R-:W-:-:S07]  /*0860*/  ISETP.NE.U32.AND P2, PT, R17, RZ, PT ;  /* 0x000000ff1100720c */ /* 0x000fce0003f45070 */
[----:B0-----:R-:W0:Y:S02]  /*0870*/  MUFU.RCP R2, R2 ;  /* 0x0000000200027308 */ /* 0x001e240000001000 */
[----:B0-----:R-:W-:-:S06]  /*0880*/  VIADD R8, R2, 0xffffffe ;  /* 0x0ffffffe02087836 */ /* 0x001fcc0000000000 */
[----:B------:R0:W1:Y:S02]  /*0890*/  F2I.FTZ.U32.TRUNC.NTZ R9, R8 ;  /* 0x0000000800097305 */ /* 0x000064000021f000 */
[----:B0-----:R-:W-:Y:S02]  /*08a0*/  IMAD.MOV.U32 R8, RZ, RZ, RZ ;  /* 0x000000ffff087224 */ /* 0x001fe400078e00ff */
[----:B-1----:R-:W-:-:S04]  /*08b0*/  IMAD R5, R9, R17, RZ ;  /* 0x0000001109057224 */ /* 0x002fc800078e02ff */
[----:B------:R-:W-:-:S04]  /*08c0*/  IMAD.MOV R5, RZ, RZ, -R5 ;  /* 0x000000ffff057224 */ /* 0x000fc800078e0a05 */
[----:B------:R-:W-:-:S06]  /*08d0*/  IMAD.HI.U32 R9, R9, R5, R8 ;  /* 0x0000000509097227 */ /* 0x000fcc00078e0008 */
[----:B------:R-:W-:-:S05]  /*08e0*/  IMAD.HI.U32 R8, R9, R4, RZ ;  /* 0x0000000409087227 */ /* 0x000fca00078e00ff */
[----:B------:R-:W-:-:S05]  /*08f0*/  IADD3 R10, -R8, RZ, RZ ;  /* 0x000000ff080a7210 */ /* 0x000fca0007ffe1ff */
[----:B------:R-:W-:-:S05]  /*0900*/  IMAD R10, R17, R10, R4 ;  /* 0x0000000a110a7224 */ /* 0x000fca00078e0204 */
[----:B------:R-:W-:-:S13]  /*0910*/  ISETP.GE.U32.AND P0, PT, R10, R17, PT ;  /* 0x000000110a00720c */ /* 0x000fda0003f06070 */
[----:B------:R-:W-:Y:S02]  /*0920*/  @P0 IMAD.IADD R10, R10, 0x1, -R17 ;  /* 0x000000010a0a0824 */ /* 0x000fe400078e0a11 */
[----:B------:R-:W-:-:S03]  /*0930*/  @P0 VIADD R8, R8, 0x1 ;  /* 0x0000000108080836 */ /* 0x000fc60000000000 */
[----:B------:R-:W-:-:S13]  /*0940*/  ISETP.GE.U32.AND P1, PT, R10, R17, PT ;  /* 0x000000110a00720c */ /* 0x000fda0003f26070 */
[----:B------:R-:W-:Y:S01]  /*0950*/  @P1 VIADD R8, R8, 0x1 ;  /* 0x0000000108081836 */ /* 0x000fe20000000000 */
[----:B------:R-:W-:-:S04]  /*0960*/  @!P2 LOP3.LUT R8, RZ, R17, RZ, 0x33, !PT ;  /* 0x00000011ff08a212 */ /* 0x000fc800078e33ff */
[----:B------:R-:W-:-:S05]  /*0970*/  IADD3 R10, -R8, RZ, RZ ;  /* 0x000000ff080a7210 */ /* 0x000fca0007ffe1ff */
[----:B------:R-:W-:-:S07]  /*0980*/  IMAD R10, R17, R10, R4 ;  /* 0x0000000a110a7224 */ /* 0x000fce00078e0204 */
.L_x_148:
[----:B------:R-:W-:Y:S05]  /*0990*/  BSYNC B0 ;  /* 0x0000000000007941 */ /* 0x000fea0003800000 */
.L_x_146:
        /* <DEDUP_REMOVED lines=13> */
[----:B-1----:R-:W-:Y:S01]  /*0a70*/  VIADD R5, R16, 0xffffffe ;  /* 0x0ffffffe10057836 */ /* 0x002fe20000000000 */
[----:B0-----:R-:W-:-:S06]  /*0a80*/  HFMA2.MMA R14, -RZ, RZ, 0, 0 ;  /* 0x00000000ff0e7435 */ /* 0x001fcc00000001ff */
[----:B------:R-:W0:Y:S01]  /*0a90*/  F2I.FTZ.U32.TRUNC.NTZ R5, R5 ;  /* 0x0000000500057305 */ /* 0x000e22000021f000 */
[----:B--2---:R-:W-:-:S04]  /*0aa0*/  IMAD.MOV R19, RZ, RZ, -R15 ;  /* 0x000000ffff137224 */ /* 0x004fc800078e0a0f */
[----:B------:R-:W-:-:S04]  /*0ab0*/  IMAD R19, R19, R12, RZ ;  /* 0x0000000c13137224 */ /* 0x000fc800078e02ff */
[----:B------:R-:W-:-:S04]  /*0ac0*/  IMAD.HI.U32 R4, R15, R19, R14 ;  /* 0x000000130f047227 */ /* 0x000fc800078e000e */
[----:B------:R-:W-:Y:S02]  /*0ad0*/  IMAD.MOV.U32 R15, RZ, RZ, R9 ;  /* 0x000000ffff0f7224 */ /* 0x000fe400078e0009 */
[----:B0-----:R-:W-:Y:S02]  /*0ae0*/  IMAD.MOV R16, RZ, RZ, -R5 ;  /* 0x000000ffff107224 */ /* 0x001fe400078e0a05 */
[----:B------:R-:W-:-:S04]  /*0af0*/  IMAD.HI.U32 R14, R4, R15, RZ ;  /* 0x0000000f040e7227 */ /* 0x000fc800078e00ff */
[----:B------:R-:W-:Y:S02]  /*0b00*/  IMAD.MOV R4, RZ, RZ, -R14 ;  /* 0x000000ffff047224 */ /* 0x000fe400078e0a0e */
[----:B------:R-:W-:Y:S01]  /*0b10*/  IMAD R9, R16, R11, RZ ;  /* 0x0000000b10097224 */ /* 0x000fe200078e02ff */
[----:B------:R-:W-:Y:S01]  /*0b20*/  MOV R16, R18 ;  /* 0x0000001200107202 */ /* 0x000fe20000000f00 */
[----:B------:R-:W-:Y:S02]  /*0b30*/  IMAD R15, R12, R4, R15 ;  /* 0x000000040c0f7224 */ /* 0x000fe400078e020f */
[----:B------:R-:W-:-:S03]  /*0b40*/  IMAD.MOV.U32 R4, RZ, RZ, RZ ;  /* 0x000000ffff047224 */ /* 0x000fc600078e00ff */
[----:B------:R-:W-:Y:S01]  /*0b50*/  ISETP.GT.U32.AND P1, PT, R12, R15, PT ;  /* 0x0000000f0c00720c */ /* 0x000fe20003f24070 */
[----:B------:R-:W-:Y:S02]  /*0b60*/  IMAD.HI.U32 R9, R5, R9, R4 ;  /* 0x0000000905097227 */ /* 0x000fe400078e0004 */
[----:B------:R-:W0:Y:S04]  /*0b70*/  LDC R5, c[0x0][0x238] ;  /* 0x00008e00ff057b82 */ /* 0x000e280000000800 */
[----:B------:R-:W-:-:S04]  /*0b80*/  IMAD.HI.U32 R9, R9, R16, RZ ;  /* 0x0000001009097227 */ /* 0x000fc800078e00ff */
[----:B------:R-:W-:Y:S02]  /*0b90*/  IMAD.MOV R4, RZ, RZ, -R9 ;  /* 0x000000ffff047224 */ /* 0x000fe400078e0a09 */
[----:B------:R-:W-:Y:S01]  /*0ba0*/  @!P1 IMAD.IADD R15, R15, 0x1, -R12 ;  /* 0x000000010f0f9824 */ /* 0x000fe200078e0a0c */
[----:B------:R-:W-:Y:S01]  /*0bb0*/  @!P1 IADD3 R14, R14, 0x1, RZ ;  /* 0x000000010e0e9810 */ /* 0x000fe20007ffe0ff */
[----:B------:R-:W-:Y:S01]  /*0bc0*/  IMAD R4, R11, R4, R16 ;  /* 0x000000040b047224 */ /* 0x000fe200078e0210 */
[----:B------:R-:W-:Y:S01]  /*0bd0*/  ISETP.NE.AND P1, PT, R2, RZ, PT ;  /* 0x000000ff0200720c */ /* 0x000fe20003f25270 */
[----:B------:R-:W1:Y:S01]  /*0be0*/  LDC R16, c[0x0][0x248] ;  /* 0x00009200ff107b82 */ /* 0x000e620000000800 */
[----:B------:R-:W-:Y:S02]  /*0bf0*/  ISETP.GE.U32.AND P0, PT, R15, R12, PT ;  /* 0x0000000c0f00720c */ /* 0x000fe40003f06070 */
[----:B------:R-:W-:Y:S02]  /*0c00*/  ISETP.GT.U32.AND P3, PT, R11, R4, PT ;  /* 0x000000040b00720c */ /* 0x000fe40003f64070 */
[----:B------:R-:W-:-:S03]  /*0c10*/  LOP3.LUT R12, R7, R2, RZ, 0x3c, !PT ;  /* 0x00000002070c7212 */ /* 0x000fc600078e3cff */
[----:B------:R-:W2:Y:S01]  /*0c20*/  LDC R15, c[0x0][0x24c] ;  /* 0x00009300ff0f7b82 */ /* 0x000ea20000000800 */
[----:B------:R-:W-:Y:S02]  /*0c30*/  ISETP.GE.AND P2, PT, R12, RZ, PT ;  /* 0x000000ff0c00720c */ /* 0x000fe40003f46270 */
[----:B------:R-:W-:-:S03]  /*0c40*/  SHF.R.S32.HI R12, RZ, 0x1f, R8 ;  /* 0x0000001fff0c7819 */ /* 0x000fc60000011408 */
[----:B------:R-:W-:Y:S01]  /*0c50*/  @P0 VIADD R14, R14, 0x1 ;  /* 0x000000010e0e0836 */ /* 0x000fe20000000000 */
[----:B------:R-:W-:Y:S01]  /*0c60*/  ISETP.NE.AND P0, PT, R13, RZ, PT ;  /* 0x000000ff0d00720c */ /* 0x000fe20003f05270 */
[----:B------:R-:W-:Y:S01]  /*0c70*/  @!P3 IMAD.IADD R4, R4, 0x1, -R11 ;  /* 0x000000010404b824 */ /* 0x000fe200078e0a0b */
[----:B------:R-:W-:-:S04]  /*0c80*/  @!P3 IADD3 R9, R9, 0x1, RZ ;  /* 0x000000010909b810 */ /* 0x000fc80007ffe0ff */
[----:B------:R-:W-:Y:S01]  /*0c90*/  ISETP.GE.U32.AND P4, PT, R4, R11, PT ;  /* 0x0000000b0400720c */ /* 0x000fe20003f86070 */
[----:B------:R-:W-:Y:S01]  /*0ca0*/  @!P2 IMAD.MOV R14, RZ, RZ, -R14 ;  /* 0x000000ffff0ea224 */ /* 0x000fe200078e0a0e */
[----:B------:R-:W-:Y:S02]  /*0cb0*/  LOP3.LUT R4, R6, R13, RZ, 0x3c, !PT ;  /* 0x0000000d06047212 */ /* 0x000fe400078e3cff */
[----:B-1----:R-:W-:Y:S02]  /*0cc0*/  ISETP.GE.AND P5, PT, R7, R16, PT ;  /* 0x000000100700720c */ /* 0x002fe40003fa6270 */
[----:B------:R-:W-:Y:S02]  /*0cd0*/  @!P1 LOP3.LUT R14, RZ, R2, RZ, 0x33, !PT ;  /* 0x00000002ff0e9212 */ /* 0x000fe400078e33ff */
[----:B------:R-:W-:Y:S02]  /*0ce0*/  ISETP.GE.AND P2, PT, R4, RZ, PT ;  /* 0x000000ff0400720c */ /* 0x000fe40003f46270 */
[----:B0-----:R-:W-:-:S02]  /*0cf0*/  VIADDMNMX R2, R14, 0x1, R5, PT ;  /* 0x000000010e027846 */ /* 0x001fc40003800105 */
[----:B------:R-:W-:Y:S02]  /*0d00*/  CS2R R4, SRZ ;  /* 0x0000000000047805 */ /* 0x000fe4000001ff00 */
[----:B--2---:R-:W-:Y:S01]  /*0d10*/  ISETP.GE.AND P1, PT, R6, R15, PT ;  /* 0x0000000f0600720c */ /* 0x004fe20003f26270 */
[----:B------:R-:W-:Y:S01]  /*0d20*/  @P4 VIADD R9, R9, 0x1 ;  /* 0x0000000109094836 */ /* 0x000fe20000000000 */
[----:B------:R-:W-:Y:S01]  /*0d30*/  SHF.R.S32.HI R11, RZ, 0x1f, R10 ;  /* 0x0000001fff0b7819 */ /* 0x000fe2000001140a */
[----:B------:R-:W-:Y:S10]  /*0d40*/  @!P5 BRA `(.L_x_150) ;  /* 0x000000000068d947 */ /* 0x000ff40003800000 */
        /* <DEDUP_REMOVED lines=26> */
.L_x_150:
[----:B------:R-:W-:Y:S05]  /*0ef0*/  BSYNC B0 ;  /* 0x0000000000007941 */ /* 0x000fea0003800000 */
.L_x_149:
        /* <DEDUP_REMOVED lines=11> */
[----:B0-----:R-:W-:-:S06]  /*0fb0*/  IADD3 R7, R14, 0xffffffe, RZ ;  /* 0x0ffffffe0e077810 */ /* 0x001fcc0007ffe0ff */
[----:B------:R-:W0:Y:S02]  /*0fc0*/  F2I.FTZ.U32.TRUNC.NTZ R7, R7 ;  /* 0x0000000700077305 */ /* 0x000e24000021f000 */
[----:B0-----:R-:W-:-:S04]  /*0fd0*/  IMAD.MOV R21, RZ, RZ, -R7 ;  /* 0x000000ffff157224 */ /* 0x001fc800078e0a07 */
[----:B------:R-:W-:-:S04]  /*0fe0*/  IMAD R21, R21, R16, RZ ;  /* 0x0000001015157224 */ /* 0x000fc800078e02ff */
[----:B------:R-:W-:Y:S01]  /*0ff0*/  IMAD.HI.U32 R6, R7, R21, R6 ;  /* 0x0000001507067227 */ /* 0x000fe200078e0006 */
[----:B------:R-:W-:-:S05]  /*1000*/  MOV R21, R18 ;  /* 0x0000001200157202 */ /* 0x000fca0000000f00 */
[----:B------:R-:W-:-:S04]  /*1010*/  IMAD.HI.U32 R6, R6, R21, RZ ;  /* 0x0000001506067227 */ /* 0x000fc800078e00ff */
[----:B------:R-:W-:-:S04]  /*1020*/  IMAD.MOV R14, RZ, RZ, -R6 ;  /* 0x000000ffff0e7224 */ /* 0x000fc800078e0a06 */
[----:B------:R-:W-:-:S05]  /*1030*/  IMAD R7, R16, R14, R21 ;  /* 0x0000000e10077224 */ /* 0x000fca00078e0215 */
[----:B------:R-:W-:-:S13]  /*1040*/  ISETP.GT.U32.AND P3, PT, R16, R7, PT ;  /* 0x000000071000720c */ /* 0x000fda0003f64070 */
[----:B------:R-:W-:Y:S02]  /*1050*/  @!P3 IMAD.IADD R7, R7, 0x1, -R16 ;  /* 0x000000010707b824 */ /* 0x000fe400078e0a10 */
[----:B------:R-:W-:Y:S01]  /*1060*/  @!P3 VIADD R6, R6, 0x1 ;  /* 0x000000010606b836 */ /* 0x000fe20000000000 */
[----:B------:R-:W-:Y:S02]  /*1070*/  ISETP.NE.AND P3, PT, R19, RZ, PT ;  /* 0x000000ff1300720c */ /* 0x000fe40003f65270 */
[----:B------:R-:W-:-:S13]  /*1080*/  ISETP.GE.U32.AND P1, PT, R7, R16, PT ;  /* 0x000000100700720c */ /* 0x000fda0003f26070 */
[----:B------:R-:W-:-:S05]  /*1090*/  @P1 IADD3 R6, R6, 0x1, RZ ;  /* 0x0000000106061810 */ /* 0x000fca0007ffe0ff */
[----:B------:R-:W-:Y:S01]  /*10a0*/  @!P4 IMAD.MOV R6, RZ, RZ, -R6 ;  /* 0x000000ffff06c224 */ /* 0x000fe200078e0a06 */
[----:B------:R-:W-:-:S05]  /*10b0*/  @!P3 LOP3.LUT R6, RZ, R19, RZ, 0x33, !PT ;  /* 0x00000013ff06b212 */ /* 0x000fca00078e33ff */
[----:B------:R-:W-:-:S07]  /*10c0*/  VIADD R4, R6, 0x1 ;  /* 0x0000000106047836 */ /* 0x000fce0000000000 */
.L_x_152:
[----:B------:R-:W-:Y:S05]  /*10d0*/  BSYNC B0 ;  /* 0x0000000000007941 */ /* 0x000fea0003800000 */
.L_x_151:
[----:B------:R-:W-:Y:S01]  /*10e0*/  ISETP.GE.AND P1, PT, R5, R2, PT ;  /* 0x000000020500720c */ /* 0x000fe20003f26270 */
[-C--:B------:R-:W-:Y:S01]  /*10f0*/  IMAD R7, R12, R17.reuse, RZ ;  /* 0x000000110c077224 */ /* 0x080fe200078e02ff */
[----:B------:R-:W-:Y:S01]  /*1100*/  ULDC UR8, c[0x0][0x224] ;  /* 0x0000890000087ab9 */ /* 0x000fe20000000800 */
[----:B------:R-:W-:Y:S01]  /*1110*/  IMAD.MOV.U32 R14, RZ, RZ, R9 ;  /* 0x000000ffff0e7224 */ /* 0x000fe200078e0009 */
[----:B------:R-:W-:Y:S01]  /*1120*/  BSSY B0, `(.L_x_153) ;  /* 0x00002bb000007945 */ /* 0x000fe20003800000 */
[----:B------:R-:W-:-:S03]  /*1130*/  IMAD.WIDE.U32 R16, R8, R17, R10 ;  /* 0x0000001108107225 */ /* 0x000fc600078e000a */
[----:B------:R-:W-:Y:S01]  /*1140*/  @!P2 IADD3 R14, -R14, RZ, RZ ;  /* 0x000000ff0e0ea210 */ /* 0x000fe20007ffe1ff */
[----:B------:R-:W-:Y:S01]  /*1150*/  IMAD R11, R8, UR8, R7 ;  /* 0x00000008080b7c24 */ /* 0x000fe2000f8e0207 */
[----:B------:R-:W-:Y:S01]  /*1160*/  @!P0 LOP3.LUT R14, RZ, R13, RZ, 0x33, !PT ;  /* 0x0000000dff0e8212 */ /* 0x000fe200078e33ff */
[----:B------:R-:W-:Y:S02]  /*1170*/  IMAD.MOV.U32 R6, RZ, RZ, RZ ;  /* 0x000000ffff067224 */ /* 0x000fe400078e00ff */
[----:B------:R-:W-:Y:S05]  /*1180*/  @P1 BRA `(.L_x_154) ;  /* 0x0000002800d01947 */ /* 0x000fea0003800000 */
[----:B------:R-:W0:Y:S01]  /*1190*/  LDC R7, c[0x0][0x240] ;  /* 0x00009000ff077b82 */ /* 0x000e220000000800 */
[----:B------:R-:W-:Y:S01]  /*11a0*/  ULDC.U8 UR8, c[0x0][0x26c] ;  /* 0x00009b0000087ab9 */ /* 0x000fe20000000000 */
[----:B------:R-:W-:Y:S01]  /*11b0*/  IMAD.MOV R9, RZ, RZ, -R14 ;  /* 0x000000ffff097224 */ /* 0x000fe200078e0a0e */
[----:B------:R-:W-:Y:S01]  /*11c0*/  UPRMT UR8, UR8, 0x8880, URZ ;  /* 0x0000888008087896 */ /* 0x000fe2000800003f */
[----:B------:R-:W-:Y:S01]  /*11d0*/  IADD3 R8, R17, R11, RZ ;  /* 0x0000000b11087210 */ /* 0x000fe20007ffe0ff */
[----:B------:R-:W-:Y:S02]  /*11e0*/  ULDC UR9, c[0x0][0x25c] ;  /* 0x0000970000097ab9 */ /* 0x000fe40000000800 */
[----:B------:R-:W-:Y:S02]  /*11f0*/  IMAD R12, R4, R13, -UR9 ;  /* 0x80000009040c7e24 */ /* 0x000fe4000f8e020d */
[----:B------:R-:W-:-:S03]  /*1200*/  ISETP.NE.AND P0, PT, RZ, UR8, PT ;  /* 0x00000008ff007c0c */ /* 0x000fc6000bf05270 */
[----:B------:R-:W-:Y:S02]  /*1210*/  VIADDMNMX R18, R12, R15, UR5, PT ;  /* 0x000000050c127e46 */ /* 0x000fe4000b80010f */
[----:B0-----:R-:W-:Y:S02]  /*1220*/  LOP3.LUT R6, RZ, R7, RZ, 0x33, !PT ;  /* 0x00000007ff067212 */ /* 0x001fe400078e33ff */
[----:B------:R-:W-:Y:S02]  /*1230*/  VIADDMNMX R7, R14, 0x1, R7, PT ;  /* 0x000000010e077846 */ /* 0x000fe40003800107 */
[----:B------:R-:W-:Y:S02]  /*1240*/  VIADDMNMX R9, R9, 0xfffffffe, R6, !PT ;  /* 0xfffffffe09097846 */ /* 0x000fe40007800106 */
[----:B------:R-:W-:-:S05]  /*1250*/  LOP3.LUT R6, RZ, R4, RZ, 0x33, !PT ;  /* 0x00000004ff067212 */ /* 0x000fca00078e33ff */
[----:B------:R-:W-:Y:S01]  /*1260*/  IMAD.IADD R6, R6, 0x1, -R9 ;  /* 0x0000000106067824 */ /* 0x000fe200078e0a09 */
[----:B------:R-:W-:-:S04]  /*1270*/  IADD3 R9, -R9, -0x2, -R4 ;  /* 0xfffffffe09097810 */ /* 0x000fc80007ffe904 */
        /* <DEDUP_REMOVED lines=15> */
.L_x_175:
[----:B------:R-:W-:Y:S01]  /*1370*/  ISETP.GE.AND P0, PT, R4, R7, PT ;  /* 0x000000070400720c */ /* 0x000fe20003f06270 */
[----:B------:R-:W-:-:S12]  /*1380*/  BSSY B1, `(.L_x_156) ;  /* 0x0000149000017945 */ /* 0x000fd80003800000 */
[----:B------:R-:W-:Y:S05]  /*1390*/  @P0 BRA `(.L_x_157) ;  /* 0x00000014001c0947 */ /* 0x000fea0003800000 */
[----:B------:R-:W0:Y:S01]  /*13a0*/  LDC.64 R22, c[0x0][0x240] ;  /* 0x00009000ff167b82 */ /* 0x000e220000000a00 */
[----:B------:R-:W-:Y:S01]  /*13b0*/  ULDC.64 UR8, c[0x0][0x238] ;  /* 0x00008e0000087ab9 */ /* 0x000fe20000000a00 */
[--C-:B------:R-:W-:Y:S01]  /*13c0*/  SHF.R.S32.HI R19, RZ, 0x1f, R5.reuse ;  /* 0x0000001fff137819 */ /* 0x100fe20000011405 */
[----:B------:R-:W-:Y:S02]  /*13d0*/  IMAD R21, R8, UR8, RZ ;  /* 0x0000000808157c24 */ /* 0x000fe4000f8e02ff */
[----:B------:R-:W-:Y:S02]  /*13e0*/  IMAD.MOV.U32 R18, RZ, RZ, R5 ;  /* 0x000000ffff127224 */ /* 0x000fe400078e0005 */
[C---:B------:R-:W-:Y:S01]  /*13f0*/  IMAD R21, R16.reuse, UR9, R21 ;  /* 0x0000000910157c24 */ /* 0x040fe2000f8e0215 */
[----:B------:R-:W1:Y:S01]  /*1400*/  LDC R32, c[0x0][0x258] ;  /* 0x00009600ff207b82 */ /* 0x000e620000000800 */
[----:B------:R-:W-:Y:S01]  /*1410*/  IMAD.WIDE.U32 R18, R16, UR8, R18 ;  /* 0x0000000810127c25 */ /* 0x000fe2000f8e0012 */
[----:B------:R-:W-:Y:S01]  /*1420*/  ULDC.S8 UR8, c[0x0][0x26d] ;  /* 0x00009b4000087ab9 */ /* 0x000fe20000000200 */
[----:B------:R-:W-:Y:S01]  /*1430*/  ULDC UR9, c[0x0][0x250] ;  /* 0x0000940000097ab9 */ /* 0x000fe20000000800 */
[----:B------:R-:W-:Y:S01]  /*1440*/  ISETP.NE.AND P0, PT, RZ, UR8, PT ;  /* 0x00000008ff007c0c */ /* 0x000fe2000bf05270 */
[----:B------:R-:W-:Y:S01]  /*1450*/  ULDC UR8, c[0x0][0x228] ;  /* 0x00008a0000087ab9 */ /* 0x000fe20000000800 */
[----:B------:R-:W-:-:S02]  /*1460*/  IADD3 R29, R19, R21, RZ ;  /* 0x00000015131d7210 */ /* 0x000fc40007ffe0ff */
[----:B------:R-:W2:Y:S01]  /*1470*/  LDC.64 R14, c[0x0][0x218] ;  /* 0x00008600ff0e7b82 */ /* 0x000ea20000000a00 */
[----:B------:R-:W-:-:S07]  /*1480*/  SHF.R.S32.HI R21, RZ, 0x1f, R4 ;  /* 0x0000001fff157819 */ /* 0x000fce0000011404 */
        /* <DEDUP_REMOVED lines=10> */
[----:B---3--:R-:W-:-:S05]  /*1530*/  VIADDMNMX R30, R33, R30, UR4, PT ;  /* 0x00000004211e7e46 */ /* 0x008fca000b80011e */
[C---:B------:R-:W-:Y:S01]  /*1540*/  IMAD.IADD R24, R30.reuse, 0x1, -R33 ;  /* 0x000000011e187824 */ /* 0x040fe200078e0a21 */
[----:B------:R-:W-:Y:S01]  /*1550*/  VIMNMX R30, R30, UR8, PT ;  /* 0x000000081e1e7c48 */ /* 0x000fe2000bfe0100 */
        /* <DEDUP_REMOVED lines=17> */
.L_x_162:
[----:B------:R-:W-:Y:S05]  /*1670*/  BSYNC B3 ;  /* 0x0000000000037941 */ /* 0x000fea0003800000 */
.L_x_161:
        /* <DEDUP_REMOVED lines=13> */
.L_x_164:
[----:B------:R-:W-:Y:S05]  /*1750*/  BSYNC B3 ;  /* 0x0000000000037941 */ /* 0x000fea0003800000 */
.L_x_163:
        /* <DEDUP_REMOVED lines=12> */
.L_x_160:
[----:B------:R-:W-:Y:S05]  /*1820*/  BSYNC B2 ;  /* 0x0000000000027941 */ /* 0x000fea0003800000 */
.L_x_159:
        /* <DEDUP_REMOVED lines=10> */
[----:B------:R-:W-:-:S03]  /*18d0*/  UIADD3 UR8, -UR9, UR8, URZ ;  /* 0x0000000809087290 */ /* 0x000fc6000fffe13f */
[C---:B------:R-:W-:Y:S01]  /*18e0*/  VIADD R22, R24.reuse, 0x1 ;  /* 0x0000000118167836 */ /* 0x040fe20000000000 */
[----:B------:R-:W-:Y:S01]  /*18f0*/  IADD3 R23, R23, R19, RZ ;  /* 0x0000001317177210 */ /* 0x000fe20007ffe0ff */
[----:B------:R-:W-:Y:S01]  /*1900*/  VIADD R32, R24, 0x2 ;  /* 0x0000000218207836 */ /* 0x000fe20000000000 */
[----:B------:R-:W-:Y:S01]  /*1910*/  LEA R14, P1, R18, R14, 0x1 ;  /* 0x0000000e120e7211 */ /* 0x000fe200078208ff */
[----:B------:R-:W-:-:S03]  /*1920*/  VIADD R30, R24, 0x3 ;  /* 0x00000003181e7836 */ /* 0x000fc60000000000 */
[----:B------:R-:W-:Y:S01]  /*1930*/  LEA.HI.X R15, R18, R15, R23, 0x1, P1 ;  /* 0x0000000f120f7211 */ /* 0x000fe200008f0c17 */
        /* <DEDUP_REMOVED lines=8> */
.L_x_167:
        /* <DEDUP_REMOVED lines=11> */
[----:B--2---:R-:W-:Y:S01]  /*1a70*/  @!P1 IMAD.U32 R31, R31, 0x10000, RZ ;  /* 0x000100001f1f9824 */ /* 0x004fe200078e00ff */
[----:B---3--:R-:W-:-:S03]  /*1a80*/  @!P2 SHF.L.U32 R33, R32, 0x10, RZ ;  /* 0x000000102021a819 */ /* 0x008fc600000006ff */
        /* <DEDUP_REMOVED lines=13> */
[----:B------:R-:W-:Y:S01]  /*1b60*/  @!P4 MUFU.RCP R30, UR7 ;  /* 0x00000007001ecd08 */ /* 0x000fe20008001000 */
[----:B------:R-:W-:-:S07]  /*1b70*/  VIADD R24, R24, 0x4 ;  /* 0x0000000418187836 */ /* 0x000fce0000000000 */
[----:B------:R-:W1:Y:S08]  /*1b80*/  @!P1 F2F.BF16.F32 R32, R32 ;  /* 0x0000002000209304 */ /* 0x000e700000202000 */
[----:B------:R-:W3:Y:S01]  /*1b90*/  @!P2 F2F.BF16.F32 R31, R31 ;  /* 0x0000001f001fa304 */ /* 0x000ee20000202000 */
[----:B-1----:R-:W-:-:S07]  /*1ba0*/  @!P1 IMAD.U32 R35, R32, 0x10000, RZ ;  /* 0x0001000020239824 */ /* 0x002fce00078e00ff */
[----:B------:R-:W1:Y:S01]  /*1bb0*/  @!P3 F2F.BF16.F32 R33, R33 ;  /* 0x000000210021b304 */ /* 0x000e620000202000 */
[----:B------:R-:W-:Y:S01]  /*1bc0*/  @!P1 FADD.FTZ R6, R6, R35 ;  /* 0x0000002306069221 */ /* 0x000fe20000010000 */
[----:B0-----:R-:W-:Y:S02]  /*1bd0*/  IADD3 R14, P1, R14, 0x8, RZ ;  /* 0x000000080e0e7810 */ /* 0x001fe40007f3e0ff */
[----:B---3--:R-:W-:Y:S02]  /*1be0*/  @!P2 SHF.L.U32 R35, R31, 0x10, RZ ;  /* 0x000000101f23a819 */ /* 0x008fe400000006ff */
[----:B------:R-:W-:Y:S02]  /*1bf0*/  IADD3.X R15, RZ, R15, RZ, P1, !PT ;  /* 0x0000000fff0f7210 */ /* 0x000fe40000ffe4ff */
[----:B------:R-:W-:Y:S01]  /*1c00*/  ISETP.GE.AND P1, PT, R24, R7, PT ;  /* 0x000000071800720c */ /* 0x000fe20003f26270 */
[----:B------:R-:W-:Y:S01]  /*1c10*/  @!P2 FADD.FTZ R6, R6, R35 ;  /* 0x000000230606a221 */ /* 0x000fe20000010000 */
[----:B-1----:R-:W-:-:S04]  /*1c20*/  @!P3 IMAD.U32 R35, R33, 0x10000, RZ ;  /* 0x000100002123b824 */ /* 0x002fc800078e00ff */
        /* <DEDUP_REMOVED lines=16> */
.L_x_166:
[----:B------:R-:W-:Y:S05]  /*1d30*/  BSYNC B2 ;  /* 0x0000000000027941 */ /* 0x000fea0003800000 */
.L_x_165:
[----:B------:R-:W-:Y:S05]  /*1d40*/  BRA `(.L_x_157) ;  /* 0x0000000800b07947 */ /* 0x000fea0003800000 */
.L_x_158:
        /* <DEDUP_REMOVED lines=26> */
.L_x_171:
[----:B------:R-:W-:Y:S05]  /*1ef0*/  BSYNC B3 ;  /* 0x0000000000037941 */ /* 0x000fea0003800000 */
.L_x_170:
        /* <DEDUP_REMOVED lines=10> */
[----:B0-----:R-:W-:-:S04]  /*1fa0*/  IMAD R15, R4, R15, R15 ;  /* 0x0000000f040f7224 */ /* 0x001fc800078e020f */
[----:B------:R-:W-:-:S05]  /*1fb0*/  VIADD R15, R15, -UR8 ;  /* 0x800000080f0f7c36 */ /* 0x000fca0008000000 */
[----:B-1----:R-:W-:-:S04]  /*1fc0*/  VIADDMNMX R22, R15, R22, UR5, PT ;  /* 0x000000050f167e46 */ /* 0x002fc8000b800116 */
        /* <DEDUP_REMOVED lines=9> */
[----:B0-----:R-:W-:-:S04]  /*2060*/  IMAD.U32 R23, R14, 0x10000, RZ ;  /* 0x000100000e177824 */ /* 0x001fc800078e00ff */
[----:B------:R-:W-:-:S07]  /*2070*/  FADD.FTZ R6, R6, R23 ;  /* 0x0000001706067221 */ /* 0x000fce0000010000 */
.L_x_173:
[----:B------:R-:W-:Y:S05]  /*2080*/  BSYNC B3 ;  /* 0x0000000000037941 */ /* 0x000fea0003800000 */
.L_x_172:
[----:B------:R-:W-:Y:S01]  /*2090*/  IADD3 R22, R4, 0x2, RZ ;  /* 0x0000000204167810 */ /* 0x000fe20007ffe0ff */
        /* <DEDUP_REMOVED lines=15> */
[----:B-1----:R-:W-:-:S06]  /*2190*/  IMAD.U32 R14, R15, 0x10000, RZ ;  /* 0x000100000f0e7824 */ /* 0x002fcc00078e00ff */
[----:B0-----:R-:W0:Y:S01]  /*21a0*/  MUFU.RCP R21, R14 ;  /* 0x0000000e00157308 */ /* 0x001e220000001000 */
[----:B--2---:R-:W-:-:S05]  /*21b0*/  SHF.L.U32 R20, R20, 0x10, RZ ;  /* 0x0000001014147819 */ /* 0x004fca00000006ff */
[----:B0-----:R-:W-:-:S06]  /*21c0*/  FMUL.FTZ R20, R20, R21 ;  /* 0x0000001514147220 */ /* 0x001fcc0000410000 */
[----:B------:R-:W0:Y:S02]  /*21d0*/  F2F.BF16.F32 R20, R20 ;  /* 0x0000001400147304 */ /* 0x000e240000202000 */
[----:B0-----:R-:W-:-:S04]  /*21e0*/  IMAD.U32 R21, R20, 0x10000, RZ ;  /* 0x0001000014157824 */ /* 0x001fc800078e00ff */
[----:B------:R-:W-:-:S07]  /*21f0*/  FADD.FTZ R6, R6, R21 ;  /* 0x0000001506067221 */ /* 0x000fce0000010000 */
.L_x_169:
[----:B------:R-:W-:Y:S05]  /*2200*/  BSYNC B2 ;  /* 0x0000000000027941 */ /* 0x000fea0003800000 */
.L_x_168:
[----:B------:R-:W-:-:S13]  /*2210*/  ISETP.GE.U32.AND P0, PT, R9, 0x3, PT ;  /* 0x000000030900780c */ /* 0x000fda0003f06070 */
[----:B------:R-:W-:Y:S05]  /*2220*/  @!P0 BRA `(.L_x_157) ;  /* 0x0000000400788947 */ /* 0x000fea0003800000 */
[----:B------:R-:W-:-:S13]  /*2230*/  ISETP.GT.AND P0, PT, R30, R31, PT ;  /* 0x0000001f1e00720c */ /* 0x000fda0003f04270 */
.L_x_174:
        /* <DEDUP_REMOVED lines=10> */
[----:B------:R-:W-:-:S03]  /*22e0*/  ULDC.64 UR12, c[0x0][0x218] ;  /* 0x00008600000c7ab9 */ /* 0x000fc60000000a00 */
[----:B------:R-:W-:Y:S02]  /*22f0*/  IMAD.IADD R15, R31, 0x1, R15 ;  /* 0x000000011f0f7824 */ /* 0x000fe400078e020f */
        /* <DEDUP_REMOVED lines=10> */
[----:B------:R-:W-:Y:S01]  /*23a0*/  VIADDMNMX R31, R32, R23, UR5, PT ;  /* 0x00000005201f7e46 */ /* 0x000fe2000b800117 */
[C---:B------:R-:W-:Y:S01]  /*23b0*/  IMAD.IADD R34, R14.reuse, 0x1, R25 ;  /* 0x000000010e227824 */ /* 0x040fe200078e0219 */
[----:B------:R-:W-:-:S03]  /*23c0*/  IADD3 R30, R14, -UR8, RZ ;  /* 0x800000080e1e7c10 */ /* 0x000fc6000fffe0ff */
[----:B------:R-:W-:Y:S01]  /*23d0*/  @!P1 IMAD.IADD R31, R31, 0x1, -R32 ;  /* 0x000000011f1f9824 */ /* 0x000fe200078e0a20 */
[----:B------:R-:W-:Y:S02]  /*23e0*/  VIADDMNMX R32, R30, R23, UR5, PT ;  /* 0x000000051e207e46 */ /* 0x000fe4000b800117 */
[----:B------:R-:W-:Y:S01]  /*23f0*/  VIMNMX R30, RZ, R30, !PT ;  /* 0x0000001eff1e7248 */ /* 0x000fe20007fe0100 */
[----:B------:R-:W-:Y:S01]  /*2400*/  @!P1 IMAD R31, R24, R31, RZ ;  /* 0x0000001f181f9224 */ /* 0x000fe200078e02ff */
[----:B------:R-:W-:-:S04]  /*2410*/  VIMNMX R33, R32, UR9, PT ;  /* 0x0000000920217c48 */ /* 0x000fc8000bfe0100 */
[----:B------:R-:W-:Y:S02]  /*2420*/  @!P1 I2FP.F32.S32 R32, R31 ;  /* 0x0000001f00209245 */ /* 0x000fe40000201400 */
[----:B------:R-:W-:Y:S01]  /*2430*/  ISETP.LE.OR P2, PT, R33, R30, !P0 ;  /* 0x0000001e2100720c */ /* 0x000fe20004743670 */
[----:B------:R-:W-:-:S03]  /*2440*/  VIADD R30, R34, -UR8 ;  /* 0x80000008221e7c36 */ /* 0x000fc60008000000 */
[----:B------:R-:W0:Y:S02]  /*2450*/  @!P1 F2F.BF16.F32 R32, R32 ;  /* 0x0000002000209304 */ /* 0x000e240000202000 */
[----:B------:R-:W-:Y:S02]  /*2460*/  VIADDMNMX R31, R30, R23, UR5, PT ;  /* 0x000000051e1f7e46 */ /* 0x000fe4000b800117 */
[----:B------:R-:W-:Y:S02]  /*2470*/  VIMNMX R30, RZ, R30, !PT ;  /* 0x0000001eff1e7248 */ /* 0x000fe40007fe0100 */
[----:B------:R-:W-:-:S04]  /*2480*/  VIMNMX R31, R31, UR9, PT ;  /* 0x000000091f1f7c48 */ /* 0x000fc8000bfe0100 */
[----:B------:R-:W-:Y:S02]  /*2490*/  ISETP.LE.OR P3, PT, R31, R30, !P0 ;  /* 0x0000001e1f00720c */ /* 0x000fe40004763670 */
[----:B------:R-:W-:Y:S02]  /*24a0*/  IADD3 R30, R34, -UR8, R25 ;  /* 0x80000008221e7c10 */ /* 0x000fe4000fffe019 */
[----:B0-----:R-:W-:Y:S02]  /*24b0*/  @!P1 SHF.L.U32 R33, R32, 0x10, RZ ;  /* 0x0000001020219819 */ /* 0x001fe400000006ff */
[----:B------:R-:W-:Y:S02]  /*24c0*/  VIADDMNMX R31, R30, R23, UR5, PT ;  /* 0x000000051e1f7e46 */ /* 0x000fe4000b800117 */
[----:B------:R-:W0:Y:S01]  /*24d0*/  @!P1 MUFU.RCP R36, R33 ;  /* 0x0000002100249308 */ /* 0x000e220000001000 */
[----:B------:R-:W-:Y:S02]  /*24e0*/  VIMNMX R34, RZ, R30, !PT ;  /* 0x0000001eff227248 */ /* 0x000fe40007fe0100 */
[----:B------:R-:W-:-:S02]  /*24f0*/  VIMNMX R35, R31, UR9, PT ;  /* 0x000000091f237c48 */ /* 0x000fc4000bfe0100 */
[----:B------:R-:W-:Y:S02]  /*2500*/  @!P3 IADD3 R32, R25, -UR8, R14 ;  /* 0x800000081920bc10 */ /* 0x000fe4000fffe00e */
[----:B------:R-:W-:Y:S01]  /*2510*/  ISETP.LE.OR P4, PT, R35, R34, !P0 ;  /* 0x000000222300720c */ /* 0x000fe20004783670 */
[----:B------:R-:W-:-:S12]  /*2520*/  @!P2 VIADD R34, R14, -UR8 ;  /* 0x800000080e22ac36 */ /* 0x000fd80008000000 */
[----:B------:R-:W3:Y:S01]  /*2530*/  @!P4 LDG.E.U16 R25, desc[UR10][R20.64+0x6] ;  /* 0x0000060a1419c981 */ /* 0x000ee2000c1e1500 */
[----:B--2---:R-:W-:-:S04]  /*2540*/  @!P1 IMAD.U32 R15, R15, 0x10000, RZ ;  /* 0x000100000f0f9824 */ /* 0x004fc800078e00ff */
[----:B0-----:R-:W-:Y:S01]  /*2550*/  @!P1 FMUL.FTZ R14, R15, R36 ;  /* 0x000000240f0e9220 */ /* 0x001fe20000410000 */
[-C--:B------:R-:W-:Y:S02]  /*2560*/  @!P2 VIADDMNMX R15, R34, R23.reuse, UR5, PT ;  /* 0x00000005220fae46 */ /* 0x080fe4000b800117 */
[----:B------:R-:W-:-:S03]  /*2570*/  @!P3 VIADDMNMX R23, R32, R23, UR5, PT ;  /* 0x000000052017be46 */ /* 0x000fc6000b800117 */
[----:B------:R-:W-:Y:S02]  /*2580*/  @!P2 IMAD.IADD R35, R15, 0x1, -R34 ;  /* 0x000000010f23a824 */ /* 0x000fe400078e0a22 */
[----:B------:R-:W2:Y:S01]  /*2590*/  @!P2 LDG.E.U16 R15, desc[UR10][R20.64+0x2] ;  /* 0x0000020a140fa981 */ /* 0x000ea2000c1e1500 */
[----:B------:R-:W-:-:S03]  /*25a0*/  @!P3 IADD3 R33, -R32, R23, RZ ;  /* 0x000000172021b210 */ /* 0x000fc60007ffe1ff */
        /* <DEDUP_REMOVED lines=11> */
[----:B0-----:R-:W-:Y:S02]  /*2660*/  @!P2 IMAD.U32 R21, R35, 0x10000, RZ ;  /* 0x000100002315a824 */ /* 0x001fe400078e00ff */
[----:B-1----:R-:W-:-:S05]  /*2670*/  @!P3 IMAD.U32 R31, R33, 0x10000, RZ ;  /* 0x00010000211fb824 */ /* 0x002fca00078e00ff */
[----:B------:R-:W-:Y:S01]  /*2680*/  @!P2 MUFU.RCP R30, R21 ;  /* 0x00000015001ea308 */ /* 0x000fe20000001000 */
[----:B-----5:R-:W-:-:S07]  /*2690*/  @!P4 SHF.L.U32 R20, R32, 0x10, RZ ;  /* 0x000000102014c819 */ /* 0x020fce00000006ff */
[----:B------:R-:W-:Y:S08]  /*26a0*/  @!P3 MUFU.RCP R34, R31 ;  /* 0x0000001f0022b308 */ /* 0x000ff00000001000 */
[----:B------:R-:W0:Y:S01]  /*26b0*/  @!P4 MUFU.RCP R20, R20 ;  /* 0x000000140014c308 */ /* 0x000e220000001000 */
[----:B---3--:R-:W-:-:S07]  /*26c0*/  @!P4 IMAD.U32 R25, R25, 0x10000, RZ ;  /* 0x000100001919c824 */ /* 0x008fce00078e00ff */
[----:B------:R-:W1:Y:S01]  /*26d0*/  @!P1 F2F.BF16.F32 R14, R14 ;  /* 0x0000000e000e9304 */ /* 0x000e620000202000 */
[----:B------:R-:W-:Y:S02]  /*26e0*/  VIADD R22, R22, 0x4 ;  /* 0x0000000416167836 */ /* 0x000fe40000000000 */
[----:B0-----:R-:W-:-:S06]  /*26f0*/  @!P4 FMUL.FTZ R25, R25, R20 ;  /* 0x000000141919c220 */ /* 0x001fcc0000410000 */
[----:B------:R-:W-:Y:S01]  /*2700*/  @!P4 F2F.BF16.F32 R25, R25 ;  /* 0x000000190019c304 */ /* 0x000fe20000202000 */
[----:B--2---:R-:W-:Y:S02]  /*2710*/  @!P2 IMAD.U32 R15, R15, 0x10000, RZ ;  /* 0x000100000f0fa824 */ /* 0x004fe400078e00ff */
[----:B----4-:R-:W-:Y:S02]  /*2720*/  @!P3 IMAD.U32 R23, R23, 0x10000, RZ ;  /* 0x000100001717b824 */ /* 0x010fe400078e00ff */
[----:B------:R-:W-:Y:S02]  /*2730*/  @!P2 FMUL.FTZ R30, R15, R30 ;  /* 0x0000001e0f1ea220 */ /* 0x000fe40000410000 */
[----:B------:R-:W-:-:S04]  /*2740*/  @!P3 FMUL.FTZ R23, R23, R34 ;  /* 0x000000221717b220 */ /* 0x000fc80000410000 */
        /* <DEDUP_REMOVED lines=12> */
.L_x_157:
[----:B------:R-:W-:Y:S05]  /*2810*/  BSYNC B1 ;  /* 0x0000000000017941 */ /* 0x000fea0003800000 */
.L_x_156:
[----:B------:R-:W-:-:S05]  /*2820*/  VIADD R5, R5, 0x1 ;  /* 0x0000000105057836 */ /* 0x000fca0000000000 */
[----:B------:R-:W-:-:S13]  /*2830*/  ISETP.GE.AND P0, PT, R5, R2, PT ;  /* 0x000000020500720c */ /* 0x000fda0003f06270 */
[----:B------:R-:W-:Y:S05]  /*2840*/  @!P0 BRA `(.L_x_175) ;  /* 0xffffffe800c88947 */ /* 0x000fea000383ffff */
[----:B------:R-:W-:Y:S05]  /*2850*/  BRA `(.L_x_154) ;  /* 0x00000014001c7947 */ /* 0x000fea0003800000 */
.L_x_155:
        /* <DEDUP_REMOVED lines=13> */
.L_x_195:
        /* <DEDUP_REMOVED lines=48> */
.L_x_182:
[----:B------:R-:W-:Y:S05]  /*2c30*/  BSYNC B3 ;  /* 0x0000000000037941 */ /* 0x000fea0003800000 */
.L_x_181:
        /* <DEDUP_REMOVED lines=13> */
.L_x_184:
[----:B------:R-:W-:Y:S05]  /*2d10*/  BSYNC B3 ;  /* 0x0000000000037941 */ /* 0x000fea0003800000 */
.L_x_183:
        /* <DEDUP_REMOVED lines=12> */
.L_x_180:
[----:B------:R-:W-:Y:S05]  /*2de0*/  BSYNC B2 ;  /* 0x0000000000027941 */ /* 0x000fea0003800000 */
.L_x_179:
[----:B------:R-:W-:Y:S01]  /*2df0*/  ISETP.GE.U32.AND P0, PT, R9, 0x3, PT ;  /* 0x000000030900780c */ /* 0x000fe20003f06070 */
[----:B------:R-:W-:-:S12]  /*2e00*/  BSSY B2, `(.L_x_185) ;  /* 0x0000046000027945 */ /* 0x000fd80003800000 */
[----:B------:R-:W-:Y:S05]  /*2e10*/  @!P0 BRA `(.L_x_186) ;  /* 0x0000000400108947 */ /* 0x000fea0003800000 */
[----:B------:R-:W-:-:S13]  /*2e20*/  ISETP.GT.AND P0, PT, R28, R23, PT ;  /* 0x000000171c00720c */ /* 0x000fda0003f04270 */
.L_x_187:
        /* <DEDUP_REMOVED lines=67> */
.L_x_186:
[----:B------:R-:W-:Y:S05]  /*3260*/  BSYNC B2 ;  /* 0x0000000000027941 */ /* 0x000fea0003800000 */
.L_x_185:
[----:B------:R-:W-:Y:S05]  /*3270*/  BRA `(.L_x_177) ;  /* 0x0000000800847947 */ /* 0x000fea0003800000 */
.L_x_178:
        /* <DEDUP_REMOVED lines=29> */
.L_x_191:
[----:B------:R-:W-:Y:S05]  /*3450*/  BSYNC B3 ;  /* 0x0000000000037941 */ /* 0x000fea0003800000 */
.L_x_190:
        /* <DEDUP_REMOVED lines=18> */
.L_x_193:
[----:B------:R-:W-:Y:S05]  /*3580*/  BSYNC B3 ;  /* 0x0000000000037941 */ /* 0x000fea0003800000 */
.L_x_192:
        /* <DEDUP_REMOVED lines=17> */
.L_x_189:
[----:B------:R-:W-:Y:S05]  /*36a0*/  BSYNC B2 ;  /* 0x0000000000027941 */ /* 0x000fea0003800000 */
.L_x_188:
[----:B------:R-:W-:-:S13]  /*36b0*/  ISETP.GE.U32.AND P0, PT, R9, 0x3, PT ;  /* 0x000000030900780c */ /* 0x000fda0003f06070 */
[----:B------:R-:W-:Y:S05]  /*36c0*/  @!P0 BRA `(.L_x_177) ;  /* 0x0000000400708947 */ /* 0x000fea0003800000 */
[----:B------:R-:W-:-:S13]  /*36d0*/  ISETP.GT.AND P0, PT, R28, R23, PT ;  /* 0x000000171c00720c */ /* 0x000fda0003f04270 */
.L_x_194:
        /* <DEDUP_REMOVED lines=91> */
.L_x_177:
[----:B------:R-:W-:Y:S05]  /*3c90*/  BSYNC B1 ;  /* 0x0000000000017941 */ /* 0x000fea0003800000 */
.L_x_176:
[----:B------:R-:W-:-:S04]  /*3ca0*/  IADD3 R5, R5, 0x1, RZ ;  /* 0x0000000105057810 */ /* 0x000fc80007ffe0ff */
[----:B------:R-:W-:-:S13]  /*3cb0*/  ISETP.GE.AND P0, PT, R5, R2, PT ;  /* 0x000000020500720c */ /* 0x000fda0003f06270 */
[----:B------:R-:W-:Y:S05]  /*3cc0*/  @!P0 BRA `(.L_x_195) ;  /* 0xffffffec00188947 */ /* 0x000fea000383ffff */
.L_x_154:
[----:B------:R-:W-:Y:S05]  /*3cd0*/  BSYNC B0 ;  /* 0x0000000000007941 */ /* 0x000fea0003800000 */
.L_x_153:
[----:B------:R-:W-:Y:S01]  /*3ce0*/  ULDC.64 UR8, c[0x0][0x260] ;  /* 0x0000980000087ab9 */ /* 0x000fe20000000a00 */
[----:B------:R-:W-:Y:S02]  /*3cf0*/  SHF.R.S32.HI R5, RZ, 0x1f, R0 ;  /* 0x0000001fff057819 */ /* 0x000fe40000011400 */
[C---:B------:R-:W-:Y:S01]  /*3d00*/  LEA R4, P0, R0.reuse, UR8, 0x1 ;  /* 0x0000000800047c11 */ /* 0x040fe2000f8008ff */
[----:B------:R-:W-:Y:S01]  /*3d10*/  ULDC UR8, c[0x0][0x210] ;  /* 0x0000840000087ab9 */ /* 0x000fe20000000800 */
[----:B------:R-:W-:Y:S02]  /*3d20*/  F2FP.BF16.F32.PACK_AB R6, RZ, R6 ;  /* 0x00000006ff06723e */ /* 0x000fe400000010ff */
[C---:B------:R-:W-:Y:S01]  /*3d30*/  LEA.HI.X R5, R0.reuse, UR9, R5, 0x1, P0 ;  /* 0x0000000900057c11 */ /* 0x040fe200080f0c05 */
[----:B------:R-:W-:Y:S01]  /*3d40*/  USHF.R.S32.HI UR9, URZ, 0x1f, UR8 ;  /* 0x0000001f3f097899 */ /* 0x000fe20008011408 */
[----:B------:R-:W-:-:S03]  /*3d50*/  IADD3 R0, P0, R0, UR6, RZ ;  /* 0x0000000600007c10 */ /* 0x000fc6000ff1e0ff */
[----:B------:R0:W-:Y:S02]  /*3d60*/  STG.E.U16 desc[UR10][R4.64], R6 ;  /* 0x0000000604007986 */ /* 0x0001e4000c10150a */
[----:B------:R-:W-:Y:S01]  /*3d70*/  IMAD.X R3, RZ, RZ, R3, P0 ;  /* 0x000000ffff037224 */ /* 0x000fe200000e0603 */
[----:B------:R-:W-:-:S04]  /*3d80*/  ISETP.GE.U32.AND P0, PT, R0, UR8, PT ;  /* 0x0000000800007c0c */ /* 0x000fc8000bf06070 */
[----:B------:R-:W-:-:S13]  /*3d90*/  ISETP.GE.AND.EX P0, PT, R3, UR9, PT, P0 ;  /* 0x0000000903007c0c */ /* 0x000fda000bf06300 */
[----:B0-----:R-:W-:Y:S05]  /*3da0*/  @!P0 BRA `(.L_x_196) ;  /* 0xffffffc000fc8947 */ /* 0x001fea000383ffff */
[----:B------:R-:W-:Y:S05]  /*3db0*/  EXIT ;  /* 0x000000000000794d */ /* 0x000fea0003800000 */
        .weak           $__internal_2_$__cuda_sm20_div_s64
        .type           $__internal_2_$__cuda_sm20_div_s64,@function
        .size           $__internal_2_$__cuda_sm20_div_s64,(.L_x_1812 - $__internal_2_$__cuda_sm20_div_s64)
$__internal_2_$__cuda_sm20_div_s64:
        /* <DEDUP_REMOVED lines=83> */
[----:B------:R-:W-:Y:S06]  /*42f0*/  RET.REL.NODEC R8 `(_ZN2at6native49_GLOBAL__N__3489678a_16_AveragePool2d_cu_fb80407634avg_pool2d_backward_out_cuda_frameIN3c108BFloat16EfiEEvT1_PKT_llllliiiiiiPS6_ibb) ;  /* 0xffffffbc08407950 */ /* 0x000fec0003c3ffff */
.L_x_197:
        /* <DEDUP_REMOVED lines=16> */
.L_x_1812:


//--------------------- .text._ZN2at6native49_GLOBAL__N__3489678a_16_AveragePool2d_cu_fb80407639avg_pool2d_backward_out_cuda_frame_nhwcIN3c108BFloat16EfiEEvT1_PKT_llliiiiiiiiPS6_ibb --------------------------
	.section	.text._ZN2at6native49_GLOBAL__N__3489678a_16_AveragePool2d_cu_fb80407639avg_pool2d_backward_out_cuda_frame_nhwcIN3c108BFloat16EfiEEvT1_PKT_llliiiiiiiiPS6_ibb,"ax",@progbits
	.align	128
.text._ZN2at6native49_GLOBAL__N__3489678a_16_AveragePool2d_cu_fb80407639avg_pool2d_backward_out_cuda_frame_nhwcIN3c108BFloat16EfiEEvT1_PKT_llliiiiiiiiPS6_ibb:
        .type           _ZN2at6native49_GLOBAL__N__3489678a_16_AveragePool2d_cu_fb80407639avg_pool2d_backward_out_cuda_frame_nhwcIN3c108BFloat16EfiEEvT1_PKT_llliiiiiiiiPS6_ibb,@function
        .size           _ZN2at6native49_GLOBAL__N__3489678a_16_AveragePool2d_cu_fb80407639avg_pool2d_backward_out_cuda_frame_nhwcIN3c108BFloat16EfiEEvT1_PKT_llliiiiiiiiPS6_ibb,(.L_x_1814 - _ZN2at6native49_GLOBAL__N__3489678a_16_AveragePool2d_cu_fb80407639avg_pool2d_backward_out_cuda_frame_nhwcIN3c108BFloat16EfiEEvT1_PKT_llliiiiiiiiPS6_ibb)
        .other          _ZN2at6native49_GLOBAL__N__3489678a_16_AveragePool2d_cu_fb80407639avg_pool2d_backward_out_cuda_frame_nhwcIN3c108BFloat16EfiEEvT1_PKT_llliiiiiiiiPS6_ibb,@"STO_CUDA_ENTRY STV_DEFAULT"
_ZN2at6native49_GLOBAL__N__3489678a_16_AveragePool2d_cu_fb80407639avg_pool2d_backward_out_cuda_frame_nhwcIN3c108BFloat16EfiEEvT1_PKT_llliiiiiiiiPS6_ibb:
[----:B------:R-:W-:Y:S01]  /*0000*/  LDC R1, c[0x0][0x28] ;  /* 0x00000a00ff017b82 */ /* 0x000fe20000000800 */
[----:B------:R-:W0:Y:S07]  /*0010*/  S2R R2, SR_TID.X ;  /* 0x0000000000027919 */ /* 0x000e2e0000002100 */
        /* <DEDUP_REMOVED lines=24> */
.L_x_278:
        /* <DEDUP_REMOVED lines=11> */
[----:B------:R-:W-:Y:S05]  /*0250*/  CALL.REL.NOINC `($__internal_3_$__cuda_sm20_div_s64) ;  /* 0x0000004800b07944 */ /* 0x000fea0003c00000 */
[----:B------:R-:W-:Y:S01]  /*0260*/  IMAD.MOV R5, RZ, RZ, -R38 ;  /* 0x000000ffff057224 */ /* 0x000fe200078e0a26 */
[----:B------:R-:W-:Y:S01]  /*0270*/  ULDC UR8, c[0x0][0x220] ;  /* 0x0000880000087ab9 */ /* 0x000fe20000000800 */
[----:B------:R-:W-:Y:S01]  /*0280*/  MOV R8, R38 ;  /* 0x0000002600087202 */ /* 0x000fe20000000f00 */
[----:B------:R-:W-:Y:S02]  /*0290*/  IMAD.MOV.U32 R9, RZ, RZ, R39 ;  /* 0x000000ffff097224 */ /* 0x000fe400078e0027 */
[----:B------:R-:W-:Y:S01]  /*02a0*/  IMAD R2, R5, UR8, R0 ;  /* 0x0000000805027c24 */ /* 0x000fe2000f8e0200 */
[----:B------:R-:W-:Y:S06]  /*02b0*/  BRA `(.L_x_200) ;  /* 0x0000000000587947 */ /* 0x000fec0003800000 */
.L_x_199:
[----:B------:R-:W-:Y:S01]  /*02c0*/  ULDC UR8, c[0x0][0x220] ;  /* 0x0000880000087ab9 */ /* 0x000fe20000000800 */
[----:B------:R-:W-:Y:S01]  /*02d0*/  IMAD.MOV.U32 R9, RZ, RZ, RZ ;  /* 0x000000ffff097224 */ /* 0x000fe200078e00ff */
        /* <DEDUP_REMOVED lines=20> */
.L_x_200:
[----:B------:R-:W-:Y:S05]  /*0420*/  BSYNC B0 ;  /* 0x0000000000007941 */ /* 0x000fea0003800000 */
.L_x_198:
        /* <DEDUP_REMOVED lines=11> */
[----:B------:R-:W-:Y:S05]  /*04e0*/  CALL.REL.NOINC `($__internal_3_$__cuda_sm20_div_s64) ;  /* 0x00000048000c7944 */ /* 0x000fea0003c00000 */
[----:B------:R-:W-:Y:S01]  /*04f0*/  IMAD.MOV R5, RZ, RZ, -R38 ;  /* 0x000000ffff057224 */ /* 0x000fe200078e0a26 */
[----:B------:R-:W-:Y:S01]  /*0500*/  ULDC UR8, c[0x0][0x230] ;  /* 0x00008c0000087ab9 */ /* 0x000fe20000000800 */
[----:B------:R-:W-:Y:S02]  /*0510*/  MOV R4, R38 ;  /* 0x0000002600047202 */ /* 0x000fe40000000f00 */
[----:B------:R-:W-:Y:S02]  /*0520*/  IMAD R8, R5, UR8, R8 ;  /* 0x0000000805087c24 */ /* 0x000fe4000f8e0208 */
[----:B------:R-:W-:Y:S01]  /*0530*/  IMAD.MOV.U32 R5, RZ, RZ, R39 ;  /* 0x000000ffff057224 */ /* 0x000fe200078e0027 */
[----:B------:R-:W-:Y:S06]  /*0540*/  BRA `(.L_x_203) ;  /* 0x0000000000587947 */ /* 0x000fec0003800000 */
.L_x_202:
        /* <DEDUP_REMOVED lines=22> */
.L_x_203:
[----:B------:R-:W-:Y:S05]  /*06b0*/  BSYNC B0 ;  /* 0x0000000000007941 */ /* 0x000fea0003800000 */
.L_x_201:
        /* <DEDUP_REMOVED lines=13> */
[----:B------:R-:W-:-:S03]  /*0790*/  ULDC UR8, c[0x0][0x228] ;  /* 0x00008a0000087ab9 */ /* 0x000fc60000000800 */
[----:B------:R-:W-:Y:S01]  /*07a0*/  IMAD R9, R9, UR8, R4 ;  /* 0x0000000809097c24 */ /* 0x000fe2000f8e0204 */
[----:B------:R-:W-:Y:S06]  /*07b0*/  BRA `(.L_x_206) ;  /* 0x0000000000547947 */ /* 0x000fec0003800000 */
.L_x_205:
        /* <DEDUP_REMOVED lines=10> */
[----:B------:R-:W-:-:S04]  /*0860*/  IMAD.HI.U32 R38, R7, R4, RZ ;  /* 0x0000000407267227 */ /* 0x000fc800078e00ff */
[----:B------:R-:W-:-:S04]  /*0870*/  IMAD.MOV R7, RZ, RZ, -R38 ;  /* 0x000000ffff077224 */ /* 0x000fc800078e0a26 */
[----:B------:R-:W-:-:S05]  /*0880*/  IMAD R7, R7, UR8, R4 ;  /* 0x0000000807077c24 */ /* 0x000fca000f8e0204 */
[----:B------:R-:W-:-:S13]  /*0890*/  ISETP.GE.U32.AND P0, PT, R7, UR8, PT ;  /* 0x0000000807007c0c */ /* 0x000fda000bf06070 */
[----:B------:R-:W-:Y:S01]  /*08a0*/  @P0 IADD3 R7, R7, -UR8, RZ ;  /* 0x8000000807070c10 */ /* 0x000fe2000fffe0ff */
[----:B------:R-:W-:-:S03]  /*08b0*/  @P0 VIADD R38, R38, 0x1 ;  /* 0x0000000126260836 */ /* 0x000fc60000000000 */
[----:B------:R-:W-:-:S13]  /*08c0*/  ISETP.GE.U32.AND P1, PT, R7, UR8, PT ;  /* 0x0000000807007c0c */ /* 0x000fda000bf26070 */
[----:B------:R-:W-:Y:S01]  /*08d0*/  @P1 VIADD R38, R38, 0x1 ;  /* 0x0000000126261836 */ /* 0x000fe20000000000 */
[----:B------:R-:W-:-:S05]  /*08e0*/  @!P2 LOP3.LUT R38, RZ, UR8, RZ, 0x33, !PT ;  /* 0x00000008ff26ac12 */ /* 0x000fca000f8e33ff */
[----:B------:R-:W-:-:S04]  /*08f0*/  IMAD.MOV R9, RZ, RZ, -R38 ;  /* 0x000000ffff097224 */ /* 0x000fc800078e0a26 */
[----:B------:R-:W-:-:S07]  /*0900*/  IMAD R9, R9, UR8, R4 ;  /* 0x0000000809097c24 */ /* 0x000fce000f8e0204 */
.L_x_206:
[----:B------:R-:W-:Y:S05]  /*0910*/  BSYNC B0 ;  /* 0x0000000000007941 */ /* 0x000fea0003800000 */
.L_x_204:
        /* <DEDUP_REMOVED lines=10> */
[----:B0-----:R-:W-:-:S02]  /*09c0*/  IADD3 R6, R11, 0xffffffe, RZ ;  /* 0x0ffffffe0b067810 */ /* 0x001fc40007ffe0ff */
[----:B------:R-:W-:-:S05]  /*09d0*/  IABS R11, R9 ;  /* 0x00000009000b7213 */ /* 0x000fca0000000000 */
[----:B------:R0:W3:Y:S01]  /*09e0*/  F2I.FTZ.U32.TRUNC.NTZ R7, R6 ;  /* 0x0000000600077305 */ /* 0x0000e2000021f000 */
[----:B-1----:R-:W-:Y:S01]  /*09f0*/  VIADD R5, R12, 0xffffffe ;  /* 0x0ffffffe0c057836 */ /* 0x002fe20000000000 */
[----:B------:R-:W-:Y:S01]  /*0a00*/  IABS R12, R8 ;  /* 0x00000008000c7213 */ /* 0x000fe20000000000 */
[----:B0-----:R-:W-:-:S05]  /*0a10*/  IMAD.MOV.U32 R6, RZ, RZ, RZ ;  /* 0x000000ffff067224 */ /* 0x001fca00078e00ff */
        /* <DEDUP_REMOVED lines=66> */
.L_x_208:
[----:B------:R-:W-:Y:S05]  /*0e40*/  BSYNC B0 ;  /* 0x0000000000007941 */ /* 0x000fea0003800000 */
.L_x_207:
        /* <DEDUP_REMOVED lines=29> */
.L_x_210:
[----:B------:R-:W-:Y:S05]  /*1020*/  BSYNC B0 ;  /* 0x0000000000007941 */ /* 0x000fea0003800000 */
.L_x_209:
        /* <DEDUP_REMOVED lines=42> */
.L_x_241:
        /* <DEDUP_REMOVED lines=65> */
.L_x_220:
[----:B------:R-:W-:Y:S05]  /*16e0*/  BSYNC B3 ;  /* 0x0000000000037941 */ /* 0x000fea0003800000 */
.L_x_219:
        /* <DEDUP_REMOVED lines=13> */
.L_x_222:
[----:B------:R-:W-:Y:S05]  /*17c0*/  BSYNC B3 ;  /* 0x0000000000037941 */ /* 0x000fea0003800000 */
.L_x_221:
        /* <DEDUP_REMOVED lines=12> */
.L_x_218:
[----:B------:R-:W-:Y:S05]  /*1890*/  BSYNC B2 ;  /* 0x0000000000027941 */ /* 0x000fea0003800000 */
.L_x_217:
        /* <DEDUP_REMOVED lines=22> */
.L_x_225:
        /* <DEDUP_REMOVED lines=101> */
.L_x_224:
[----:B------:R-:W-:Y:S05]  /*2050*/  BSYNC B2 ;  /* 0x0000000000027941 */ /* 0x000fea0003800000 */
.L_x_223:
[----:B------:R-:W-:Y:S05]  /*2060*/  BRA `(.L_x_215) ;  /* 0x0000000c009c7947 */ /* 0x000fea0003800000 */
.L_x_216:
        /* <DEDUP_REMOVED lines=26> */
.L_x_229:
[----:B------:R-:W-:Y:S05]  /*2210*/  BSYNC B3 ;  /* 0x0000000000037941 */ /* 0x000fea0003800000 */
.L_x_228:
        /* <DEDUP_REMOVED lines=24> */
.L_x_231:
[----:B------:R-:W-:Y:S05]  /*23a0*/  BSYNC B3 ;  /* 0x0000000000037941 */ /* 0x000fea0003800000 */
.L_x_230:
        /* <DEDUP_REMOVED lines=23> */
.L_x_227:
[----:B------:R-:W-:Y:S05]  /*2520*/  BSYNC B2 ;  /* 0x0000000000027941 */ /* 0x000fea0003800000 */
.L_x_226:
[----:B------:R-:W-:-:S13]  /*2530*/  ISETP.GE.U32.AND P0, PT, R11, 0x3, PT ;  /* 0x000000030b00780c */ /* 0x000fda0003f06070 */
[----:B------:R-:W-:Y:S05]  /*2540*/  @!P0 BRA `(.L_x_215) ;  /* 0x0000000800648947 */ /* 0x000fea0003800000 */
[----:B------:R-:W-:-:S13]  /*2550*/  ISETP.GT.AND P0, PT, R40, R25, PT ;  /* 0x000000192800720c */ /* 0x000fda0003f04270 */
.L_x_240:
        /* <DEDUP_REMOVED lines=54> */
.L_x_233:
[----:B------:R-:W-:Y:S05]  /*28c0*/  BSYNC B2 ;  /* 0x0000000000027941 */ /* 0x000fea0003800000 */
.L_x_232:
        /* <DEDUP_REMOVED lines=31> */
.L_x_235:
[----:B------:R-:W-:Y:S05]  /*2ac0*/  BSYNC B2 ;  /* 0x0000000000027941 */ /* 0x000fea0003800000 */
.L_x_234:
        /* <DEDUP_REMOVED lines=31> */
.L_x_237:
[----:B------:R-:W-:Y:S05]  /*2cc0*/  BSYNC B2 ;  /* 0x0000000000027941 */ /* 0x000fea0003800000 */
.L_x_236:
        /* <DEDUP_REMOVED lines=29> */
.L_x_239:
[----:B------:R-:W-:Y:S05]  /*2ea0*/  BSYNC B2 ;  /* 0x0000000000027941 */ /* 0x000fea0003800000 */
.L_x_238:
[----:B------:R-:W-:-:S05]  /*2eb0*/  VIADD R26, R26, 0x4 ;  /* 0x000000041a1a7836 */ /* 0x000fca0000000000 */
[----:B------:R-:W-:-:S13]  /*2ec0*/  ISETP.GE.AND P1, PT, R26, R8, PT ;  /* 0x000000081a00720c */ /* 0x000fda0003f26270 */
[----:B------:R-:W-:Y:S05]  /*2ed0*/  @!P1 BRA `(.L_x_240) ;  /* 0xfffffff400a09947 */ /* 0x000fea000383ffff */
.L_x_215:
[----:B------:R-:W-:Y:S05]  /*2ee0*/  BSYNC B1 ;  /* 0x0000000000017941 */ /* 0x000fea0003800000 */
.L_x_214:
[----:B------:R-:W-:-:S05]  /*2ef0*/  VIADD R7, R7, 0x1 ;  /* 0x0000000107077836 */ /* 0x000fca0000000000 */
[----:B------:R-:W-:-:S13]  /*2f00*/  ISETP.GE.AND P0, PT, R7, R4, PT ;  /* 0x000000040700720c */ /* 0x000fda0003f06270 */
[----:B------:R-:W-:Y:S05]  /*2f10*/  @!P0 BRA `(.L_x_241) ;  /* 0xffffffe000ec8947 */ /* 0x000fea000383ffff */
[----:B------:R-:W-:Y:S05]  /*2f20*/  BRA `(.L_x_212) ;  /* 0x0000001c00407947 */ /* 0x000fea0003800000 */
.L_x_213:
        /* <DEDUP_REMOVED lines=15> */
.L_x_277:
        /* <DEDUP_REMOVED lines=65> */
.L_x_248:
[----:B------:R-:W-:Y:S05]  /*3430*/  BSYNC B3 ;  /* 0x0000000000037941 */ /* 0x000fea0003800000 */
.L_x_247:
        /* <DEDUP_REMOVED lines=13> */
.L_x_250:
[----:B------:R-:W-:Y:S05]  /*3510*/  BSYNC B3 ;  /* 0x0000000000037941 */ /* 0x000fea0003800000 */
.L_x_249:
        /* <DEDUP_REMOVED lines=12> */
.L_x_246:
[----:B------:R-:W-:Y:S05]  /*35e0*/  BSYNC B2 ;  /* 0x0000000000027941 */ /* 0x000fea0003800000 */
.L_x_245:
[----:B------:R-:W-:Y:S01]  /*35f0*/  ISETP.GE.U32.AND P0, PT, R11, 0x3, PT ;  /* 0x000000030b00780c */ /* 0x000fe20003f06070 */
[----:B------:R-:W-:-:S12]  /*3600*/  BSSY B2, `(.L_x_251) ;  /* 0x0000083000027945 */ /* 0x000fd80003800000 */
[----:B------:R-:W-:Y:S05]  /*3610*/  @!P0 BRA `(.L_x_252) ;  /* 0x0000000800048947 */ /* 0x000fea0003800000 */
[----:B------:R-:W-:-:S13]  /*3620*/  ISETP.GT.AND P0, PT, R40, R13, PT ;  /* 0x0000000d2800720c */ /* 0x000fda0003f04270 */
.L_x_261:
        /* <DEDUP_REMOVED lines=49> */
.L_x_254:
[----:B------:R-:W-:Y:S05]  /*3940*/  BSYNC B3 ;  /* 0x0000000000037941 */ /* 0x000fea0003800000 */
.L_x_253:
        /* <DEDUP_REMOVED lines=24> */
.L_x_256:
[----:B------:R-:W-:Y:S05]  /*3ad0*/  BSYNC B3 ;  /* 0x0000000000037941 */ /* 0x000fea0003800000 */
.L_x_255:
        /* <DEDUP_REMOVED lines=24> */
.L_x_258:
[----:B------:R-:W-:Y:S05]  /*3c60*/  BSYNC B3 ;  /* 0x0000000000037941 */ /* 0x000fea0003800000 */
.L_x_257:
        /* <DEDUP_REMOVED lines=24> */
.L_x_260:
[----:B------:R-:W-:Y:S05]  /*3df0*/  BSYNC B3 ;  /* 0x0000000000037941 */ /* 0x000fea0003800000 */
.L_x_259:
[----:B------:R-:W-:-:S04]  /*3e00*/  IADD3 R26, R26, 0x4, RZ ;  /* 0x000000041a1a7810 */ /* 0x000fc80007ffe0ff */
[----:B------:R-:W-:-:S13]  /*3e10*/  ISETP.GE.AND P1, PT, R26, R8, PT ;  /* 0x000000081a00720c */ /* 0x000fda0003f26270 */
[----:B------:R-:W-:Y:S05]  /*3e20*/  @!P1 BRA `(.L_x_261) ;  /* 0xfffffff800009947 */ /* 0x000fea000383ffff */
.L_x_252:
[----:B------:R-:W-:Y:S05]  /*3e30*/  BSYNC B2 ;  /* 0x0000000000027941 */ /* 0x000fea0003800000 */
.L_x_251:
[----:B------:R-:W-:Y:S05]  /*3e40*/  BRA `(.L_x_243) ;  /* 0x0000000c00687947 */ /* 0x000fea0003800000 */
.L_x_244:
        /* <DEDUP_REMOVED lines=29> */
.L_x_265:
[----:B------:R-:W-:Y:S05]  /*4020*/  BSYNC B3 ;  /* 0x0000000000037941 */ /* 0x000fea0003800000 */
.L_x_264:
        /* <DEDUP_REMOVED lines=17> */
.L_x_267:
[----:B------:R-:W-:Y:S05]  /*4140*/  BSYNC B3 ;  /* 0x0000000000037941 */ /* 0x000fea0003800000 */
.L_x_266:
        /* <DEDUP_REMOVED lines=18> */
.L_x_263:
[----:B------:R-:W-:Y:S05]  /*4270*/  BSYNC B2 ;  /* 0x0000000000027941 */ /* 0x000fea0003800000 */
.L_x_262:
[----:B------:R-:W-:-:S13]  /*4280*/  ISETP.GE.U32.AND P0, PT, R11, 0x3, PT ;  /* 0x000000030b00780c */ /* 0x000fda0003f06070 */
[----:B------:R-:W-:Y:S05]  /*4290*/  @!P0 BRA `(.L_x_243) ;  /* 0x0000000800548947 */ /* 0x000fea0003800000 */
[----:B------:R-:W-:-:S13]  /*42a0*/  ISETP.GT.AND P0, PT, R40, R13, PT ;  /* 0x0000000d2800720c */ /* 0x000fda0003f04270 */
.L_x_276:
        /* <DEDUP_REMOVED lines=54> */
.L_x_269:
[----:B------:R-:W-:Y:S05]  /*4610*/  BSYNC B2 ;  /* 0x0000000000027941 */ /* 0x000fea0003800000 */
.L_x_268:
        /* <DEDUP_REMOVED lines=29> */
.L_x_271:
[----:B------:R-:W-:Y:S05]  /*47f0*/  BSYNC B2 ;  /* 0x0000000000027941 */ /* 0x000fea0003800000 */
.L_x_270:
        /* <DEDUP_REMOVED lines=29> */
.L_x_273:
[----:B------:R-:W-:Y:S05]  /*49d0*/  BSYNC B2 ;  /* 0x0000000000027941 */ /* 0x000fea0003800000 */
.L_x_272:
        /* <DEDUP_REMOVED lines=29> */
.L_x_275:
[----:B------:R-:W-:Y:S05]  /*4bb0*/  BSYNC B2 ;  /* 0x0000000000027941 */ /* 0x000fea0003800000 */
.L_x_274:
[----:B------:R-:W-:-:S04]  /*4bc0*/  IADD3 R28, R28, 0x4, RZ ;  /* 0x000000041c1c7810 */ /* 0x000fc80007ffe0ff */
[----:B------:R-:W-:-:S13]  /*4bd0*/  ISETP.GE.AND P1, PT, R28, R8, PT ;  /* 0x000000081c00720c */ /* 0x000fda0003f26270 */
[----:B------:R-:W-:Y:S05]  /*4be0*/  @!P1 BRA `(.L_x_276) ;  /* 0xfffffff400b09947 */ /* 0x000fea000383ffff */
.L_x_243:
[----:B------:R-:W-:Y:S05]  /*4bf0*/  BSYNC B1 ;  /* 0x0000000000017941 */ /* 0x000fea0003800000 */
.L_x_242:
[----:B------:R-:W-:-:S05]  /*4c00*/  VIADD R7, R7, 0x1 ;  /* 0x0000000107077836 */ /* 0x000fca0000000000 */
[----:B------:R-:W-:-:S13]  /*4c10*/  ISETP.GE.AND P0, PT, R7, R4, PT ;  /* 0x000000040700720c */ /* 0x000fda0003f06270 */
[----:B------:R-:W-:Y:S05]  /*4c20*/  @!P0 BRA `(.L_x_277) ;  /* 0xffffffe000fc8947 */ /* 0x000fea000383ffff */
.L_x_212:
[----:B------:R-:W-:Y:S05]  /*4c30*/  BSYNC B0 ;  /* 0x0000000000007941 */ /* 0x000fea0003800000 */
.L_x_211:
[----:B------:R-:W-:Y:S01]  /*4c40*/  ULDC.64 UR8, c[0x0][0x258] ;  /* 0x0000960000087ab9 */ /* 0x000fe20000000a00 */
[----:B------:R-:W-:Y:S02]  /*4c50*/  SHF.R.S32.HI R5, RZ, 0x1f, R0 ;  /* 0x0000001fff057819 */ /* 0x000fe40000011400 */
[C---:B------:R-:W-:Y:S01]  /*4c60*/  LEA R4, P0, R0.reuse, UR8, 0x1 ;  /* 0x0000000800047c11 */ /* 0x040fe2000f8008ff */
[----:B------:R-:W-:Y:S01]  /*4c70*/  ULDC UR8, c[0x0][0x210] ;  /* 0x0000840000087ab9 */ /* 0x000fe20000000800 */
[----:B------:R-:W-:Y:S02]  /*4c80*/  F2FP.BF16.F32.PACK_AB R6, RZ, R6 ;  /* 0x00000006ff06723e */ /* 0x000fe400000010ff */
[----:B------:R-:W-:Y:S01]  /*4c90*/  LEA.HI.X R5, R0, UR9, R5, 0x1, P0 ;  /* 0x0000000900057c11 */ /* 0x000fe200080f0c05 */
[----:B------:R-:W-:Y:S01]  /*4ca0*/  USHF.R.S32.HI UR9, URZ, 0x1f, UR8 ;  /* 0x0000001f3f097899 */ /* 0x000fe20008011408 */
[----:B------:R-:W-:-:S03]  /*4cb0*/  IADD3 R0, P0, R35, R0, RZ ;  /* 0x0000000023007210 */ /* 0x000fc60007f1e0ff */
[----:B------:R0:W-:Y:S02]  /*4cc0*/  STG.E.U16 desc[UR10][R4.64], R6 ;  /* 0x0000000604007986 */ /* 0x0001e4000c10150a */
[----:B------:R-:W-:Y:S01]  /*4cd0*/  IMAD.X R3, RZ, RZ, R3, P0 ;  /* 0x000000ffff037224 */ /* 0x000fe200000e0603 */
[----:B------:R-:W-:-:S04]  /*4ce0*/  ISETP.GE.U32.AND P0, PT, R0, UR8, PT ;  /* 0x0000000800007c0c */ /* 0x000fc8000bf06070 */
[----:B------:R-:W-:-:S13]  /*4cf0*/  ISETP.GE.AND.EX P0, PT, R3, UR9, PT, P0 ;  /* 0x0000000903007c0c */ /* 0x000fda000bf06300 */
[----:B0-----:R-:W-:Y:S05]  /*4d00*/  @!P0 BRA `(.L_x_278) ;  /* 0xffffffb400248947 */ /* 0x001fea000383ffff */
[----:B------:R-:W-:Y:S05]  /*4d10*/  EXIT ;  /* 0x000000000000794d */ /* 0x000fea0003800000 */
        .weak           $__internal_3_$__cuda_sm20_div_s64
        .type           $__internal_3_$__cuda_sm20_div_s64,@function
        .size           $__internal_3_$__cuda_sm20_div_s64,(.L_x_1814 - $__internal_3_$__cuda_sm20_div_s64)
$__internal_3_$__cuda_sm20_div_s64:
        /* <DEDUP_REMOVED lines=82> */
[----:B------:R-:W-:Y:S06]  /*5240*/  RET.REL.NODEC R10 `(_ZN2at6native49_GLOBAL__N__3489678a_16_AveragePool2d_cu_fb80407639avg_pool2d_backward_out_cuda_frame_nhwcIN3c108BFloat16EfiEEvT1_PKT_llliiiiiiiiPS6_ibb) ;  /* 0xffffffac0a6c7950 */ /* 0x000fec0003c3ffff */
.L_x_279:
        /* <DEDUP_REMOVED lines=11> */
.L_x_1814:


//--------------------- .text._ZN2at6native49_GLOBAL__N__3489678a_16_AveragePool2d_cu_fb80407634avg_pool2d_backward_out_cuda_frameIN3c104HalfEflEEvT1_PKT_llllliiiiiiPS6_ibb --------------------------
	.section	.text._ZN2at6native49_GLOBAL__N__3489678a_16_AveragePool2d_cu_fb80407634avg_pool2d_backward_out_cuda_frameIN3c104HalfEflEEvT1_PKT_llllliiiiiiPS6_ibb,"ax",@progbits
	.align	128
.text._ZN2at6native49_GLOBAL__N__3489678a_16_AveragePool2d_cu_fb80407634avg_pool2d_backward_out_cuda_frameIN3c104HalfEflEEvT1_PKT_llllliiiiiiPS6_ibb:
        .type           _ZN2at6native49_GLOBAL__N__3489678a_16_AveragePool2d_cu_fb80407634avg_pool2d_backward_out_cuda_frameIN3c104HalfEflEEvT1_PKT_llllliiiiiiPS6_ibb,@function
        .size           _ZN2at6native49_GLOBAL__N__3489678a_16_AveragePool2d_cu_fb80407634avg_pool2d_backward_out_cuda_frameIN3c104HalfEflEEvT1_PKT_llllliiiiiiPS6_ibb,(.L_x_1816 - _ZN2at6native49_GLOBAL__N__3489678a_16_AveragePool2d_cu_fb80407634avg_pool2d_backward_out_cuda_frameIN3c104HalfEflEEvT1_PKT_llllliiiiiiPS6_ibb)
        .other          _ZN2at6native49_GLOBAL__N__3489678a_16_AveragePool2d_cu_fb80407634avg_pool2d_backward_out_cuda_frameIN3c104HalfEflEEvT1_PKT_llllliiiiiiPS6_ibb,@"STO_CUDA_ENTRY STV_DEFAULT"
_ZN2at6native49_GLOBAL__N__3489678a_16_AveragePool2d_cu_fb80407634avg_pool2d_backward_out_cuda_frameIN3c104HalfEflEEvT1_PKT_llllliiiiiiPS6_ibb:
        /* <DEDUP_REMOVED lines=14> */
[----:B------:R-:W-:Y:S01]  /*00e0*/  ULDC UR4, c[0x0][0x228] ;  /* 0x00008a0000047ab9 */ /* 0x000fe20000000800 */
[----:B------:R-:W-:Y:S01]  /*00f0*/  ULDC.64 UR8, c[0x0][0x258] ;  /* 0x0000960000087ab9 */ /* 0x000fe20000000a00 */
[----:B------:R-:W-:Y:S01]  /*0100*/  ULDC UR7, c[0x0][0xc] ;  /* 0x0000030000077ab9 */ /* 0x000fe20000000800 */
[----:B------:R-:W-:Y:S01]  /*0110*/  F2FP.F16.F32.PACK_AB R0, RZ, R0 ;  /* 0x00000000ff00723e */ /* 0x000fe200000000ff */
[----:B------:R-:W-:Y:S02]  /*0120*/  UIADD3 UR4, UR4, UR8, URZ ;  /* 0x0000000804047290 */ /* 0x000fe4000fffe03f */
[----:B------:R-:W-:Y:S02]  /*0130*/  UIADD3 UR5, UR5, UR9, URZ ;  /* 0x0000000905057290 */ /* 0x000fe4000fffe03f */
[----:B------:R-:W-:Y:S01]  /*0140*/  HADD2.F32 R0, -RZ, R0.H0_H0 ;  /* 0x20000000ff007230 */ /* 0x000fe20000004100 */
[----:B------:R-:W-:Y:S01]  /*0150*/  UIMAD UR6, UR6, UR7, URZ ;  /* 0x00000007060672a4 */ /* 0x000fe2000f8e023f */
[----:B------:R-:W-:-:S03]  /*0160*/  ULDC.64 UR8, c[0x0][0x208] ;  /* 0x0000820000087ab9 */ /* 0x000fc60000000a00 */
[----:B------:R-:W-:Y:S01]  /*0170*/  R2UR UR10, R0 ;  /* 0x00000000000a72ca */ /* 0x000fe200000e0000 */
[----:B------:R-:W-:-:S14]  /*0180*/  IMAD.MOV.U32 R0, RZ, RZ, R2 ;  /* 0x000000ffff007224 */ /* 0x000fdc00078e0002 */
.L_x_336:
        /* <DEDUP_REMOVED lines=11> */
[----:B------:R-:W-:Y:S05]  /*0240*/  CALL.REL.NOINC `($__internal_4_$__cuda_sm20_div_s64) ;  /* 0x0000003800d07944 */ /* 0x000fea0003c00000 */
[----:B------:R-:W-:Y:S01]  /*0250*/  IMAD.MOV R5, RZ, RZ, -R10 ;  /* 0x000000ffff057224 */ /* 0x000fe200078e0a0a */
[----:B------:R-:W-:Y:S01]  /*0260*/  ULDC UR7, c[0x0][0x230] ;  /* 0x00008c0000077ab9 */ /* 0x000fe20000000800 */
[----:B------:R-:W-:Y:S02]  /*0270*/  MOV R4, R10 ;  /* 0x0000000a00047202 */ /* 0x000fe40000000f00 */
[----:B------:R-:W-:Y:S02]  /*0280*/  IMAD R6, R5, UR7, R0 ;  /* 0x0000000705067c24 */ /* 0x000fe4000f8e0200 */
[----:B------:R-:W-:Y:S01]  /*0290*/  IMAD.MOV.U32 R5, RZ, RZ, R11 ;  /* 0x000000ffff057224 */ /* 0x000fe200078e000b */
[----:B------:R-:W-:Y:S06]  /*02a0*/  BRA `(.L_x_282) ;  /* 0x0000000000587947 */ /* 0x000fec0003800000 */
.L_x_281:
        /* <DEDUP_REMOVED lines=22> */
.L_x_282:
[----:B------:R-:W-:Y:S05]  /*0410*/  BSYNC B0 ;  /* 0x0000000000007941 */ /* 0x000fea0003800000 */
.L_x_280:
        /* <DEDUP_REMOVED lines=13> */
[----:B------:R-:W-:Y:S05]  /*04f0*/  CALL.REL.NOINC `($__internal_4_$__cuda_sm20_div_s64) ;  /* 0x0000003800247944 */ /* 0x000fea0003c00000 */
[----:B------:R-:W-:Y:S01]  /*0500*/  IADD3 R7, -R10, RZ, RZ ;  /* 0x000000ff0a077210 */ /* 0x000fe20007ffe1ff */
[----:B------:R-:W-:Y:S01]  /*0510*/  ULDC UR7, c[0x0][0x228] ;  /* 0x00008a0000077ab9 */ /* 0x000fe20000000800 */
[----:B------:R-:W-:-:S03]  /*0520*/  IMAD.MOV.U32 R5, RZ, RZ, R11 ;  /* 0x000000ffff057224 */ /* 0x000fc600078e000b */
[----:B------:R-:W-:Y:S02]  /*0530*/  IMAD R7, R7, UR7, R4 ;  /* 0x0000000707077c24 */ /* 0x000fe4000f8e0204 */
[----:B------:R-:W-:Y:S01]  /*0540*/  IMAD.MOV.U32 R4, RZ, RZ, R10 ;  /* 0x000000ffff047224 */ /* 0x000fe200078e000a */
[----:B------:R-:W-:Y:S06]  /*0550*/  BRA `(.L_x_285) ;  /* 0x00000000005c7947 */ /* 0x000fec0003800000 */
.L_x_284:
        /* <DEDUP_REMOVED lines=23> */
.L_x_285:
[----:B------:R-:W-:Y:S05]  /*06d0*/  BSYNC B0 ;  /* 0x0000000000007941 */ /* 0x000fea0003800000 */
.L_x_283:
        /* <DEDUP_REMOVED lines=14> */
[----:B------:R-:W-:Y:S01]  /*07c0*/  ULDC UR7, c[0x0][0x220] ;  /* 0x0000880000077ab9 */ /* 0x000fe20000000800 */
[----:B------:R-:W-:Y:S01]  /*07d0*/  IMAD.MOV R2, RZ, RZ, -R10 ;  /* 0x000000ffff027224 */ /* 0x000fe200078e0a0a */
[----:B------:R-:W-:Y:S01]  /*07e0*/  MOV R8, R10 ;  /* 0x0000000a00087202 */ /* 0x000fe20000000f00 */
[----:B------:R-:W-:-:S04]  /*07f0*/  IMAD.U32 R17, RZ, RZ, UR7 ;  /* 0x00000007ff117e24 */ /* 0x000fc8000f8e00ff */
[----:B------:R-:W-:Y:S01]  /*0800*/  IMAD R10, R2, R17, R4 ;  /* 0x00000011020a7224 */ /* 0x000fe200078e0204 */
[----:B------:R-:W-:Y:S06]  /*0810*/  BRA `(.L_x_288) ;  /* 0x0000000000587947 */ /* 0x000fec0003800000 */
.L_x_287:
        /* <DEDUP_REMOVED lines=22> */
.L_x_288:
[----:B------:R-:W-:Y:S05]  /*0980*/  BSYNC B0 ;  /* 0x0000000000007941 */ /* 0x000fea0003800000 */
.L_x_286:
        /* <DEDUP_REMOVED lines=85> */
.L_x_290:
[----:B------:R-:W-:Y:S05]  /*0ee0*/  BSYNC B0 ;  /* 0x0000000000007941 */ /* 0x000fea0003800000 */
.L_x_289:
        /* <DEDUP_REMOVED lines=29> */
.L_x_292:
[----:B------:R-:W-:Y:S05]  /*10c0*/  BSYNC B0 ;  /* 0x0000000000007941 */ /* 0x000fea0003800000 */
.L_x_291:
        /* <DEDUP_REMOVED lines=41> */
.L_x_315:
[----:B------:R-:W-:Y:S01]  /*1360*/  ISETP.GE.AND P0, PT, R4, R7, PT ;  /* 0x000000070400720c */ /* 0x000fe20003f06270 */
[----:B------:R-:W-:-:S12]  /*1370*/  BSSY B1, `(.L_x_296) ;  /* 0x0000149000017945 */ /* 0x000fd80003800000 */
[----:B------:R-:W-:Y:S05]  /*1380*/  @P0 BRA `(.L_x_297) ;  /* 0x00000014001c0947 */ /* 0x000fea0003800000 */
[----:B------:R-:W0:Y:S01]  /*1390*/  LDC.64 R22, c[0x0][0x240] ;  /* 0x00009000ff167b82 */ /* 0x000e220000000a00 */
[----:B------:R-:W-:Y:S01]  /*13a0*/  ULDC.64 UR12, c[0x0][0x238] ;  /* 0x00008e00000c7ab9 */ /* 0x000fe20000000a00 */
[----:B------:R-:W-:Y:S01]  /*13b0*/  SHF.R.S32.HI R19, RZ, 0x1f, R5 ;  /* 0x0000001fff137819 */ /* 0x000fe20000011405 */
[----:B------:R-:W-:Y:S01]  /*13c0*/  IMAD R21, R8, UR12, RZ ;  /* 0x0000000c08157c24 */ /* 0x000fe2000f8e02ff */
[----:B------:R-:W-:Y:S01]  /*13d0*/  MOV R18, R5 ;  /* 0x0000000500127202 */ /* 0x000fe20000000f00 */
[----:B------:R-:W-:Y:S01]  /*13e0*/  ULDC.S8 UR7, c[0x0][0x26d] ;  /* 0x00009b4000077ab9 */ /* 0x000fe20000000200 */
[----:B------:R-:W-:Y:S01]  /*13f0*/  ULDC UR11, c[0x0][0x250] ;  /* 0x00009400000b7ab9 */ /* 0x000fe20000000800 */
[C---:B------:R-:W-:Y:S01]  /*1400*/  IMAD R21, R16.reuse, UR13, R21 ;  /* 0x0000000d10157c24 */ /* 0x040fe2000f8e0215 */
[----:B------:R-:W1:Y:S01]  /*1410*/  LDC R32, c[0x0][0x258] ;  /* 0x00009600ff207b82 */ /* 0x000e620000000800 */
[----:B------:R-:W-:Y:S01]  /*1420*/  IMAD.WIDE.U32 R18, R16, UR12, R18 ;  /* 0x0000000c10127c25 */ /* 0x000fe2000f8e0012 */
[----:B------:R-:W-:Y:S01]  /*1430*/  ISETP.NE.AND P0, PT, RZ, UR7, PT ;  /* 0x00000007ff007c0c */ /* 0x000fe2000bf05270 */
[----:B------:R-:W-:-:S02]  /*1440*/  ULDC UR7, c[0x0][0x228] ;  /* 0x00008a0000077ab9 */ /* 0x000fc40000000800 */
[----:B------:R-:W-:Y:S01]  /*1450*/  IMAD.IADD R29, R19, 0x1, R21 ;  /* 0x00000001131d7824 */ /* 0x000fe200078e0215 */
[----:B------:R-:W-:Y:S02]  /*1460*/  SHF.R.S32.HI R21, RZ, 0x1f, R4 ;  /* 0x0000001fff157819 */ /* 0x000fe40000011404 */
        /* <DEDUP_REMOVED lines=26> */
[----:B--2---:R-:W-:-:S05]  /*1610*/  HADD2.F32 R24, -RZ, R24.H0_H0 ;  /* 0x20000018ff187230 */ /* 0x004fca0000004100 */
[----:B0-----:R-:W-:-:S05]  /*1620*/  FMUL.FTZ R24, R24, R25 ;  /* 0x0000001918187220 */ /* 0x001fca0000410000 */
[----:B------:R-:W-:-:S05]  /*1630*/  F2FP.F16.F32.PACK_AB R24, RZ, R24 ;  /* 0x00000018ff18723e */ /* 0x000fca00000000ff */
[----:B------:R-:W-:-:S05]  /*1640*/  HADD2.F32 R25, -RZ, R24.H0_H0 ;  /* 0x20000018ff197230 */ /* 0x000fca0000004100 */
[----:B------:R-:W-:-:S07]  /*1650*/  FADD.FTZ R6, R6, R25 ;  /* 0x0000001906067221 */ /* 0x000fce0000010000 */
.L_x_302:
[----:B------:R-:W-:Y:S05]  /*1660*/  BSYNC B3 ;  /* 0x0000000000037941 */ /* 0x000fea0003800000 */
.L_x_301:
        /* <DEDUP_REMOVED lines=13> */
.L_x_304:
[----:B------:R-:W-:Y:S05]  /*1740*/  BSYNC B3 ;  /* 0x0000000000037941 */ /* 0x000fea0003800000 */
.L_x_303:
[----:B------:R-:W-:Y:S01]  /*1750*/  VIADD R24, R4, 0x2 ;  /* 0x0000000204187836 */ /* 0x000fe20000000000 */
[----:B------:R-:W-:Y:S06]  /*1760*/  @!P2 BRA `(.L_x_300) ;  /* 0x000000000028a947 */ /* 0x000fec0003800000 */
[----:B------:R-:W-:Y:S02]  /*1770*/  ISETP.LE.OR P0, PT, R27, R26, !P0 ;  /* 0x0000001a1b00720c */ /* 0x000fe40004703670 */
[----:B------:R-:W-:-:S11]  /*1780*/  IADD3 R24, R4, 0x3, RZ ;  /* 0x0000000304187810 */ /* 0x000fd60007ffe0ff */
        /* <DEDUP_REMOVED lines=8> */
.L_x_300:
[----:B------:R-:W-:Y:S05]  /*1810*/  BSYNC B2 ;  /* 0x0000000000027941 */ /* 0x000fea0003800000 */
.L_x_299:
        /* <DEDUP_REMOVED lines=10> */
[----:B------:R-:W-:Y:S01]  /*18c0*/  UIADD3 UR7, -UR11, UR7, URZ ;  /* 0x000000070b077290 */ /* 0x000fe2000fffe13f */
[----:B------:R-:W-:Y:S02]  /*18d0*/  IADD3 R32, R24, 0x2, RZ ;  /* 0x0000000218207810 */ /* 0x000fe40007ffe0ff */
        /* <DEDUP_REMOVED lines=13> */
.L_x_307:
[----:B------:R-:W0:Y:S01]  /*19b0*/  LDC R30, c[0x0][0x230] ;  /* 0x00008c00ff1e7b82 */ /* 0x000e220000000800 */
[----:B------:R-:W-:Y:S02]  /*19c0*/  VIMNMX R31, RZ, R21, !PT ;  /* 0x00000015ff1f7248 */ /* 0x000fe40007fe0100 */
[----:B0-----:R-:W-:-:S04]  /*19d0*/  VIMNMX3 R32, R25, UR5, R30, PT ;  /* 0x0000000519207c0f */ /* 0x001fc8000b80011e */
[----:B------:R-:W-:-:S13]  /*19e0*/  ISETP.LE.OR P1, PT, R32, R31, !P0 ;  /* 0x0000001f2000720c */ /* 0x000fda0004723670 */
[----:B------:R-:W2:Y:S01]  /*19f0*/  @!P1 LDG.E.U16 R31, desc[UR8][R14.64] ;  /* 0x000000080e1f9981 */ /* 0x000ea2000c1e1500 */
[----:B------:R-:W0:Y:S01]  /*1a00*/  @!P1 MUFU.RCP R34, UR10 ;  /* 0x0000000a00229d08 */ /* 0x000e220008001000 */
[----:B------:R-:W-:Y:S02]  /*1a10*/  VIMNMX R32, RZ, R29, !PT ;  /* 0x0000001dff207248 */ /* 0x000fe40007fe0100 */
[----:B------:R-:W-:-:S04]  /*1a20*/  VIMNMX3 R33, R20, UR5, R30, PT ;  /* 0x0000000514217c0f */ /* 0x000fc8000b80011e */
[----:B------:R-:W-:-:S13]  /*1a30*/  ISETP.LE.OR P2, PT, R33, R32, !P0 ;  /* 0x000000202100720c */ /* 0x000fda0004743670 */
[----:B------:R-:W3:Y:S01]  /*1a40*/  @!P2 LDG.E.U16 R32, desc[UR8][R14.64+0x2] ;  /* 0x000002080e20a981 */ /* 0x000ee2000c1e1500 */
[----:B--2---:R-:W-:-:S05]  /*1a50*/  @!P1 HADD2.F32 R31, -RZ, R31.H0_H0 ;  /* 0x2000001fff1f9230 */ /* 0x004fca0000004100 */
[----:B0-----:R-:W-:Y:S01]  /*1a60*/  @!P1 FMUL.FTZ R33, R31, R34 ;  /* 0x000000221f219220 */ /* 0x001fe20000410000 */
[----:B------:R-:W-:Y:S02]  /*1a70*/  VIMNMX R31, RZ, R23, !PT ;  /* 0x00000017ff1f7248 */ /* 0x000fe40007fe0100 */
[----:B------:R-:W-:-:S04]  /*1a80*/  VIMNMX3 R34, R19, UR5, R30, PT ;  /* 0x0000000513227c0f */ /* 0x000fc8000b80011e */
[----:B------:R-:W-:Y:S02]  /*1a90*/  ISETP.LE.OR P3, PT, R34, R31, !P0 ;  /* 0x0000001f2200720c */ /* 0x000fe40004763670 */
[----:B------:R-:W-:Y:S02]  /*1aa0*/  VIMNMX3 R31, R18, UR5, R30, PT ;  /* 0x00000005121f7c0f */ /* 0x000fe4000b80011e */
[----:B------:R-:W-:-:S04]  /*1ab0*/  VIMNMX R30, RZ, R22, !PT ;  /* 0x00000016ff1e7248 */ /* 0x000fc80007fe0100 */
[----:B------:R-:W-:-:S05]  /*1ac0*/  ISETP.LE.OR P4, PT, R31, R30, !P0 ;  /* 0x0000001e1f00720c */ /* 0x000fca0004783670 */
[----:B------:R-:W2:Y:S08]  /*1ad0*/  @!P3 LDG.E.U16 R31, desc[UR8][R14.64+0x4] ;  /* 0x000004080e1fb981 */ /* 0x000eb0000c1e1500 */
[----:B------:R0:W4:Y:S01]  /*1ae0*/  @!P4 LDG.E.U16 R30, desc[UR8][R14.64+0x6] ;  /* 0x000006080e1ec981 */ /* 0x000122000c1e1500 */
[----:B------:R-:W-:-:S05]  /*1af0*/  @!P1 F2FP.F16.F32.PACK_AB R33, RZ, R33 ;  /* 0x00000021ff21923e */ /* 0x000fca00000000ff */
[----:B------:R-:W-:-:S05]  /*1b00*/  @!P1 HADD2.F32 R33, -RZ, R33.H0_H0 ;  /* 0x20000021ff219230 */ /* 0x000fca0000004100 */
[----:B------:R-:W-:Y:S02]  /*1b10*/  @!P1 FADD.FTZ R6, R6, R33 ;  /* 0x0000002106069221 */ /* 0x000fe40000010000 */
[----:B------:R-:W1:Y:S01]  /*1b20*/  @!P2 MUFU.RCP R33, UR10 ;  /* 0x0000000a0021ad08 */ /* 0x000e620008001000 */
[----:B---3--:R-:W-:-:S07]  /*1b30*/  @!P2 HADD2.F32 R32, -RZ, R32.H0_H0 ;  /* 0x20000020ff20a230 */ /* 0x008fce0000004100 */
[----:B------:R-:W3:Y:S01]  /*1b40*/  @!P3 MUFU.RCP R34, UR10 ;  /* 0x0000000a0022bd08 */ /* 0x000ee20008001000 */
[----:B-1----:R-:W-:-:S07]  /*1b50*/  @!P2 FMUL.FTZ R33, R32, R33 ;  /* 0x000000212021a220 */ /* 0x002fce0000410000 */
[----:B------:R-:W1:Y:S01]  /*1b60*/  @!P4 MUFU.RCP R32, UR10 ;  /* 0x0000000a0020cd08 */ /* 0x000e620008001000 */
[----:B0-----:R-:W-:Y:S01]  /*1b70*/  IADD3 R14, P1, R14, 0x8, RZ ;  /* 0x000000080e0e7810 */ /* 0x001fe20007f3e0ff */
[----:B------:R-:W-:Y:S01]  /*1b80*/  VIADD R24, R24, 0x4 ;  /* 0x0000000418187836 */ /* 0x000fe20000000000 */
[----:B------:R-:W-:-:S03]  /*1b90*/  @!P2 F2FP.F16.F32.PACK_AB R33, RZ, R33 ;  /* 0x00000021ff21a23e */ /* 0x000fc600000000ff */
[----:B------:R-:W-:Y:S01]  /*1ba0*/  IMAD.X R15, RZ, RZ, R15, P1 ;  /* 0x000000ffff0f7224 */ /* 0x000fe200008e060f */
[----:B------:R-:W-:Y:S01]  /*1bb0*/  ISETP.GE.AND P1, PT, R24, R7, PT ;  /* 0x000000071800720c */ /* 0x000fe20003f26270 */
[----:B------:R-:W-:-:S05]  /*1bc0*/  @!P2 HADD2.F32 R33, -RZ, R33.H0_H0 ;  /* 0x20000021ff21a230 */ /* 0x000fca0000004100 */
[----:B------:R-:W-:Y:S01]  /*1bd0*/  @!P2 FADD.FTZ R6, R6, R33 ;  /* 0x000000210606a221 */ /* 0x000fe20000010000 */
[----:B--2---:R-:W-:Y:S02]  /*1be0*/  @!P3 HADD2.F32 R31, -RZ, R31.H0_H0 ;  /* 0x2000001fff1fb230 */ /* 0x004fe40000004100 */
[----:B----4-:R-:W-:Y:S02]  /*1bf0*/  @!P4 HADD2.F32 R35, -RZ, R30.H0_H0 ;  /* 0x2000001eff23c230 */ /* 0x010fe40000004100 */
[----:B------:R-:W0:Y:S01]  /*1c00*/  LDC R30, c[0x0][0x254] ;  /* 0x00009500ff1e7b82 */ /* 0x000e220000000800 */
[----:B---3--:R-:W-:Y:S02]  /*1c10*/  @!P3 FMUL.FTZ R31, R31, R34 ;  /* 0x000000221f1fb220 */ /* 0x008fe40000410000 */
[----:B-1----:R-:W-:-:S03]  /*1c20*/  @!P4 FMUL.FTZ R32, R35, R32 ;  /* 0x000000202320c220 */ /* 0x002fc60000410000 */
[----:B------:R-:W-:Y:S02]  /*1c30*/  @!P3 F2FP.F16.F32.PACK_AB R31, RZ, R31 ;  /* 0x0000001fff1fb23e */ /* 0x000fe400000000ff */
[----:B------:R-:W-:-:S03]  /*1c40*/  @!P4 F2FP.F16.F32.PACK_AB R32, RZ, R32 ;  /* 0x00000020ff20c23e */ /* 0x000fc600000000ff */
[----:B------:R-:W-:-:S05]  /*1c50*/  @!P3 HADD2.F32 R31, -RZ, R31.H0_H0 ;  /* 0x2000001fff1fb230 */ /* 0x000fca0000004100 */
[----:B------:R-:W-:Y:S01]  /*1c60*/  @!P3 FADD.FTZ R6, R6, R31 ;  /* 0x0000001f0606b221 */ /* 0x000fe20000010000 */
[----:B------:R-:W-:-:S05]  /*1c70*/  @!P4 HADD2.F32 R31, -RZ, R32.H0_H0 ;  /* 0x20000020ff1fc230 */ /* 0x000fca0000004100 */
[----:B------:R-:W-:Y:S01]  /*1c80*/  @!P4 FADD.FTZ R6, R6, R31 ;  /* 0x0000001f0606c221 */ /* 0x000fe20000010000 */
[C---:B0-----:R-:W-:Y:S01]  /*1c90*/  LEA R29, R30.reuse, R29, 0x2 ;  /* 0x0000001d1e1d7211 */ /* 0x041fe200078e10ff */
[C---:B------:R-:W-:Y:S01]  /*1ca0*/  IMAD R23, R30.reuse, 0x4, R23 ;  /* 0x000000041e177824 */ /* 0x040fe200078e0217 */
[C---:B------:R-:W-:Y:S01]  /*1cb0*/  LEA R20, R30.reuse, R20, 0x2 ;  /* 0x000000141e147211 */ /* 0x040fe200078e10ff */
[C---:B------:R-:W-:Y:S02]  /*1cc0*/  IMAD R22, R30.reuse, 0x4, R22 ;  /* 0x000000041e167824 */ /* 0x040fe400078e0216 */
[C---:B------:R-:W-:Y:S02]  /*1cd0*/  IMAD R21, R30.reuse, 0x4, R21 ;  /* 0x000000041e157824 */ /* 0x040fe400078e0215 */
[C---:B------:R-:W-:Y:S02]  /*1ce0*/  IMAD R19, R30.reuse, 0x4, R19 ;  /* 0x000000041e137824 */ /* 0x040fe400078e0213 */
[----:B------:R-:W-:-:S02]  /*1cf0*/  IMAD R18, R30, 0x4, R18 ;  /* 0x000000041e127824 */ /* 0x000fc400078e0212 */
[----:B------:R-:W-:Y:S01]  /*1d00*/  IMAD R25, R30, 0x4, R25 ;  /* 0x000000041e197824 */ /* 0x000fe200078e0219 */
[----:B------:R-:W-:Y:S06]  /*1d10*/  @!P1 BRA `(.L_x_307) ;  /* 0xfffffffc00249947 */ /* 0x000fec000383ffff */
.L_x_306:
[----:B------:R-:W-:Y:S05]  /*1d20*/  BSYNC B2 ;  /* 0x0000000000027941 */ /* 0x000fea0003800000 */
.L_x_305:
[----:B------:R-:W-:Y:S05]  /*1d30*/  BRA `(.L_x_297) ;  /* 0x0000000800b07947 */ /* 0x000fea0003800000 */
.L_x_298:
        /* <DEDUP_REMOVED lines=17> */
[----:B------:R-:W-:-:S04]  /*1e50*/  I2FP.F32.S32 R15, R15 ;  /* 0x0000000f000f7245 */ /* 0x000fc80000201400 */
[----:B------:R-:W-:-:S05]  /*1e60*/  F2FP.F16.F32.PACK_AB R15, RZ, R15 ;  /* 0x0000000fff0f723e */ /* 0x000fca00000000ff */
[----:B------:R-:W-:-:S06]  /*1e70*/  HADD2.F32 R15, -RZ, R15.H0_H0 ;  /* 0x2000000fff0f7230 */ /* 0x000fcc0000004100 */
[----:B------:R-:W0:Y:S01]  /*1e80*/  MUFU.RCP R15, R15 ;  /* 0x0000000f000f7308 */ /* 0x000e220000001000 */
[----:B--2---:R-:W-:-:S05]  /*1e90*/  HADD2.F32 R22, -RZ, R22.H0_H0 ;  /* 0x20000016ff167230 */ /* 0x004fca0000004100 */
[----:B0-----:R-:W-:-:S05]  /*1ea0*/  FMUL.FTZ R22, R22, R15 ;  /* 0x0000000f16167220 */ /* 0x001fca0000410000 */
[----:B------:R-:W-:-:S05]  /*1eb0*/  F2FP.F16.F32.PACK_AB R22, RZ, R22 ;  /* 0x00000016ff16723e */ /* 0x000fca00000000ff */
[----:B------:R-:W-:-:S05]  /*1ec0*/  HADD2.F32 R23, -RZ, R22.H0_H0 ;  /* 0x20000016ff177230 */ /* 0x000fca0000004100 */
[----:B------:R-:W-:-:S07]  /*1ed0*/  FADD.FTZ R6, R6, R23 ;  /* 0x0000001706067221 */ /* 0x000fce0000010000 */
.L_x_311:
[----:B------:R-:W-:Y:S05]  /*1ee0*/  BSYNC B3 ;  /* 0x0000000000037941 */ /* 0x000fea0003800000 */
.L_x_310:
        /* <DEDUP_REMOVED lines=24> */
.L_x_313:
[----:B------:R-:W-:Y:S05]  /*2070*/  BSYNC B3 ;  /* 0x0000000000037941 */ /* 0x000fea0003800000 */
.L_x_312:
[----:B------:R-:W-:Y:S01]  /*2080*/  VIADD R22, R4, 0x2 ;  /* 0x0000000204167836 */ /* 0x000fe20000000000 */
[----:B------:R-:W-:Y:S06]  /*2090*/  @!P2 BRA `(.L_x_309) ;  /* 0x000000000054a947 */ /* 0x000fec0003800000 */
[----:B------:R-:W-:Y:S01]  /*20a0*/  ISETP.LE.OR P0, PT, R27, R26, !P0 ;  /* 0x0000001a1b00720c */ /* 0x000fe20004703670 */
[----:B------:R-:W-:-:S12]  /*20b0*/  VIADD R22, R4, 0x3 ;  /* 0x0000000304167836 */ /* 0x000fd80000000000 */
[----:B------:R-:W-:Y:S05]  /*20c0*/  @P0 BRA `(.L_x_309) ;  /* 0x0000000000480947 */ /* 0x000fea0003800000 */
[----:B------:R-:W2:Y:S01]  /*20d0*/  LDG.E.U16 R20, desc[UR8][R20.64+0x4] ;  /* 0x0000040814147981 */ /* 0x000ea2000c1e1500 */
[----:B------:R-:W0:Y:S01]  /*20e0*/  LDC R15, c[0x0][0x254] ;  /* 0x00009500ff0f7b82 */ /* 0x000e220000000800 */
[----:B------:R-:W-:-:S07]  /*20f0*/  ULDC UR7, c[0x0][0x25c] ;  /* 0x0000970000077ab9 */ /* 0x000fce0000000800 */
[----:B------:R-:W1:Y:S01]  /*2100*/  LDC R23, c[0x0][0x24c] ;  /* 0x00009300ff177b82 */ /* 0x000e620000000800 */
[----:B0-----:R-:W-:-:S05]  /*2110*/  IMAD R14, R4, R15, R15 ;  /* 0x0000000f040e7224 */ /* 0x001fca00078e020f */
[----:B------:R-:W-:-:S04]  /*2120*/  IADD3 R14, R14, -UR7, R15 ;  /* 0x800000070e0e7c10 */ /* 0x000fc8000fffe00f */
        /* <DEDUP_REMOVED lines=12> */
.L_x_309:
[----:B------:R-:W-:Y:S05]  /*21f0*/  BSYNC B2 ;  /* 0x0000000000027941 */ /* 0x000fea0003800000 */
.L_x_308:
[----:B------:R-:W-:-:S13]  /*2200*/  ISETP.GE.U32.AND P0, PT, R9, 0x3, PT ;  /* 0x000000030900780c */ /* 0x000fda0003f06070 */
[----:B------:R-:W-:Y:S05]  /*2210*/  @!P0 BRA `(.L_x_297) ;  /* 0x0000000400788947 */ /* 0x000fea0003800000 */
[----:B------:R-:W-:-:S13]  /*2220*/  ISETP.GT.AND P0, PT, R30, R31, PT ;  /* 0x0000001f1e00720c */ /* 0x000fda0003f04270 */
.L_x_314:
[----:B------:R-:W0:Y:S01]  /*2230*/  LDC R25, c[0x0][0x254] ;  /* 0x00009500ff197b82 */ /* 0x000e220000000800 */
[----:B------:R-:W-:Y:S01]  /*2240*/  ULDC UR7, c[0x0][0x25c] ;  /* 0x0000970000077ab9 */ /* 0x000fe20000000800 */
[----:B------:R-:W-:Y:S01]  /*2250*/  ULDC.64 UR12, c[0x0][0x240] ;  /* 0x00009000000c7ab9 */ /* 0x000fe20000000a00 */
[----:B------:R-:W-:Y:S01]  /*2260*/  SHF.R.S32.HI R15, RZ, 0x1f, R22 ;  /* 0x0000001fff0f7819 */ /* 0x000fe20000011416 */
[----:B------:R-:W-:Y:S01]  /*2270*/  ULDC UR11, c[0x0][0x230] ;  /* 0x00008c00000b7ab9 */ /* 0x000fe20000000800 */
[----:B------:R-:W-:Y:S01]  /*2280*/  MOV R14, R22 ;  /* 0x00000016000e7202 */ /* 0x000fe20000000f00 */
[----:B------:R-:W-:Y:S02]  /*2290*/  IMAD R31, R29, UR12, RZ ;  /* 0x0000000c1d1f7c24 */ /* 0x000fe4000f8e02ff */
[----:B------:R-:W1:Y:S02]  /*22a0*/  LDC R23, c[0x0][0x24c] ;  /* 0x00009300ff177b82 */ /* 0x000e640000000800 */
        /* <DEDUP_REMOVED lines=15> */
[----:B------:R-:W-:-:S04]  /*23a0*/  VIADD R30, R14, -UR7 ;  /* 0x800000070e1e7c36 */ /* 0x000fc80008000000 */
[----:B------:R-:W-:Y:S01]  /*23b0*/  @!P1 IMAD.IADD R31, R31, 0x1, -R32 ;  /* 0x000000011f1f9824 */ /* 0x000fe200078e0a20 */
[----:B------:R-:W-:Y:S02]  /*23c0*/  VIADDMNMX R32, R30, R23, UR5, PT ;  /* 0x000000051e207e46 */ /* 0x000fe4000b800117 */
[----:B------:R-:W-:Y:S01]  /*23d0*/  VIMNMX R30, RZ, R30, !PT ;  /* 0x0000001eff1e7248 */ /* 0x000fe20007fe0100 */
[----:B------:R-:W-:Y:S01]  /*23e0*/  @!P1 IMAD R31, R24, R31, RZ ;  /* 0x0000001f181f9224 */ /* 0x000fe200078e02ff */
[----:B------:R-:W-:-:S04]  /*23f0*/  VIMNMX R33, R32, UR11, PT ;  /* 0x0000000b20217c48 */ /* 0x000fc8000bfe0100 */
[----:B------:R-:W-:Y:S02]  /*2400*/  ISETP.LE.OR P2, PT, R33, R30, !P0 ;  /* 0x0000001e2100720c */ /* 0x000fe40004743670 */
[----:B------:R-:W-:Y:S02]  /*2410*/  IADD3 R30, R14, R25, RZ ;  /* 0x000000190e1e7210 */ /* 0x000fe40007ffe0ff */
[----:B------:R-:W-:-:S03]  /*2420*/  @!P1 I2FP.F32.S32 R31, R31 ;  /* 0x0000001f001f9245 */ /* 0x000fc60000201400 */
[C---:B------:R-:W-:Y:S01]  /*2430*/  VIADD R32, R30.reuse, -UR7 ;  /* 0x800000071e207c36 */ /* 0x040fe20008000000 */
[----:B------:R-:W-:Y:S02]  /*2440*/  @!P1 F2FP.F16.F32.PACK_AB R31, RZ, R31 ;  /* 0x0000001fff1f923e */ /* 0x000fe400000000ff */
[----:B------:R-:W-:Y:S02]  /*2450*/  IADD3 R30, R30, -UR7, R25 ;  /* 0x800000071e1e7c10 */ /* 0x000fe4000fffe019 */
[----:B------:R-:W-:Y:S01]  /*2460*/  VIADDMNMX R33, R32, R23, UR5, PT ;  /* 0x0000000520217e46 */ /* 0x000fe2000b800117 */
[----:B------:R-:W-:Y:S01]  /*2470*/  @!P2 VIADD R34, R14, -UR7 ;  /* 0x800000070e22ac36 */ /* 0x000fe20008000000 */
[----:B------:R-:W-:Y:S02]  /*2480*/  VIMNMX R32, RZ, R32, !PT ;  /* 0x00000020ff207248 */ /* 0x000fe40007fe0100 */
[----:B------:R-:W-:-:S04]  /*2490*/  VIMNMX R33, R33, UR11, PT ;  /* 0x0000000b21217c48 */ /* 0x000fc8000bfe0100 */
[----:B------:R-:W-:Y:S01]  /*24a0*/  ISETP.LE.OR P3, PT, R33, R32, !P0 ;  /* 0x000000202100720c */ /* 0x000fe20004763670 */
[----:B------:R-:W-:Y:S01]  /*24b0*/  @!P1 HADD2.F32 R33, -RZ, R31.H0_H0 ;  /* 0x2000001fff219230 */ /* 0x000fe20000004100 */
[----:B------:R-:W-:Y:S02]  /*24c0*/  VIADDMNMX R31, R30, R23, UR5, PT ;  /* 0x000000051e1f7e46 */ /* 0x000fe4000b800117 */
[----:B------:R-:W-:Y:S01]  /*24d0*/  VIMNMX R32, RZ, R30, !PT ;  /* 0x0000001eff207248 */ /* 0x000fe20007fe0100 */
[----:B------:R-:W0:Y:S01]  /*24e0*/  @!P1 MUFU.RCP R36, R33 ;  /* 0x0000002100249308 */ /* 0x000e220000001000 */
[----:B------:R-:W-:-:S04]  /*24f0*/  VIMNMX R35, R31, UR11, PT ;  /* 0x0000000b1f237c48 */ /* 0x000fc8000bfe0100 */
[----:B------:R-:W-:-:S03]  /*2500*/  ISETP.LE.OR P4, PT, R35, R32, !P0 ;  /* 0x000000202300720c */ /* 0x000fc60004783670 */
[----:B------:R-:W-:-:S10]  /*2510*/  @!P3 IADD3 R32, R25, -UR7, R14 ;  /* 0x800000071920bc10 */ /* 0x000fd4000fffe00e */
[----:B------:R-:W3:Y:S01]  /*2520*/  @!P4 LDG.E.U16 R25, desc[UR8][R20.64+0x6] ;  /* 0x000006081419c981 */ /* 0x000ee2000c1e1500 */
[----:B--2---:R-:W-:-:S05]  /*2530*/  @!P1 HADD2.F32 R15, -RZ, R15.H0_H0 ;  /* 0x2000000fff0f9230 */ /* 0x004fca0000004100 */
[----:B0-----:R-:W-:Y:S01]  /*2540*/  @!P1 FMUL.FTZ R14, R15, R36 ;  /* 0x000000240f0e9220 */ /* 0x001fe20000410000 */
[-C--:B------:R-:W-:Y:S02]  /*2550*/  @!P2 VIADDMNMX R15, R34, R23.reuse, UR5, PT ;  /* 0x00000005220fae46 */ /* 0x080fe4000b800117 */
[----:B------:R-:W-:Y:S02]  /*2560*/  @!P3 VIADDMNMX R23, R32, R23, UR5, PT ;  /* 0x000000052017be46 */ /* 0x000fe4000b800117 */
[----:B------:R-:W-:Y:S02]  /*2570*/  @!P2 IADD3 R35, -R34, R15, RZ ;  /* 0x0000000f2223a210 */ /* 0x000fe40007ffe1ff */
[----:B------:R-:W2:Y:S01]  /*2580*/  @!P2 LDG.E.U16 R15, desc[UR8][R20.64+0x2] ;  /* 0x00000208140fa981 */ /* 0x000ea2000c1e1500 */
[----:B------:R-:W-:-:S03]  /*2590*/  @!P3 IMAD.IADD R33, R23, 0x1, -R32 ;  /* 0x000000011721b824 */ /* 0x000fc600078e0a20 */
[----:B------:R0:W4:Y:S01]  /*25a0*/  @!P3 LDG.E.U16 R23, desc[UR8][R20.64+0x4] ;  /* 0x000004081417b981 */ /* 0x000122000c1e1500 */
[----:B------:R-:W-:Y:S02]  /*25b0*/  @!P2 IMAD R35, R24, R35, RZ ;  /* 0x000000231823a224 */ /* 0x000fe400078e02ff */
[----:B------:R-:W-:-:S03]  /*25c0*/  IMAD.IADD R31, R31, 0x1, -R30 ;  /* 0x000000011f1f7824 */ /* 0x000fc600078e0a1e */
[----:B------:R-:W-:Y:S01]  /*25d0*/  @!P2 I2FP.F32.S32 R35, R35 ;  /* 0x000000230023a245 */ /* 0x000fe20000201400 */
[C---:B------:R-:W-:Y:S02]  /*25e0*/  @!P3 IMAD R33, R24.reuse, R33, RZ ;  /* 0x000000211821b224 */ /* 0x040fe400078e02ff */
[----:B------:R-:W-:Y:S01]  /*25f0*/  @!P4 IMAD R30, R24, R31, RZ ;  /* 0x0000001f181ec224 */ /* 0x000fe200078e02ff */
[----:B------:R-:W-:Y:S02]  /*2600*/  @!P2 F2FP.F16.F32.PACK_AB R35, RZ, R35 ;  /* 0x00000023ff23a23e */ /* 0x000fe400000000ff */
[----:B------:R-:W-:Y:S02]  /*2610*/  @!P3 I2FP.F32.S32 R33, R33 ;  /* 0x000000210021b245 */ /* 0x000fe40000201400 */
[----:B------:R-:W-:Y:S01]  /*2620*/  @!P4 I2FP.F32.S32 R30, R30 ;  /* 0x0000001e001ec245 */ /* 0x000fe20000201400 */
[----:B------:R-:W-:Y:S01]  /*2630*/  @!P2 HADD2.F32 R35, -RZ, R35.H0_H0 ;  /* 0x20000023ff23a230 */ /* 0x000fe20000004100 */
[----:B------:R-:W-:-:S02]  /*2640*/  @!P3 F2FP.F16.F32.PACK_AB R33, RZ, R33 ;  /* 0x00000021ff21b23e */ /* 0x000fc400000000ff */
[----:B------:R-:W-:Y:S01]  /*2650*/  @!P4 F2FP.F16.F32.PACK_AB R30, RZ, R30 ;  /* 0x0000001eff1ec23e */ /* 0x000fe200000000ff */
[----:B------:R-:W-:Y:S02]  /*2660*/  @!P2 MUFU.RCP R32, R35 ;  /* 0x000000230020a308 */ /* 0x000fe40000001000 */
[----:B------:R-:W-:Y:S02]  /*2670*/  @!P3 HADD2.F32 R33, -RZ, R33.H0_H0 ;  /* 0x20000021ff21b230 */ /* 0x000fe40000004100 */
[----:B0-----:R-:W-:-:S04]  /*2680*/  @!P4 HADD2.F32 R20, -RZ, R30.H0_H0 ;  /* 0x2000001eff14c230 */ /* 0x001fc80000004100 */
[----:B------:R-:W-:Y:S01]  /*2690*/  @!P3 MUFU.RCP R34, R33 ;  /* 0x000000210022b308 */ /* 0x000fe20000001000 */
[----:B------:R-:W-:-:S07]  /*26a0*/  @!P1 F2FP.F16.F32.PACK_AB R14, RZ, R14 ;  /* 0x0000000eff0e923e */ /* 0x000fce00000000ff */
[----:B------:R-:W0:Y:S01]  /*26b0*/  @!P4 MUFU.RCP R20, R20 ;  /* 0x000000140014c308 */ /* 0x000e220000001000 */
[----:B------:R-:W-:Y:S01]  /*26c0*/  IADD3 R22, R22, 0x4, RZ ;  /* 0x0000000416167810 */ /* 0x000fe20007ffe0ff */
[----:B---3--:R-:W-:-:S05]  /*26d0*/  @!P4 HADD2.F32 R25, -RZ, R25.H0_H0 ;  /* 0x20000019ff19c230 */ /* 0x008fca0000004100 */
[----:B0-----:R-:W-:-:S05]  /*26e0*/  @!P4 FMUL.FTZ R25, R25, R20 ;  /* 0x000000141919c220 */ /* 0x001fca0000410000 */
[----:B------:R-:W-:-:S05]  /*26f0*/  @!P4 F2FP.F16.F32.PACK_AB R25, RZ, R25 ;  /* 0x00000019ff19c23e */ /* 0x000fca00000000ff */
[----:B------:R-:W-:Y:S02]  /*2700*/  @!P4 HADD2.F32 R25, -RZ, R25.H0_H0 ;  /* 0x20000019ff19c230 */ /* 0x000fe40000004100 */
[----:B--2---:R-:W-:-:S05]  /*2710*/  @!P2 HADD2.F32 R15, -RZ, R15.H0_H0 ;  /* 0x2000000fff0fa230 */ /* 0x004fca0000004100 */
[----:B------:R-:W-:Y:S01]  /*2720*/  @!P2 FMUL.FTZ R15, R15, R32 ;  /* 0x000000200f0fa220 */ /* 0x000fe20000410000 */
[----:B----4-:R-:W-:-:S04]  /*2730*/  @!P3 HADD2.F32 R23, -RZ, R23.H0_H0 ;  /* 0x20000017ff17b230 */ /* 0x010fc80000004100 */
[----:B------:R-:W-:Y:S01]  /*2740*/  @!P2 F2FP.F16.F32.PACK_AB R21, RZ, R15 ;  /* 0x0000000fff15a23e */ /* 0x000fe200000000ff */
[----:B------:R-:W-:Y:S02]  /*2750*/  @!P1 HADD2.F32 R15, -RZ, R14.H0_H0 ;  /* 0x2000000eff0f9230 */ /* 0x000fe40000004100 */
[----:B------:R-:W-:-:S03]  /*2760*/  @!P3 FMUL.FTZ R23, R23, R34 ;  /* 0x000000221717b220 */ /* 0x000fc60000410000 */
[----:B------:R-:W-:Y:S01]  /*2770*/  @!P1 FADD.FTZ R6, R6, R15 ;  /* 0x0000000f06069221 */ /* 0x000fe20000010000 */
[----:B------:R-:W-:Y:S01]  /*2780*/  ISETP.GE.AND P1, PT, R22, R7, PT ;  /* 0x000000071600720c */ /* 0x000fe20003f26270 */
[----:B------:R-:W-:Y:S01]  /*2790*/  @!P2 HADD2.F32 R21, -RZ, R21.H0_H0 ;  /* 0x20000015ff15a230 */ /* 0x000fe20000004100 */
[----:B------:R-:W-:-:S04]  /*27a0*/  @!P3 F2FP.F16.F32.PACK_AB R23, RZ, R23 ;  /* 0x00000017ff17b23e */ /* 0x000fc800000000ff */
[----:B------:R-:W-:Y:S01]  /*27b0*/  @!P2 FADD.FTZ R6, R6, R21 ;  /* 0x000000150606a221 */ /* 0x000fe20000010000 */
[----:B------:R-:W-:-:S05]  /*27c0*/  @!P3 HADD2.F32 R23, -RZ, R23.H0_H0 ;  /* 0x20000017ff17b230 */ /* 0x000fca0000004100 */
[----:B------:R-:W-:-:S04]  /*27d0*/  @!P3 FADD.FTZ R6, R6, R23 ;  /* 0x000000170606b221 */ /* 0x000fc80000010000 */
[----:B------:R-:W-:Y:S01]  /*27e0*/  @!P4 FADD.FTZ R6, R6, R25 ;  /* 0x000000190606c221 */ /* 0x000fe20000010000 */
[----:B------:R-:W-:Y:S06]  /*27f0*/  @!P1 BRA `(.L_x_314) ;  /* 0xfffffff8008c9947 */ /* 0x000fec000383ffff */
.L_x_297:
[----:B------:R-:W-:Y:S05]  /*2800*/  BSYNC B1 ;  /* 0x0000000000017941 */ /* 0x000fea0003800000 */
.L_x_296:
[----:B------:R-:W-:-:S05]  /*2810*/  VIADD R5, R5, 0x1 ;  /* 0x0000000105057836 */ /* 0x000fca0000000000 */
[----:B------:R-:W-:-:S13]  /*2820*/  ISETP.GE.AND P0, PT, R5, R2, PT ;  /* 0x000000020500720c */ /* 0x000fda0003f06270 */
[----:B------:R-:W-:Y:S05]  /*2830*/  @!P0 BRA `(.L_x_315) ;  /* 0xffffffe800c88947 */ /* 0x000fea000383ffff */
[----:B------:R-:W-:Y:S05]  /*2840*/  BRA `(.L_x_294) ;  /* 0x00000014001c7947 */ /* 0x000fea0003800000 */
.L_x_295:
[--C-:B------:R-:W-:Y:S01]  /*2850*/  IMAD R6, R4, R13, R13.reuse ;  /* 0x0000000d04067224 */ /* 0x100fe200078e020d */
[----:B------:R-:W-:Y:S01]  /*2860*/  ULDC UR7, c[0x0][0x230] ;  /* 0x00008c0000077ab9 */ /* 0x000fe20000000800 */
[----:B------:R-:W-:Y:S02]  /*2870*/  VIMNMX R11, RZ, R12, !PT ;  /* 0x0000000cff0b7248 */ /* 0x000fe40007fe0100 */
[C---:B------:R-:W-:Y:S01]  /*2880*/  VIADD R14, R6.reuse, -UR11 ;  /* 0x8000000b060e7c36 */ /* 0x040fe20008000000 */
[----:B------:R-:W-:Y:S01]  /*2890*/  IADD3 R20, R6, -UR11, R13 ;  /* 0x8000000b06147c10 */ /* 0x000fe2000fffe00d */
[----:B------:R-:W-:Y:S01]  /*28a0*/  HFMA2.MMA R6, -RZ, RZ, 0, 0 ;  /* 0x00000000ff067435 */ /* 0x000fe200000001ff */
[----:B------:R-:W-:Y:S02]  /*28b0*/  VIMNMX R12, R18, UR7, PT ;  /* 0x00000007120c7c48 */ /* 0x000fe4000bfe0100 */
[-C--:B------:R-:W-:Y:S02]  /*28c0*/  VIADDMNMX R24, R14, R15.reuse, UR5, PT ;  /* 0x000000050e187e46 */ /* 0x080fe4000b80010f */
[----:B------:R-:W-:-:S02]  /*28d0*/  VIADDMNMX R15, R20, R15, UR5, PT ;  /* 0x00000005140f7e46 */ /* 0x000fc4000b80010f */
[----:B------:R-:W-:Y:S02]  /*28e0*/  VIMNMX R13, RZ, R14, !PT ;  /* 0x0000000eff0d7248 */ /* 0x000fe40007fe0100 */
[----:B------:R-:W-:Y:S02]  /*28f0*/  VIMNMX R14, RZ, R20, !PT ;  /* 0x00000014ff0e7248 */ /* 0x000fe40007fe0100 */
[----:B------:R-:W-:Y:S02]  /*2900*/  VIMNMX R24, R24, UR7, PT ;  /* 0x0000000718187c48 */ /* 0x000fe4000bfe0100 */
[----:B------:R-:W-:-:S07]  /*2910*/  VIMNMX R15, R15, UR7, PT ;  /* 0x000000070f0f7c48 */ /* 0x000fce000bfe0100 */
.L_x_335:
[----:B------:R-:W-:Y:S01]  /*2920*/  ISETP.GE.AND P0, PT, R4, R7, PT ;  /* 0x000000070400720c */ /* 0x000fe20003f06270 */
[----:B------:R-:W-:-:S12]  /*2930*/  BSSY B1, `(.L_x_316) ;  /* 0x0000135000017945 */ /* 0x000fd80003800000 */
[----:B------:R-:W-:Y:S05]  /*2940*/  @P0 BRA `(.L_x_317) ;  /* 0x0000001000cc0947 */ /* 0x000fea0003800000 */
[----:B------:R-:W0:Y:S01]  /*2950*/  LDC R26, c[0x0][0x258] ;  /* 0x00009600ff1a7b82 */ /* 0x000e220000000800 */
[----:B------:R-:W-:Y:S01]  /*2960*/  ULDC.64 UR12, c[0x0][0x238] ;  /* 0x00008e00000c7ab9 */ /* 0x000fe20000000a00 */
[--C-:B------:R-:W-:Y:S01]  /*2970*/  SHF.R.S32.HI R19, RZ, 0x1f, R5.reuse ;  /* 0x0000001fff137819 */ /* 0x100fe20000011405 */
[----:B------:R-:W-:Y:S01]  /*2980*/  IMAD R21, R8, UR12, RZ ;  /* 0x0000000c08157c24 */ /* 0x000fe2000f8e02ff */
[----:B------:R-:W-:Y:S01]  /*2990*/  MOV R20, R4 ;  /* 0x0000000400147202 */ /* 0x000fe20000000f00 */
[----:B------:R-:W-:Y:S01]  /*29a0*/  IMAD.MOV.U32 R18, RZ, RZ, R5 ;  /* 0x000000ffff127224 */ /* 0x000fe200078e0005 */
[----:B------:R-:W-:Y:S01]  /*29b0*/  ULDC UR7, c[0x0][0x250] ;  /* 0x0000940000077ab9 */ /* 0x000fe20000000800 */
[C---:B------:R-:W-:Y:S01]  /*29c0*/  IMAD R21, R16.reuse, UR13, R21 ;  /* 0x0000000d10157c24 */ /* 0x040fe2000f8e0215 */
[----:B------:R-:W1:Y:S01]  /*29d0*/  LDC R28, c[0x0][0x248] ;  /* 0x00009200ff1c7b82 */ /* 0x000e620000000800 */
[----:B------:R-:W-:Y:S01]  /*29e0*/  IMAD.WIDE.U32 R18, R16, UR12, R18 ;  /* 0x0000000c10127c25 */ /* 0x000fe2000f8e0012 */
[----:B------:R-:W-:Y:S01]  /*29f0*/  ULDC.64 UR12, c[0x0][0x240] ;  /* 0x00009000000c7ab9 */ /* 0x000fe20000000a00 */
[----:B------:R-:W-:-:S02]  /*2a00*/  ULDC UR11, c[0x0][0x228] ;  /* 0x00008a00000b7ab9 */ /* 0x000fc40000000800 */
[----:B------:R-:W-:Y:S01]  /*2a10*/  IMAD.IADD R25, R21, 0x1, R19 ;  /* 0x0000000115197824 */ /* 0x000fe200078e0213 */
[----:B------:R-:W-:-:S03]  /*2a20*/  SHF.R.S32.HI R21, RZ, 0x1f, R4 ;  /* 0x0000001fff157819 */ /* 0x000fc60000011404 */
[----:B------:R-:W-:Y:S02]  /*2a30*/  IMAD R27, R25, UR12, RZ ;  /* 0x0000000c191b7c24 */ /* 0x000fe4000f8e02ff */
[----:B------:R-:W-:-:S04]  /*2a40*/  IMAD.WIDE.U32 R22, R18, UR12, R20 ;  /* 0x0000000c12167c25 */ /* 0x000fc8000f8e0014 */
[----:B------:R-:W-:Y:S01]  /*2a50*/  IMAD R27, R18, UR13, R27 ;  /* 0x0000000d121b7c24 */ /* 0x000fe2000f8e021b */
[----:B------:R-:W-:Y:S01]  /*2a60*/  ULDC.64 UR12, c[0x0][0x218] ;  /* 0x00008600000c7ab9 */ /* 0x000fe20000000a00 */
[----:B0-----:R-:W-:Y:S01]  /*2a70*/  IMAD R21, R5, UR7, -R26 ;  /* 0x0000000705157c24 */ /* 0x001fe2000f8e0a1a */
[----:B------:R-:W-:Y:S01]  /*2a80*/  ULDC.S8 UR7, c[0x0][0x26d] ;  /* 0x00009b4000077ab9 */ /* 0x000fe20000000200 */
[----:B------:R-:W-:Y:S01]  /*2a90*/  IMAD.IADD R27, R23, 0x1, R27 ;  /* 0x00000001171b7824 */ /* 0x000fe200078e021b */
[----:B------:R-:W-:Y:S02]  /*2aa0*/  ISETP.NE.AND P1, PT, RZ, UR7, PT ;  /* 0x00000007ff007c0c */ /* 0x000fe4000bf25270 */
[----:B------:R-:W-:Y:S02]  /*2ab0*/  LEA R20, P0, R22, UR12, 0x1 ;  /* 0x0000000c16147c11 */ /* 0x000fe4000f8008ff */
[----:B-1----:R-:W-:Y:S02]  /*2ac0*/  VIADDMNMX R28, R21, R28, UR4, PT ;  /* 0x00000004151c7e46 */ /* 0x002fe4000b80011c */
[----:B------:R-:W-:-:S02]  /*2ad0*/  VIMNMX R23, RZ, R21, !PT ;  /* 0x00000015ff177248 */ /* 0x000fc40007fe0100 */
[----:B------:R-:W-:Y:S02]  /*2ae0*/  VIMNMX R28, R28, UR11, PT ;  /* 0x0000000b1c1c7c48 */ /* 0x000fe4000bfe0100 */
[----:B------:R-:W-:-:S03]  /*2af0*/  LEA.HI.X R21, R22, UR13, R27, 0x1, P0 ;  /* 0x0000000d16157c11 */ /* 0x000fc600080f0c1b */
        /* <DEDUP_REMOVED lines=18> */
.L_x_322:
[----:B------:R-:W-:Y:S05]  /*2c20*/  BSYNC B3 ;  /* 0x0000000000037941 */ /* 0x000fea0003800000 */
.L_x_321:
        /* <DEDUP_REMOVED lines=13> */
.L_x_324:
[----:B------:R-:W-:Y:S05]  /*2d00*/  BSYNC B3 ;  /* 0x0000000000037941 */ /* 0x000fea0003800000 */
.L_x_323:
        /* <DEDUP_REMOVED lines=12> */
.L_x_320:
[----:B------:R-:W-:Y:S05]  /*2dd0*/  BSYNC B2 ;  /* 0x0000000000027941 */ /* 0x000fea0003800000 */
.L_x_319:
[----:B------:R-:W-:Y:S01]  /*2de0*/  ISETP.GE.U32.AND P0, PT, R9, 0x3, PT ;  /* 0x000000030900780c */ /* 0x000fe20003f06070 */
[----:B------:R-:W-:-:S12]  /*2df0*/  BSSY B2, `(.L_x_325) ;  /* 0x0000046000027945 */ /* 0x000fd80003800000 */
[----:B------:R-:W-:Y:S05]  /*2e00*/  @!P0 BRA `(.L_x_326) ;  /* 0x0000000400108947 */ /* 0x000fea0003800000 */
[----:B------:R-:W-:-:S13]  /*2e10*/  ISETP.GT.AND P0, PT, R28, R23, PT ;  /* 0x000000171c00720c */ /* 0x000fda0003f04270 */
.L_x_327:
        /* <DEDUP_REMOVED lines=9> */
[C---:B------:R-:W-:Y:S01]  /*2eb0*/  VIADD R22, R30.reuse, -UR7 ;  /* 0x800000071e167c36 */ /* 0x040fe20008000000 */
[----:B------:R-:W-:Y:S02]  /*2ec0*/  IADD3 R30, R30, R27, RZ ;  /* 0x0000001b1e1e7210 */ /* 0x000fe40007ffe0ff */
[-C--:B-1----:R-:W-:Y:S02]  /*2ed0*/  VIADDMNMX R21, R20, R23.reuse, UR5, PT ;  /* 0x0000000514157e46 */ /* 0x082fe4000b800117 */
[----:B------:R-:W-:Y:S02]  /*2ee0*/  VIMNMX R20, RZ, R20, !PT ;  /* 0x00000014ff147248 */ /* 0x000fe40007fe0100 */
[----:B------:R-:W-:Y:S02]  /*2ef0*/  VIMNMX R29, R21, UR11, PT ;  /* 0x0000000b151d7c48 */ /* 0x000fe4000bfe0100 */
[----:B------:R-:W-:Y:S02]  /*2f00*/  VIADDMNMX R28, R22, R23, UR5, PT ;  /* 0x00000005161c7e46 */ /* 0x000fe4000b800117 */
[----:B------:R-:W-:-:S02]  /*2f10*/  SHF.R.S32.HI R21, RZ, 0x1f, R26 ;  /* 0x0000001fff157819 */ /* 0x000fc4000001141a */
[----:B------:R-:W-:Y:S01]  /*2f20*/  ISETP.LE.OR P1, PT, R29, R20, !P0 ;  /* 0x000000141d00720c */ /* 0x000fe20004723670 */
[----:B------:R-:W-:Y:S01]  /*2f30*/  IMAD.MOV.U32 R20, RZ, RZ, R26 ;  /* 0x000000ffff147224 */ /* 0x000fe200078e001a */
[----:B------:R-:W-:Y:S02]  /*2f40*/  VIMNMX R29, R28, UR11, PT ;  /* 0x0000000b1c1d7c48 */ /* 0x000fe4000bfe0100 */
[----:B------:R-:W-:Y:S01]  /*2f50*/  VIMNMX R22, RZ, R22, !PT ;  /* 0x00000016ff167248 */ /* 0x000fe20007fe0100 */
[----:B------:R-:W-:Y:S01]  /*2f60*/  IMAD.WIDE.U32 R20, R18, UR12, R20 ;  /* 0x0000000c12147c25 */ /* 0x000fe2000f8e0014 */
[C---:B------:R-:W-:Y:S01]  /*2f70*/  IADD3 R28, R30.reuse, -UR7, R27 ;  /* 0x800000071e1c7c10 */ /* 0x040fe2000fffe01b */
[----:B------:R-:W-:Y:S01]  /*2f80*/  ULDC.64 UR12, c[0x0][0x218] ;  /* 0x00008600000c7ab9 */ /* 0x000fe20000000a00 */
[----:B------:R-:W-:Y:S01]  /*2f90*/  ISETP.LE.OR P2, PT, R29, R22, !P0 ;  /* 0x000000161d00720c */ /* 0x000fe20004743670 */
[----:B------:R-:W-:Y:S01]  /*2fa0*/  VIADD R30, R30, -UR7 ;  /* 0x800000071e1e7c36 */ /* 0x000fe20008000000 */
[----:B------:R-:W-:Y:S01]  /*2fb0*/  LEA R22, P3, R20, UR12, 0x1 ;  /* 0x0000000c14167c11 */ /* 0x000fe2000f8608ff */
[----:B------:R-:W-:Y:S01]  /*2fc0*/  IMAD.IADD R29, R31, 0x1, R21 ;  /* 0x000000011f1d7824 */ /* 0x000fe200078e0215 */
[----:B------:R-:W-:-:S02]  /*2fd0*/  VIADDMNMX R27, R28, R23, UR5, PT ;  /* 0x000000051c1b7e46 */ /* 0x000fc4000b800117 */
[----:B------:R-:W-:Y:S02]  /*2fe0*/  VIADDMNMX R21, R30, R23, UR5, PT ;  /* 0x000000051e157e46 */ /* 0x000fe4000b800117 */
[----:B------:R-:W-:Y:S02]  /*2ff0*/  VIMNMX R30, RZ, R30, !PT ;  /* 0x0000001eff1e7248 */ /* 0x000fe40007fe0100 */
[----:B------:R-:W-:Y:S02]  /*3000*/  VIMNMX R21, R21, UR11, PT ;  /* 0x0000000b15157c48 */ /* 0x000fe4000bfe0100 */
[----:B------:R-:W-:Y:S02]  /*3010*/  LEA.HI.X R23, R20, UR13, R29, 0x1, P3 ;  /* 0x0000000d14177c11 */ /* 0x000fe400098f0c1d */
[----:B------:R-:W-:Y:S02]  /*3020*/  VIMNMX R28, RZ, R28, !PT ;  /* 0x0000001cff1c7248 */ /* 0x000fe40007fe0100 */
[----:B------:R-:W-:-:S02]  /*3030*/  VIMNMX R27, R27, UR11, PT ;  /* 0x0000000b1b1b7c48 */ /* 0x000fc4000bfe0100 */
[----:B------:R-:W-:Y:S02]  /*3040*/  ISETP.LE.OR P3, PT, R21, R30, !P0 ;  /* 0x0000001e1500720c */ /* 0x000fe40004763670 */
[----:B------:R-:W2:Y:S01]  /*3050*/  @!P1 LDG.E.U16 R21, desc[UR8][R22.64] ;  /* 0x0000000816159981 */ /* 0x000ea2000c1e1500 */
[----:B------:R-:W-:-:S03]  /*3060*/  ISETP.LE.OR P4, PT, R27, R28, !P0 ;  /* 0x0000001c1b00720c */ /* 0x000fc60004783670 */
[----:B------:R-:W3:Y:S07]  /*3070*/  @!P2 LDG.E.U16 R27, desc[UR8][R22.64+0x2] ;  /* 0x00000208161ba981 */ /* 0x000eee000c1e1500 */
[----:B------:R-:W4:Y:S04]  /*3080*/  @!P3 LDG.E.U16 R28, desc[UR8][R22.64+0x4] ;  /* 0x00000408161cb981 */ /* 0x000f28000c1e1500 */
[----:B------:R-:W5:Y:S01]  /*3090*/  @!P4 LDG.E.U16 R29, desc[UR8][R22.64+0x6] ;  /* 0x00000608161dc981 */ /* 0x000f62000c1e1500 */
[----:B------:R-:W0:Y:S08]  /*30a0*/  @!P1 MUFU.RCP R30, UR10 ;  /* 0x0000000a001e9d08 */ /* 0x000e300008001000 */
[----:B------:R-:W1:Y:S08]  /*30b0*/  @!P2 MUFU.RCP R32, UR10 ;  /* 0x0000000a0020ad08 */ /* 0x000e700008001000 */
[----:B------:R-:W1:Y:S08]  /*30c0*/  @!P3 MUFU.RCP R31, UR10 ;  /* 0x0000000a001fbd08 */ /* 0x000e700008001000 */
[----:B------:R-:W5:Y:S01]  /*30d0*/  @!P4 MUFU.RCP R20, UR10 ;  /* 0x0000000a0014cd08 */ /* 0x000f620008001000 */
[----:B------:R-:W-:Y:S01]  /*30e0*/  IADD3 R26, R26, 0x4, RZ ;  /* 0x000000041a1a7810 */ /* 0x000fe20007ffe0ff */
[----:B--2---:R-:W-:-:S05]  /*30f0*/  @!P1 HADD2.F32 R21, -RZ, R21.H0_H0 ;  /* 0x20000015ff159230 */ /* 0x004fca0000004100 */
[----:B0-----:R-:W-:Y:S01]  /*3100*/  @!P1 FMUL.FTZ R21, R21, R30 ;  /* 0x0000001e15159220 */ /* 0x001fe20000410000 */
[----:B---3--:R-:W-:-:S04]  /*3110*/  @!P2 HADD2.F32 R27, -RZ, R27.H0_H0 ;  /* 0x2000001bff1ba230 */ /* 0x008fc80000004100 */
[----:B------:R-:W-:Y:S01]  /*3120*/  @!P1 F2FP.F16.F32.PACK_AB R21, RZ, R21 ;  /* 0x00000015ff15923e */ /* 0x000fe200000000ff */
[----:B----4-:R-:W-:Y:S02]  /*3130*/  @!P3 HADD2.F32 R28, -RZ, R28.H0_H0 ;  /* 0x2000001cff1cb230 */ /* 0x010fe40000004100 */
[----:B-1----:R-:W-:Y:S02]  /*3140*/  @!P2 FMUL.FTZ R27, R27, R32 ;  /* 0x000000201b1ba220 */ /* 0x002fe40000410000 */
[----:B------:R-:W-:Y:S02]  /*3150*/  @!P1 HADD2.F32 R21, -RZ, R21.H0_H0 ;  /* 0x20000015ff159230 */ /* 0x000fe40000004100 */
[----:B------:R-:W-:Y:S01]  /*3160*/  @!P3 FMUL.FTZ R28, R28, R31 ;  /* 0x0000001f1c1cb220 */ /* 0x000fe20000410000 */
[----:B-----5:R-:W-:Y:S01]  /*3170*/  @!P4 HADD2.F32 R29, -RZ, R29.H0_H0 ;  /* 0x2000001dff1dc230 */ /* 0x020fe20000004100 */
[----:B------:R-:W-:Y:S01]  /*3180*/  @!P2 F2FP.F16.F32.PACK_AB R27, RZ, R27 ;  /* 0x0000001bff1ba23e */ /* 0x000fe200000000ff */
[----:B------:R-:W-:Y:S01]  /*3190*/  @!P1 FADD.FTZ R6, R6, R21 ;  /* 0x0000001506069221 */ /* 0x000fe20000010000 */
[----:B------:R-:W-:-:S02]  /*31a0*/  ISETP.GE.AND P1, PT, R26, R7, PT ;  /* 0x000000071a00720c */ /* 0x000fc40003f26270 */
[----:B------:R-:W-:Y:S01]  /*31b0*/  @!P4 FMUL.FTZ R20, R29, R20 ;  /* 0x000000141d14c220 */ /* 0x000fe20000410000 */
[----:B------:R-:W-:Y:S01]  /*31c0*/  @!P3 F2FP.F16.F32.PACK_AB R28, RZ, R28 ;  /* 0x0000001cff1cb23e */ /* 0x000fe200000000ff */
[----:B------:R-:W-:-:S03]  /*31d0*/  @!P2 HADD2.F32 R27, -RZ, R27.H0_H0 ;  /* 0x2000001bff1ba230 */ /* 0x000fc60000004100 */
[----:B------:R-:W-:Y:S01]  /*31e0*/  @!P4 F2FP.F16.F32.PACK_AB R20, RZ, R20 ;  /* 0x00000014ff14c23e */ /* 0x000fe200000000ff */
[----:B------:R-:W-:Y:S02]  /*31f0*/  @!P3 HADD2.F32 R21, -RZ, R28.H0_H0 ;  /* 0x2000001cff15b230 */ /* 0x000fe40000004100 */
[----:B------:R-:W-:Y:S02]  /*3200*/  @!P2 FADD.FTZ R6, R6, R27 ;  /* 0x0000001b0606a221 */ /* 0x000fe40000010000 */
[----:B------:R-:W-:Y:S02]  /*3210*/  @!P4 HADD2.F32 R23, -RZ, R20.H0_H0 ;  /* 0x20000014ff17c230 */ /* 0x000fe40000004100 */
[----:B------:R-:W-:-:S04]  /*3220*/  @!P3 FADD.FTZ R6, R6, R21 ;  /* 0x000000150606b221 */ /* 0x000fc80000010000 */
[----:B------:R-:W-:Y:S01]  /*3230*/  @!P4 FADD.FTZ R6, R6, R23 ;  /* 0x000000170606c221 */ /* 0x000fe20000010000 */
[----:B------:R-:W-:Y:S06]  /*3240*/  @!P1 BRA `(.L_x_327) ;  /* 0xfffffff800f49947 */ /* 0x000fec000383ffff */
.L_x_326:
[----:B------:R-:W-:Y:S05]  /*3250*/  BSYNC B2 ;  /* 0x0000000000027941 */ /* 0x000fea0003800000 */
.L_x_325:
[----:B------:R-:W-:Y:S05]  /*3260*/  BRA `(.L_x_317) ;  /* 0x0000000800847947 */ /* 0x000fea0003800000 */
.L_x_318:
        /* <DEDUP_REMOVED lines=29> */
.L_x_331:
[----:B------:R-:W-:Y:S05]  /*3440*/  BSYNC B3 ;  /* 0x0000000000037941 */ /* 0x000fea0003800000 */
.L_x_330:
        /* <DEDUP_REMOVED lines=18> */
.L_x_333:
[----:B------:R-:W-:Y:S05]  /*3570*/  BSYNC B3 ;  /* 0x0000000000037941 */ /* 0x000fea0003800000 */
.L_x_332:
        /* <DEDUP_REMOVED lines=17> */
.L_x_329:
[----:B------:R-:W-:Y:S05]  /*3690*/  BSYNC B2 ;  /* 0x0000000000027941 */ /* 0x000fea0003800000 */
.L_x_328:
[----:B------:R-:W-:-:S13]  /*36a0*/  ISETP.GE.U32.AND P0, PT, R9, 0x3, PT ;  /* 0x000000030900780c */ /* 0x000fda0003f06070 */
[----:B------:R-:W-:Y:S05]  /*36b0*/  @!P0 BRA `(.L_x_317) ;  /* 0x0000000400708947 */ /* 0x000fea0003800000 */
[----:B------:R-:W-:-:S13]  /*36c0*/  ISETP.GT.AND P0, PT, R28, R23, PT ;  /* 0x000000171c00720c */ /* 0x000fda0003f04270 */
.L_x_334:
[----:B------:R-:W0:Y:S01]  /*36d0*/  LDC R30, c[0x0][0x254] ;  /* 0x00009500ff1e7b82 */ /* 0x000e220000000800 */
[----:B------:R-:W-:Y:S01]  /*36e0*/  ULDC UR7, c[0x0][0x25c] ;  /* 0x0000970000077ab9 */ /* 0x000fe20000000800 */
[----:B------:R-:W-:Y:S01]  /*36f0*/  ULDC.64 UR12, c[0x0][0x240] ;  /* 0x00009000000c7ab9 */ /* 0x000fe20000000a00 */
[--C-:B------:R-:W-:Y:S01]  /*3700*/  SHF.R.S32.HI R21, RZ, 0x1f, R27.reuse ;  /* 0x0000001fff157819 */ /* 0x100fe2000001141b */
[----:B------:R-:W-:Y:S01]  /*3710*/  IMAD.MOV.U32 R20, RZ, RZ, R27 ;  /* 0x000000ffff147224 */ /* 0x000fe200078e001b */
[----:B------:R-:W-:Y:S01]  /*3720*/  ULDC UR11, c[0x0][0x230] ;  /* 0x00008c00000b7ab9 */ /* 0x000fe20000000800 */
[----:B------:R-:W-:Y:S02]  /*3730*/  IMAD R29, R25, UR12, RZ ;  /* 0x0000000c191d7c24 */ /* 0x000fe4000f8e02ff */
[----:B------:R-:W1:Y:S01]  /*3740*/  LDC R28, c[0x0][0x24c] ;  /* 0x00009300ff1c7b82 */ /* 0x000e620000000800 */
[----:B------:R-:W-:-:S04]  /*3750*/  IMAD.WIDE.U32 R20, R18, UR12, R20 ;  /* 0x0000000c12147c25 */ /* 0x000fc8000f8e0014 */
[----:B------:R-:W-:Y:S01]  /*3760*/  IMAD R29, R18, UR13, R29 ;  /* 0x0000000d121d7c24 */ /* 0x000fe2000f8e021d */
[----:B------:R-:W-:-:S04]  /*3770*/  ULDC.64 UR12, c[0x0][0x218] ;  /* 0x00008600000c7ab9 */ /* 0x000fc80000000a00 */
[----:B------:R-:W-:Y:S01]  /*3780*/  IADD3 R21, R29, R21, RZ ;  /* 0x000000151d157210 */ /* 0x000fe20007ffe0ff */
[CC--:B0-----:R-:W-:Y:S02]  /*3790*/  IMAD R23, R27.reuse, R30.reuse, -UR7 ;  /* 0x800000071b177e24 */ /* 0x0c1fe4000f8e021e */
[CCC-:B------:R-:W-:Y:S02]  /*37a0*/  IMAD R31, R27.reuse, R30.reuse, R30.reuse ;  /* 0x0000001e1b1f7224 */ /* 0x1c0fe400078e021e */
[----:B------:R-:W-:Y:S02]  /*37b0*/  IMAD R33, R27, R30, -UR7 ;  /* 0x800000071b217e24 */ /* 0x000fe4000f8e021e */
[----:B------:R-:W-:Y:S01]  /*37c0*/  VIADD R29, R31, -UR7 ;  /* 0x800000071f1d7c36 */ /* 0x000fe20008000000 */
[----:B-1----:R-:W-:Y:S01]  /*37d0*/  VIADDMNMX R22, R23, R28, UR5, PT ;  /* 0x0000000517167e46 */ /* 0x002fe2000b80011c */
[----:B------:R-:W-:Y:S01]  /*37e0*/  IMAD.IADD R31, R31, 0x1, R30 ;  /* 0x000000011f1f7824 */ /* 0x000fe200078e021e */
[----:B------:R-:W-:-:S02]  /*37f0*/  VIMNMX R23, RZ, R23, !PT ;  /* 0x00000017ff177248 */ /* 0x000fc40007fe0100 */
[----:B------:R-:W-:Y:S02]  /*3800*/  VIMNMX R22, R22, UR11, PT ;  /* 0x0000000b16167c48 */ /* 0x000fe4000bfe0100 */
[----:B------:R-:W-:Y:S02]  /*3810*/  IADD3 R35, R31, -UR7, R30 ;  /* 0x800000071f237c10 */ /* 0x000fe4000fffe01e */
[----:B------:R-:W-:Y:S02]  /*3820*/  ISETP.LE.OR P1, PT, R22, R23, !P0 ;  /* 0x000000171600720c */ /* 0x000fe40004723670 */
[C---:B------:R-:W-:Y:S02]  /*3830*/  LEA R22, P2, R20.reuse, UR12, 0x1 ;  /* 0x0000000c14167c11 */ /* 0x040fe4000f8408ff */
[----:B------:R-:W-:Y:S02]  /*3840*/  VIADDMNMX R34, R29, R28, UR5, PT ;  /* 0x000000051d227e46 */ /* 0x000fe4000b80011c */
[----:B------:R-:W-:-:S02]  /*3850*/  LEA.HI.X R23, R20, UR13, R21, 0x1, P2 ;  /* 0x0000000d14177c11 */ /* 0x000fc400090f0c15 */
[----:B------:R-:W-:Y:S02]  /*3860*/  VIMNMX R21, RZ, R33, !PT ;  /* 0x00000021ff157248 */ /* 0x000fe40007fe0100 */
[-C--:B------:R-:W-:Y:S02]  /*3870*/  VIADDMNMX R33, R33, R28.reuse, UR5, PT ;  /* 0x0000000521217e46 */ /* 0x080fe4000b80011c */
[----:B------:R-:W-:Y:S02]  /*3880*/  IADD3 R31, R31, -UR7, RZ ;  /* 0x800000071f1f7c10 */ /* 0x000fe4000fffe0ff */
[----:B------:R-:W-:Y:S02]  /*3890*/  VIMNMX R20, R33, UR11, PT ;  /* 0x0000000b21147c48 */ /* 0x000fe4000bfe0100 */
[----:B------:R-:W-:Y:S02]  /*38a0*/  VIMNMX R29, RZ, R29, !PT ;  /* 0x0000001dff1d7248 */ /* 0x000fe40007fe0100 */
[----:B------:R-:W-:Y:S01]  /*38b0*/  VIMNMX R34, R34, UR11, PT ;  /* 0x0000000b22227c48 */ /* 0x000fe2000bfe0100 */
[----:B------:R-:W-:Y:S01]  /*38c0*/  @!P1 IMAD.IADD R21, R20, 0x1, -R21 ;  /* 0x0000000114159824 */ /* 0x000fe200078e0a15 */
[----:B------:R-:W-:-:S02]  /*38d0*/  VIADDMNMX R33, R31, R28, UR5, PT ;  /* 0x000000051f217e46 */ /* 0x000fc4000b80011c */
[----:B------:R-:W-:Y:S02]  /*38e0*/  ISETP.LE.OR P2, PT, R34, R29, !P0 ;  /* 0x0000001d2200720c */ /* 0x000fe40004743670 */
[----:B------:R-:W-:Y:S02]  /*38f0*/  VIMNMX R20, RZ, R31, !PT ;  /* 0x0000001fff147248 */ /* 0x000fe40007fe0100 */
[----:B------:R-:W-:Y:S02]  /*3900*/  VIADDMNMX R32, R35, R28, UR5, PT ;  /* 0x0000000523207e46 */ /* 0x000fe4000b80011c */
[----:B------:R-:W-:Y:S01]  /*3910*/  VIMNMX R33, R33, UR11, PT ;  /* 0x0000000b21217c48 */ /* 0x000fe2000bfe0100 */
[----:B------:R-:W2:Y:S01]  /*3920*/  @!P1 LDG.E.U16 R28, desc[UR8][R22.64] ;  /* 0x00000008161c9981 */ /* 0x000ea2000c1e1500 */
[----:B------:R-:W-:Y:S02]  /*3930*/  VIMNMX R35, RZ, R35, !PT ;  /* 0x00000023ff237248 */ /* 0x000fe40007fe0100 */
[----:B------:R-:W-:-:S02]  /*3940*/  VIMNMX R32, R32, UR11, PT ;  /* 0x0000000b20207c48 */ /* 0x000fc4000bfe0100 */
[----:B------:R-:W-:Y:S01]  /*3950*/  ISETP.LE.OR P3, PT, R33, R20, !P0 ;  /* 0x000000142100720c */ /* 0x000fe20004763670 */
[----:B------:R-:W3:Y:S01]  /*3960*/  @!P2 LDG.E.U16 R30, desc[UR8][R22.64+0x2] ;  /* 0x00000208161ea981 */ /* 0x000ee2000c1e1500 */
[----:B------:R-:W-:Y:S01]  /*3970*/  ISETP.LE.OR P4, PT, R32, R35, !P0 ;  /* 0x000000232000720c */ /* 0x000fe20004783670 */
[----:B------:R-:W-:-:S10]  /*3980*/  @!P2 IMAD.IADD R37, R34, 0x1, -R29 ;  /* 0x000000012225a824 */ /* 0x000fd400078e0a1d */
[----:B------:R-:W4:Y:S04]  /*3990*/  @!P3 LDG.E.U16 R29, desc[UR8][R22.64+0x4] ;  /* 0x00000408161db981 */ /* 0x000f28000c1e1500 */
[----:B------:R0:W5:Y:S01]  /*39a0*/  @!P4 LDG.E.U16 R31, desc[UR8][R22.64+0x6] ;  /* 0x00000608161fc981 */ /* 0x000162000c1e1500 */
[----:B------:R-:W-:Y:S01]  /*39b0*/  @!P1 IMAD R21, R26, R21, RZ ;  /* 0x000000151a159224 */ /* 0x000fe200078e02ff */
[----:B------:R-:W-:Y:S01]  /*39c0*/  @!P3 IADD3 R33, -R20, R33, RZ ;  /* 0x000000211421b210 */ /* 0x000fe20007ffe1ff */
[----:B------:R-:W-:-:S03]  /*39d0*/  @!P2 IMAD R37, R26, R37, RZ ;  /* 0x000000251a25a224 */ /* 0x000fc600078e02ff */
[----:B------:R-:W-:Y:S01]  /*39e0*/  @!P1 I2FP.F32.S32 R21, R21 ;  /* 0x0000001500159245 */ /* 0x000fe20000201400 */
[----:B------:R-:W-:-:S03]  /*39f0*/  @!P4 IMAD.IADD R35, R32, 0x1, -R35 ;  /* 0x000000012023c824 */ /* 0x000fc600078e0a23 */
[----:B------:R-:W-:Y:S01]  /*3a00*/  @!P1 F2FP.F16.F32.PACK_AB R21, RZ, R21 ;  /* 0x00000015ff15923e */ /* 0x000fe200000000ff */
[C---:B------:R-:W-:Y:S01]  /*3a10*/  @!P3 IMAD R33, R26.reuse, R33, RZ ;  /* 0x000000211a21b224 */ /* 0x040fe200078e02ff */
[----:B------:R-:W-:Y:S01]  /*3a20*/  @!P2 I2FP.F32.S32 R37, R37 ;  /* 0x000000250025a245 */ /* 0x000fe20000201400 */
[----:B------:R-:W-:Y:S02]  /*3a30*/  @!P4 IMAD R35, R26, R35, RZ ;  /* 0x000000231a23c224 */ /* 0x000fe400078e02ff */
[----:B------:R-:W-:Y:S01]  /*3a40*/  @!P1 HADD2.F32 R21, -RZ, R21.H0_H0 ;  /* 0x20000015ff159230 */ /* 0x000fe20000004100 */
[----:B------:R-:W-:Y:S02]  /*3a50*/  @!P2 F2FP.F16.F32.PACK_AB R37, RZ, R37 ;  /* 0x00000025ff25a23e */ /* 0x000fe400000000ff */
[----:B------:R-:W-:Y:S02]  /*3a60*/  @!P3 I2FP.F32.S32 R33, R33 ;  /* 0x000000210021b245 */ /* 0x000fe40000201400 */
[----:B------:R-:W-:Y:S01]  /*3a70*/  @!P4 I2FP.F32.S32 R35, R35 ;  /* 0x000000230023c245 */ /* 0x000fe20000201400 */
[----:B------:R-:W1:Y:S01]  /*3a80*/  @!P1 MUFU.RCP R21, R21 ;  /* 0x0000001500159308 */ /* 0x000e620000001000 */
[----:B------:R-:W-:Y:S01]  /*3a90*/  @!P3 F2FP.F16.F32.PACK_AB R33, RZ, R33 ;  /* 0x00000021ff21b23e */ /* 0x000fe200000000ff */
[----:B0-----:R-:W-:Y:S01]  /*3aa0*/  @!P2 HADD2.F32 R22, -RZ, R37.H0_H0 ;  /* 0x20000025ff16a230 */ /* 0x001fe20000004100 */
[----:B------:R-:W-:-:S03]  /*3ab0*/  @!P4 F2FP.F16.F32.PACK_AB R35, RZ, R35 ;  /* 0x00000023ff23c23e */ /* 0x000fc600000000ff */
[----:B------:R-:W-:Y:S02]  /*3ac0*/  @!P3 HADD2.F32 R23, -RZ, R33.H0_H0 ;  /* 0x20000021ff17b230 */ /* 0x000fe40000004100 */
[----:B------:R-:W0:Y:S01]  /*3ad0*/  @!P2 MUFU.RCP R22, R22 ;  /* 0x000000160016a308 */ /* 0x000e220000001000 */
[----:B------:R-:W-:-:S07]  /*3ae0*/  @!P4 HADD2.F32 R20, -RZ, R35.H0_H0 ;  /* 0x20000023ff14c230 */ /* 0x000fce0000004100 */
[----:B------:R-:W5:Y:S08]  /*3af0*/  @!P3 MUFU.RCP R23, R23 ;  /* 0x000000170017b308 */ /* 0x000f700000001000 */
[----:B------:R-:W5:Y:S01]  /*3b00*/  @!P4 MUFU.RCP R20, R20 ;  /* 0x000000140014c308 */ /* 0x000f620000001000 */
[----:B------:R-:W-:Y:S02]  /*3b10*/  VIADD R27, R27, 0x4 ;  /* 0x000000041b1b7836 */ /* 0x000fe40000000000 */
[----:B--2---:R-:W-:-:S05]  /*3b20*/  @!P1 HADD2.F32 R28, -RZ, R28.H0_H0 ;  /* 0x2000001cff1c9230 */ /* 0x004fca0000004100 */
[----:B-1----:R-:W-:Y:S01]  /*3b30*/  @!P1 FMUL.FTZ R21, R28, R21 ;  /* 0x000000151c159220 */ /* 0x002fe20000410000 */
[----:B---3--:R-:W-:-:S04]  /*3b40*/  @!P2 HADD2.F32 R33, -RZ, R30.H0_H0 ;  /* 0x2000001eff21a230 */ /* 0x008fc80000004100 */
[----:B------:R-:W-:Y:S01]  /*3b50*/  @!P1 F2FP.F16.F32.PACK_AB R21, RZ, R21 ;  /* 0x00000015ff15923e */ /* 0x000fe200000000ff */
[----:B0-----:R-:W-:-:S04]  /*3b60*/  @!P2 FMUL.FTZ R33, R33, R22 ;  /* 0x000000162121a220 */ /* 0x001fc80000410000 */
[----:B------:R-:W-:Y:S02]  /*3b70*/  @!P1 HADD2.F32 R21, -RZ, R21.H0_H0 ;  /* 0x20000015ff159230 */ /* 0x000fe40000004100 */
[----:B----4-:R-:W-:Y:S01]  /*3b80*/  @!P3 HADD2.F32 R28, -RZ, R29.H0_H0 ;  /* 0x2000001dff1cb230 */ /* 0x010fe20000004100 */
[----:B------:R-:W-:Y:S01]  /*3b90*/  @!P2 F2FP.F16.F32.PACK_AB R33, RZ, R33 ;  /* 0x00000021ff21a23e */ /* 0x000fe200000000ff */
[----:B-----5:R-:W-:-:S03]  /*3ba0*/  @!P4 HADD2.F32 R31, -RZ, R31.H0_H0 ;  /* 0x2000001fff1fc230 */ /* 0x020fc60000004100 */
[----:B------:R-:W-:Y:S01]  /*3bb0*/  @!P3 FMUL.FTZ R28, R28, R23 ;  /* 0x000000171c1cb220 */ /* 0x000fe20000410000 */
[----:B------:R-:W-:Y:S01]  /*3bc0*/  @!P1 FADD.FTZ R6, R6, R21 ;  /* 0x0000001506069221 */ /* 0x000fe20000010000 */
[----:B------:R-:W-:Y:S01]  /*3bd0*/  ISETP.GE.AND P1, PT, R27, R7, PT ;  /* 0x000000071b00720c */ /* 0x000fe20003f26270 */
[----:B------:R-:W-:Y:S02]  /*3be0*/  @!P4 FMUL.FTZ R20, R31, R20 ;  /* 0x000000141f14c220 */ /* 0x000fe40000410000 */
[----:B------:R-:W-:Y:S01]  /*3bf0*/  @!P3 F2FP.F16.F32.PACK_AB R28, RZ, R28 ;  /* 0x0000001cff1cb23e */ /* 0x000fe200000000ff */
[----:B------:R-:W-:Y:S02]  /*3c00*/  @!P2 HADD2.F32 R33, -RZ, R33.H0_H0 ;  /* 0x20000021ff21a230 */ /* 0x000fe40000004100 */
[----:B------:R-:W-:Y:S02]  /*3c10*/  @!P4 F2FP.F16.F32.PACK_AB R20, RZ, R20 ;  /* 0x00000014ff14c23e */ /* 0x000fe400000000ff */
[----:B------:R-:W-:-:S02]  /*3c20*/  @!P3 HADD2.F32 R21, -RZ, R28.H0_H0 ;  /* 0x2000001cff15b230 */ /* 0x000fc40000004100 */
[----:B------:R-:W-:Y:S01]  /*3c30*/  @!P2 FADD.FTZ R6, R6, R33 ;  /* 0x000000210606a221 */ /* 0x000fe20000010000 */
[----:B------:R-:W-:-:S03]  /*3c40*/  @!P4 HADD2.F32 R23, -RZ, R20.H0_H0 ;  /* 0x20000014ff17c230 */ /* 0x000fc60000004100 */
[----:B------:R-:W-:-:S04]  /*3c50*/  @!P3 FADD.FTZ R6, R6, R21 ;  /* 0x000000150606b221 */ /* 0x000fc80000010000 */
[----:B------:R-:W-:Y:S01]  /*3c60*/  @!P4 FADD.FTZ R6, R6, R23 ;  /* 0x000000170606c221 */ /* 0x000fe20000010000 */
[----:B------:R-:W-:Y:S06]  /*3c70*/  @!P1 BRA `(.L_x_334) ;  /* 0xfffffff800949947 */ /* 0x000fec000383ffff */
.L_x_317:
[----:B------:R-:W-:Y:S05]  /*3c80*/  BSYNC B1 ;  /* 0x0000000000017941 */ /* 0x000fea0003800000 */
.L_x_316:
[----:B------:R-:W-:-:S04]  /*3c90*/  IADD3 R5, R5, 0x1, RZ ;  /* 0x0000000105057810 */ /* 0x000fc80007ffe0ff */
[----:B------:R-:W-:-:S13]  /*3ca0*/  ISETP.GE.AND P0, PT, R5, R2, PT ;  /* 0x000000020500720c */ /* 0x000fda0003f06270 */
[----:B------:R-:W-:Y:S05]  /*3cb0*/  @!P0 BRA `(.L_x_335) ;  /* 0xffffffec00188947 */ /* 0x000fea000383ffff */
.L_x_294:
[----:B------:R-:W-:Y:S05]  /*3cc0*/  BSYNC B0 ;  /* 0x0000000000007941 */ /* 0x000fea0003800000 */
.L_x_293:
[----:B------:R-:W-:Y:S01]  /*3cd0*/  ULDC.64 UR12, c[0x0][0x260] ;  /* 0x00009800000c7ab9 */ /* 0x000fe20000000a00 */
[----:B------:R-:W-:Y:S02]  /*3ce0*/  F2FP.F16.F32.PACK_AB R6, RZ, R6 ;  /* 0x00000006ff06723e */ /* 0x000fe400000000ff */
        /* <DEDUP_REMOVED lines=10> */
        .weak           $__internal_4_$__cuda_sm20_div_s64
        .type           $__internal_4_$__cuda_sm20_div_s64,@function
        .size           $__internal_4_$__cuda_sm20_div_s64,(.L_x_1816 - $__internal_4_$__cuda_sm20_div_s64)
$__internal_4_$__cuda_sm20_div_s64:
        /* <DEDUP_REMOVED lines=83> */
[----:B------:R-:W-:Y:S06]  /*42c0*/  RET.REL.NODEC R8 `(_ZN2at6native49_GLOBAL__N__3489678a_16_AveragePool2d_cu_fb80407634avg_pool2d_backward_out_cuda_frameIN3c104HalfEflEEvT1_PKT_llllliiiiiiPS6_ibb) ;  /* 0xffffffbc084c7950 */ /* 0x000fec0003c3ffff */
.L_x_337:
        /* <DEDUP_REMOVED lines=11> */
.L_x_1816:


//--------------------- .text._ZN2at6native49_GLOBAL__N__3489678a_16_AveragePool2d_cu_fb80407639avg_pool2d_backward_out_cuda_frame_nhwcIN3c104HalfEflEEvT1_PKT_llliiiiiiiiPS6_ibb --------------------------
	.section	.text._ZN2at6native49_GLOBAL__N__3489678a_16_AveragePool2d_cu_fb80407639avg_pool2d_backward_out_cuda_frame_nhwcIN3c104HalfEflEEvT1_PKT_llliiiiiiiiPS6_ibb,"ax",@progbits
	.align	128
.text._ZN2at6native49_GLOBAL__N__3489678a_16_AveragePool2d_cu_fb80407639avg_pool2d_backward_out_cuda_frame_nhwcIN3c104HalfEflEEvT1_PKT_llliiiiiiiiPS6_ibb:
        .type           _ZN2at6native49_GLOBAL__N__3489678a_16_AveragePool2d_cu_fb80407639avg_pool2d_backward_out_cuda_frame_nhwcIN3c104HalfEflEEvT1_PKT_llliiiiiiiiPS6_ibb,@function
        .size           _ZN2at6native49_GLOBAL__N__3489678a_16_AveragePool2d_cu_fb80407639avg_pool2d_backward_out_cuda_frame_nhwcIN3c104HalfEflEEvT1_PKT_llliiiiiiiiPS6_ibb,(.L_x_1818 - _ZN2at6native49_GLOBAL__N__3489678a_16_AveragePool2d_cu_fb80407639avg_pool2d_backward_out_cuda_frame_nhwcIN3c104HalfEflEEvT1_PKT_llliiiiiiiiPS6_ibb)
        .other          _ZN2at6native49_GLOBAL__N__3489678a_16_AveragePool2d_cu_fb80407639avg_pool2d_backward_out_cuda_frame_nhwcIN3c104HalfEflEEvT1_PKT_llliiiiiiiiPS6_ibb,@"STO_CUDA_ENTRY STV_DEFAULT"
_ZN2at6native49_GLOBAL__N__3489678a_16_AveragePool2d_cu_fb80407639avg_pool2d_backward_out_cuda_frame_nhwcIN3c104HalfEflEEvT1_PKT_llliiiiiiiiPS6_ibb:
        /* <DEDUP_REMOVED lines=14> */
[----:B------:R-:W-:Y:S01]  /*00e0*/  ULDC.64 UR4, c[0x0][0x238] ;  /* 0x00008e0000047ab9 */ /* 0x000fe20000000a00 */
[----:B------:R-:W-:Y:S01]  /*00f0*/  UIADD3 UR6, UR6, UR8, URZ ;  /* 0x0000000806067290 */ /* 0x000fe2000fffe03f */
[----:B------:R-:W-:Y:S01]  /*0100*/  F2FP.F16.F32.PACK_AB R34, RZ, R0 ;  /* 0x00000000ff22723e */ /* 0x000fe200000000ff */
[----:B------:R-:W-:Y:S01]  /*0110*/  IMAD.MOV.U32 R0, RZ, RZ, R2 ;  /* 0x000000ffff007224 */ /* 0x000fe200078e0002 */
[----:B------:R-:W-:Y:S01]  /*0120*/  ULDC UR8, c[0x0][0xc] ;  /* 0x0000030000087ab9 */ /* 0x000fe20000000800 */
[----:B------:R-:W-:Y:S01]  /*0130*/  ULDC UR7, c[0x0][0x230] ;  /* 0x00008c0000077ab9 */ /* 0x000fe20000000800 */
[----:B------:R-:W-:Y:S01]  /*0140*/  IMAD R35, R35, UR8, RZ ;  /* 0x0000000823237c24 */ /* 0x000fe2000f8e02ff */
[----:B------:R-:W-:Y:S01]  /*0150*/  UIMAD.WIDE UR4, UR5, UR4, URZ ;  /* 0x00000004050472a5 */ /* 0x000fe2000f8e023f */
[----:B------:R-:W-:Y:S01]  /*0160*/  HADD2.F32 R34, -RZ, R34.H0_H0 ;  /* 0x20000022ff227230 */ /* 0x000fe20000004100 */
[----:B------:R-:W-:Y:S01]  /*0170*/  UIADD3 UR7, UR7, UR9, URZ ;  /* 0x0000000907077290 */ /* 0x000fe2000fffe03f */
[----:B------:R-:W-:-:S11]  /*0180*/  ULDC.64 UR10, c[0x0][0x208] ;  /* 0x00008200000a7ab9 */ /* 0x000fd60000000a00 */
.L_x_418:
        /* <DEDUP_REMOVED lines=11> */
[----:B------:R-:W-:Y:S05]  /*0240*/  CALL.REL.NOINC `($__internal_5_$__cuda_sm20_div_s64) ;  /* 0x0000004800a07944 */ /* 0x000fea0003c00000 */
[----:B------:R-:W-:Y:S01]  /*0250*/  IMAD.MOV R5, RZ, RZ, -R38 ;  /* 0x000000ffff057224 */ /* 0x000fe200078e0a26 */
[----:B------:R-:W-:Y:S01]  /*0260*/  ULDC UR8, c[0x0][0x220] ;  /* 0x0000880000087ab9 */ /* 0x000fe20000000800 */
[----:B------:R-:W-:Y:S01]  /*0270*/  MOV R8, R38 ;  /* 0x0000002600087202 */ /* 0x000fe20000000f00 */
[----:B------:R-:W-:Y:S02]  /*0280*/  IMAD.MOV.U32 R9, RZ, RZ, R39 ;  /* 0x000000ffff097224 */ /* 0x000fe400078e0027 */
[----:B------:R-:W-:Y:S01]  /*0290*/  IMAD R2, R5, UR8, R0 ;  /* 0x0000000805027c24 */ /* 0x000fe2000f8e0200 */
[----:B------:R-:W-:Y:S06]  /*02a0*/  BRA `(.L_x_340) ;  /* 0x0000000000587947 */ /* 0x000fec0003800000 */
.L_x_339:
        /* <DEDUP_REMOVED lines=22> */
.L_x_340:
[----:B------:R-:W-:Y:S05]  /*0410*/  BSYNC B0 ;  /* 0x0000000000007941 */ /* 0x000fea0003800000 */
.L_x_338:
        /* <DEDUP_REMOVED lines=8> */
[----:B------:R-:W-:Y:S01]  /*04a0*/  MOV R14, R9 ;  /* 0x00000009000e7202 */ /* 0x000fe20000000f00 */
[----:B------:R-:W-:Y:S01]  /*04b0*/  IMAD.U32 R11, RZ, RZ, UR9 ;  /* 0x00000009ff0b7e24 */ /* 0x000fe2000f8e00ff */
[----:B------:R-:W-:-:S07]  /*04c0*/  MOV R10, 0x4e0 ;  /* 0x000004e0000a7802 */ /* 0x000fce0000000f00 */
[----:B------:R-:W-:Y:S05]  /*04d0*/  CALL.REL.NOINC `($__internal_5_$__cuda_sm20_div_s64) ;  /* 0x0000004400fc7944 */ /* 0x000fea0003c00000 */
[--C-:B------:R-:W-:Y:S01]  /*04e0*/  IMAD.MOV R5, RZ, RZ, -R38.reuse ;  /* 0x000000ffff057224 */ /* 0x100fe200078e0a26 */
[----:B------:R-:W-:Y:S01]  /*04f0*/  ULDC UR8, c[0x0][0x230] ;  /* 0x00008c0000087ab9 */ /* 0x000fe20000000800 */
[----:B------:R-:W-:Y:S02]  /*0500*/  IMAD.MOV.U32 R4, RZ, RZ, R38 ;  /* 0x000000ffff047224 */ /* 0x000fe400078e0026 */
[----:B------:R-:W-:Y:S01]  /*0510*/  IMAD R8, R5, UR8, R8 ;  /* 0x0000000805087c24 */ /* 0x000fe2000f8e0208 */
[----:B------:R-:W-:Y:S01]  /*0520*/  MOV R5, R39 ;  /* 0x0000002700057202 */ /* 0x000fe20000000f00 */
[----:B------:R-:W-:Y:S06]  /*0530*/  BRA `(.L_x_343) ;  /* 0x0000000000587947 */ /* 0x000fec0003800000 */
.L_x_342:
        /* <DEDUP_REMOVED lines=21> */
[----:B------:R-:W-:-:S07]  /*0690*/  MOV R5, RZ ;  /* 0x000000ff00057202 */ /* 0x000fce0000000f00 */
.L_x_343:
[----:B------:R-:W-:Y:S05]  /*06a0*/  BSYNC B0 ;  /* 0x0000000000007941 */ /* 0x000fea0003800000 */
.L_x_341:
        /* <DEDUP_REMOVED lines=13> */
[----:B------:R-:W-:-:S03]  /*0780*/  ULDC UR8, c[0x0][0x228] ;  /* 0x00008a0000087ab9 */ /* 0x000fc60000000800 */
[----:B------:R-:W-:Y:S01]  /*0790*/  IMAD R9, R9, UR8, R4 ;  /* 0x0000000809097c24 */ /* 0x000fe2000f8e0204 */
[----:B------:R-:W-:Y:S06]  /*07a0*/  BRA `(.L_x_346) ;  /* 0x0000000000547947 */ /* 0x000fec0003800000 */
.L_x_345:
        /* <DEDUP_REMOVED lines=21> */
.L_x_346:
[----:B------:R-:W-:Y:S05]  /*0900*/  BSYNC B0 ;  /* 0x0000000000007941 */ /* 0x000fea0003800000 */
.L_x_344:
        /* <DEDUP_REMOVED lines=52> */
[----:B-1----:R-:W-:Y:S01]  /*0c50*/  VIADDMNMX R4, R7, 0x1, R16, PT ;  /* 0x0000000107047846 */ /* 0x002fe20003800110 */
[----:B------:R-:W-:-:S02]  /*0c60*/  HFMA2.MMA R7, -RZ, RZ, 0, 0 ;  /* 0x00000000ff077435 */ /* 0x000fc400000001ff */
[----:B------:R-:W-:-:S04]  /*0c70*/  @P4 VIADD R6, R6, 0x1 ;  /* 0x0000000106064836 */ /* 0x000fc80000000000 */
        /* <DEDUP_REMOVED lines=27> */
.L_x_348:
[----:B------:R-:W-:Y:S05]  /*0e30*/  BSYNC B0 ;  /* 0x0000000000007941 */ /* 0x000fea0003800000 */
.L_x_347:
        /* <DEDUP_REMOVED lines=29> */
.L_x_350:
[----:B------:R-:W-:Y:S05]  /*1010*/  BSYNC B0 ;  /* 0x0000000000007941 */ /* 0x000fea0003800000 */
.L_x_349:
        /* <DEDUP_REMOVED lines=42> */
.L_x_381:
        /* <DEDUP_REMOVED lines=60> */
[----:B--2---:R-:W-:-:S05]  /*1680*/  HADD2.F32 R19, -RZ, R28.H0_H0 ;  /* 0x2000001cff137230 */ /* 0x004fca0000004100 */
[----:B0-----:R-:W-:-:S05]  /*1690*/  FMUL.FTZ R19, R19, R24 ;  /* 0x0000001813137220 */ /* 0x001fca0000410000 */
[----:B------:R-:W-:-:S05]  /*16a0*/  F2FP.F16.F32.PACK_AB R19, RZ, R19 ;  /* 0x00000013ff13723e */ /* 0x000fca00000000ff */
[----:B------:R-:W-:-:S05]  /*16b0*/  HADD2.F32 R19, -RZ, R19.H0_H0 ;  /* 0x20000013ff137230 */ /* 0x000fca0000004100 */
[----:B------:R-:W-:-:S07]  /*16c0*/  FADD.FTZ R6, R6, R19 ;  /* 0x0000001306067221 */ /* 0x000fce0000010000 */
.L_x_360:
[----:B------:R-:W-:Y:S05]  /*16d0*/  BSYNC B3 ;  /* 0x0000000000037941 */ /* 0x000fea0003800000 */
.L_x_359:
        /* <DEDUP_REMOVED lines=13> */
.L_x_362:
[----:B------:R-:W-:Y:S05]  /*17b0*/  BSYNC B3 ;  /* 0x0000000000037941 */ /* 0x000fea0003800000 */
.L_x_361:
[----:B------:R-:W-:Y:S01]  /*17c0*/  IMAD.MOV.U32 R19, RZ, RZ, R32 ;  /* 0x000000ffff137224 */ /* 0x000fe200078e0020 */
[----:B------:R-:W-:Y:S06]  /*17d0*/  @!P2 BRA `(.L_x_358) ;  /* 0x000000000028a947 */ /* 0x000fec0003800000 */
[----:B------:R-:W-:Y:S01]  /*17e0*/  ISETP.LE.OR P0, PT, R17, R16, !P0 ;  /* 0x000000101100720c */ /* 0x000fe20004703670 */
[----:B------:R-:W-:-:S12]  /*17f0*/  VIADD R19, R5, 0x3 ;  /* 0x0000000305137836 */ /* 0x000fd80000000000 */
        /* <DEDUP_REMOVED lines=8> */
.L_x_358:
[----:B------:R-:W-:Y:S05]  /*1880*/  BSYNC B2 ;  /* 0x0000000000027941 */ /* 0x000fea0003800000 */
.L_x_357:
        /* <DEDUP_REMOVED lines=22> */
.L_x_365:
        /* <DEDUP_REMOVED lines=41> */
[----:B--2---:R-:W-:Y:S02]  /*1c80*/  @!P1 HADD2.F32 R41, -RZ, R40.H0_H0 ;  /* 0x20000028ff299230 */ /* 0x004fe40000004100 */
[----:B------:R-:W-:-:S03]  /*1c90*/  @!P3 IMAD.MOV.U32 R40, RZ, RZ, R2 ;  /* 0x000000ffff28b224 */ /* 0x000fc600078e0002 */
[----:B0-----:R-:W-:Y:S01]  /*1ca0*/  @!P1 FMUL.FTZ R25, R41, R44 ;  /* 0x0000002c29199220 */ /* 0x001fe20000410000 */
[----:B------:R-:W-:-:S03]  /*1cb0*/  @!P3 MOV R41, R9 ;  /* 0x000000090029b202 */ /* 0x000fc60000000f00 */
[----:B------:R-:W-:Y:S02]  /*1cc0*/  @!P3 IMAD.WIDE.U32 R40, R43, R22, R40 ;  /* 0x000000162b28b225 */ /* 0x000fe400078e0028 */
[----:B------:R-:W0:Y:S02]  /*1cd0*/  @!P3 LDC.64 R22, c[0x0][0x218] ;  /* 0x00008600ff16bb82 */ /* 0x000e240000000a00 */
[----:B------:R-:W-:Y:S02]  /*1ce0*/  @!P3 IMAD.IADD R37, R41, 0x1, R37 ;  /* 0x000000012925b824 */ /* 0x000fe400078e0225 */
[----:B---3--:R-:W-:-:S05]  /*1cf0*/  @!P2 HADD2.F32 R45, -RZ, R24.H0_H0 ;  /* 0x20000018ff2da230 */ /* 0x008fca0000004100 */
        /* <DEDUP_REMOVED lines=18> */
[----:B------:R-:W-:Y:S01]  /*1e20*/  @!P4 LEA.HI.X R23, R36, R23, R41, 0x1, P5 ;  /* 0x000000172417c211 */ /* 0x000fe200028f0c29 */
[----:B------:R-:W0:Y:S01]  /*1e30*/  @!P3 MUFU.RCP R44, R34 ;  /* 0x00000022002cb308 */ /* 0x000e220000001000 */
[----:B------:R-:W-:Y:S01]  /*1e40*/  @!P1 F2FP.F16.F32.PACK_AB R25, RZ, R25 ;  /* 0x00000019ff19923e */ /* 0x000fe200000000ff */
[----:B------:R-:W1:Y:S02]  /*1e50*/  LDC R36, c[0x0][0x24c] ;  /* 0x00009300ff247b82 */ /* 0x000e640000000800 */
[----:B------:R3:W4:Y:S02]  /*1e60*/  @!P4 LDG.E.U16 R22, desc[UR10][R22.64] ;  /* 0x0000000a1616c981 */ /* 0x000724000c1e1500 */
[----:B------:R-:W-:Y:S01]  /*1e70*/  @!P1 HADD2.F32 R25, -RZ, R25.H0_H0 ;  /* 0x20000019ff199230 */ /* 0x000fe20000004100 */
[----:B------:R-:W-:Y:S02]  /*1e80*/  IADD3 R19, R19, 0x4, RZ ;  /* 0x0000000413137810 */ /* 0x000fe40007ffe0ff */
[----:B------:R-:W-:-:S02]  /*1e90*/  @!P2 F2FP.F16.F32.PACK_AB R24, RZ, R24 ;  /* 0x00000018ff18a23e */ /* 0x000fc400000000ff */
[----:B------:R-:W-:Y:S01]  /*1ea0*/  @!P1 FADD.FTZ R6, R6, R25 ;  /* 0x0000001906069221 */ /* 0x000fe20000010000 */
[----:B------:R-:W-:Y:S01]  /*1eb0*/  ISETP.GE.AND P1, PT, R19, R8, PT ;  /* 0x000000081300720c */ /* 0x000fe20003f26270 */
[C---:B-1----:R-:W-:Y:S01]  /*1ec0*/  IMAD R21, R36.reuse, 0x4, R21 ;  /* 0x0000000424157824 */ /* 0x042fe200078e0215 */
[C---:B------:R-:W-:Y:S01]  /*1ed0*/  LEA R27, R36.reuse, R27, 0x2 ;  /* 0x0000001b241b7211 */ /* 0x040fe200078e10ff */
[C---:B------:R-:W-:Y:S01]  /*1ee0*/  IMAD R26, R36.reuse, 0x4, R26 ;  /* 0x00000004241a7824 */ /* 0x040fe200078e021a */
[C---:B------:R-:W-:Y:S01]  /*1ef0*/  LEA R31, R36.reuse, R31, 0x2 ;  /* 0x0000001f241f7211 */ /* 0x040fe200078e10ff */
[C---:B------:R-:W-:Y:S02]  /*1f00*/  IMAD R28, R36.reuse, 0x4, R28 ;  /* 0x00000004241c7824 */ /* 0x040fe400078e021c */
[C---:B------:R-:W-:Y:S02]  /*1f10*/  IMAD R30, R36.reuse, 0x4, R30 ;  /* 0x00000004241e7824 */ /* 0x040fe400078e021e */
[----:B------:R-:W-:-:S02]  /*1f20*/  IMAD R32, R36, 0x4, R32 ;  /* 0x0000000424207824 */ /* 0x000fc400078e0220 */
[----:B------:R-:W-:Y:S02]  /*1f30*/  IMAD R33, R36, 0x4, R33 ;  /* 0x0000000424217824 */ /* 0x000fe400078e0221 */
[----:B--2---:R-:W-:Y:S02]  /*1f40*/  @!P3 HADD2.F32 R40, -RZ, R42.H0_H0 ;  /* 0x2000002aff28b230 */ /* 0x004fe40000004100 */
[----:B------:R-:W1:Y:S03]  /*1f50*/  @!P4 MUFU.RCP R42, R34 ;  /* 0x00000022002ac308 */ /* 0x000e660000001000 */
[----:B0-----:R-:W-:-:S05]  /*1f60*/  @!P3 FMUL.FTZ R40, R40, R44 ;  /* 0x0000002c2828b220 */ /* 0x001fca0000410000 */
[----:B------:R-:W-:-:S05]  /*1f70*/  @!P3 F2FP.F16.F32.PACK_AB R40, RZ, R40 ;  /* 0x00000028ff28b23e */ /* 0x000fca00000000ff */
[----:B---3--:R-:W-:Y:S02]  /*1f80*/  @!P3 HADD2.F32 R23, -RZ, R40.H0_H0 ;  /* 0x20000028ff17b230 */ /* 0x008fe40000004100 */
[----:B----4-:R-:W-:-:S05]  /*1f90*/  @!P4 HADD2.F32 R37, -RZ, R22.H0_H0 ;  /* 0x20000016ff25c230 */ /* 0x010fca0000004100 */
[----:B-1----:R-:W-:Y:S01]  /*1fa0*/  @!P4 FMUL.FTZ R41, R37, R42 ;  /* 0x0000002a2529c220 */ /* 0x002fe20000410000 */
[----:B------:R-:W-:-:S04]  /*1fb0*/  @!P2 HADD2.F32 R37, -RZ, R24.H0_H0 ;  /* 0x20000018ff25a230 */ /* 0x000fc80000004100 */
[----:B------:R-:W-:Y:S01]  /*1fc0*/  @!P4 F2FP.F16.F32.PACK_AB R41, RZ, R41 ;  /* 0x00000029ff29c23e */ /* 0x000fe200000000ff */
[----:B------:R-:W-:Y:S01]  /*1fd0*/  @!P2 FADD.FTZ R6, R6, R37 ;  /* 0x000000250606a221 */ /* 0x000fe20000010000 */
[----:B------:R-:W-:-:S03]  /*1fe0*/  IADD3 R20, P2, R20, 0x4, RZ ;  /* 0x0000000414147810 */ /* 0x000fc60007f5e0ff */
[----:B------:R-:W-:Y:S02]  /*1ff0*/  @!P4 HADD2.F32 R41, -RZ, R41.H0_H0 ;  /* 0x20000029ff29c230 */ /* 0x000fe40000004100 */
[----:B------:R-:W-:Y:S01]  /*2000*/  @!P3 FADD.FTZ R6, R6, R23 ;  /* 0x000000170606b221 */ /* 0x000fe20000010000 */
[----:B------:R-:W-:-:S03]  /*2010*/  IADD3.X R29, RZ, R29, RZ, P2, !PT ;  /* 0x0000001dff1d7210 */ /* 0x000fc600017fe4ff */
[----:B------:R-:W-:Y:S01]  /*2020*/  @!P4 FADD.FTZ R6, R6, R41 ;  /* 0x000000290606c221 */ /* 0x000fe20000010000 */
[----:B------:R-:W-:Y:S06]  /*2030*/  @!P1 BRA `(.L_x_365) ;  /* 0xfffffff8006c9947 */ /* 0x000fec000383ffff */
.L_x_364:
[----:B------:R-:W-:Y:S05]  /*2040*/  BSYNC B2 ;  /* 0x0000000000027941 */ /* 0x000fea0003800000 */
.L_x_363:
[----:B------:R-:W-:Y:S05]  /*2050*/  BRA `(.L_x_355) ;  /* 0x0000000c009c7947 */ /* 0x000fea0003800000 */
.L_x_356:
        /* <DEDUP_REMOVED lines=26> */
.L_x_369:
[----:B------:R-:W-:Y:S05]  /*2200*/  BSYNC B3 ;  /* 0x0000000000037941 */ /* 0x000fea0003800000 */
.L_x_368:
[----:B------:R-:W-:Y:S01]  /*2210*/  MOV R26, R30 ;  /* 0x0000001e001a7202 */ /* 0x000fe20000000f00 */
        /* <DEDUP_REMOVED lines=23> */
.L_x_371:
[----:B------:R-:W-:Y:S05]  /*2390*/  BSYNC B3 ;  /* 0x0000000000037941 */ /* 0x000fea0003800000 */
.L_x_370:
[----:B------:R-:W-:Y:S01]  /*23a0*/  MOV R26, R32 ;  /* 0x00000020001a7202 */ /* 0x000fe20000000f00 */
        /* <DEDUP_REMOVED lines=22> */
.L_x_367:
[----:B------:R-:W-:Y:S05]  /*2510*/  BSYNC B2 ;  /* 0x0000000000027941 */ /* 0x000fea0003800000 */
.L_x_366:
[----:B------:R-:W-:-:S13]  /*2520*/  ISETP.GE.U32.AND P0, PT, R11, 0x3, PT ;  /* 0x000000030b00780c */ /* 0x000fda0003f06070 */
[----:B------:R-:W-:Y:S05]  /*2530*/  @!P0 BRA `(.L_x_355) ;  /* 0x0000000800648947 */ /* 0x000fea0003800000 */
[----:B------:R-:W-:-:S13]  /*2540*/  ISETP.GT.AND P0, PT, R40, R25, PT ;  /* 0x000000192800720c */ /* 0x000fda0003f04270 */
.L_x_380:
[----:B------:R-:W0:Y:S01]  /*2550*/  LDC R25, c[0x0][0x24c] ;  /* 0x00009300ff197b82 */ /* 0x000e220000000800 */
[----:B------:R-:W-:Y:S07]  /*2560*/  BSSY B2, `(.L_x_372) ;  /* 0x0000035000027945 */ /* 0x000fee0003800000 */
[----:B------:R-:W1:Y:S08]  /*2570*/  LDC R28, c[0x0][0x254] ;  /* 0x00009500ff1c7b82 */ /* 0x000e700000000800 */
[----:B------:R-:W2:Y:S08]  /*2580*/  LDC R27, c[0x0][0x244] ;  /* 0x00009100ff1b7b82 */ /* 0x000eb00000000800 */
[----:B------:R-:W3:Y:S01]  /*2590*/  LDC R37, c[0x0][0x230] ;  /* 0x00008c00ff257b82 */ /* 0x000ee20000000800 */
[----:B0-----:R-:W-:-:S05]  /*25a0*/  IMAD R29, R26, R25, R25 ;  /* 0x000000191a1d7224 */ /* 0x001fca00078e0219 */
[CC--:B------:R-:W-:Y:S01]  /*25b0*/  IADD3 R21, R29.reuse, R25.reuse, RZ ;  /* 0x000000191d157210 */ /* 0x0c0fe20007ffe0ff */
[--C-:B-1----:R-:W-:Y:S02]  /*25c0*/  IMAD R32, R26, R25, -R28.reuse ;  /* 0x000000191a207224 */ /* 0x102fe400078e0a1c */
[--C-:B------:R-:W-:Y:S01]  /*25d0*/  IMAD.IADD R22, R29, 0x1, -R28.reuse ;  /* 0x000000011d167824 */ /* 0x100fe200078e0a1c */
[----:B------:R-:W-:Y:S01]  /*25e0*/  IADD3 R30, -R28, R21, R25 ;  /* 0x000000151c1e7210 */ /* 0x000fe20007ffe119 */
[----:B------:R-:W-:Y:S01]  /*25f0*/  IMAD.IADD R36, R21, 0x1, -R28 ;  /* 0x0000000115247824 */ /* 0x000fe200078e0a1c */
[----:B------:R-:W-:Y:S02]  /*2600*/  VIMNMX R19, RZ, R32, !PT ;  /* 0x00000020ff137248 */ /* 0x000fe40007fe0100 */
[----:B------:R-:W-:Y:S02]  /*2610*/  VIMNMX R33, RZ, R30, !PT ;  /* 0x0000001eff217248 */ /* 0x000fe40007fe0100 */
[----:B--2---:R-:W-:-:S02]  /*2620*/  VIADDMNMX R31, R32, R27, UR7, PT ;  /* 0x00000007201f7e46 */ /* 0x004fc4000b80011b */
[----:B------:R-:W-:Y:S02]  /*2630*/  VIMNMX R23, RZ, R36, !PT ;  /* 0x00000024ff177248 */ /* 0x000fe40007fe0100 */
[----:B------:R-:W-:Y:S02]  /*2640*/  VIADDMNMX R36, R36, R27, UR7, PT ;  /* 0x0000000724247e46 */ /* 0x000fe4000b80011b */
        /* <DEDUP_REMOVED lines=13> */
[----:B------:R-:W-:Y:S01]  /*2720*/  MOV R20, R2 ;  /* 0x0000000200147202 */ /* 0x000fe20000000f00 */
[----:B------:R-:W-:Y:S01]  /*2730*/  IMAD R21, R7, UR8, R26 ;  /* 0x0000000807157c24 */ /* 0x000fe2000f8e021a */
[----:B------:R-:W-:-:S04]  /*2740*/  ULDC.64 UR8, c[0x0][0x220] ;  /* 0x0000880000087ab9 */ /* 0x000fc80000000a00 */
        /* <DEDUP_REMOVED lines=22> */
.L_x_373:
[----:B------:R-:W-:Y:S05]  /*28b0*/  BSYNC B2 ;  /* 0x0000000000027941 */ /* 0x000fea0003800000 */
.L_x_372:
        /* <DEDUP_REMOVED lines=18> */
[----:B------:R-:W-:-:S05]  /*29e0*/  IMAD.IADD R22, R29, 0x1, -R28 ;  /* 0x000000011d167824 */ /* 0x000fca00078e0a1c */
[----:B------:R-:W-:-:S04]  /*29f0*/  VIADDMNMX R23, R22, R27, UR7, PT ;  /* 0x0000000716177e46 */ /* 0x000fc8000b80011b */
        /* <DEDUP_REMOVED lines=11> */
.L_x_375:
[----:B------:R-:W-:Y:S05]  /*2ab0*/  BSYNC B2 ;  /* 0x0000000000027941 */ /* 0x000fea0003800000 */
.L_x_374:
        /* <DEDUP_REMOVED lines=18> */
[----:B------:R-:W-:-:S04]  /*2be0*/  IADD3 R28, -R28, R25, R29 ;  /* 0x000000191c1c7210 */ /* 0x000fc80007ffe11d */
[----:B------:R-:W-:-:S05]  /*2bf0*/  VIADDMNMX R27, R28, R27, UR7, PT ;  /* 0x000000071c1b7e46 */ /* 0x000fca000b80011b */
        /* <DEDUP_REMOVED lines=11> */
.L_x_377:
[----:B------:R-:W-:Y:S05]  /*2cb0*/  BSYNC B2 ;  /* 0x0000000000027941 */ /* 0x000fea0003800000 */
.L_x_376:
[----:B------:R-:W-:Y:S01]  /*2cc0*/  BSSY B2, `(.L_x_378) ;  /* 0x000001d000027945 */ /* 0x000fe20003800000 */
[----:B------:R-:W-:-:S03]  /*2cd0*/  IADD3 R27, -R30, R19, RZ ;  /* 0x000000131e1b7210 */ /* 0x000fc60007ffe1ff */
[----:B------:R-:W-:Y:S05]  /*2ce0*/  @P3 BRA `(.L_x_379) ;  /* 0x0000000000683947 */ /* 0x000fea0003800000 */
[----:B------:R-:W-:Y:S01]  /*2cf0*/  ULDC UR8, c[0x0][0x23c] ;  /* 0x00008f0000087ab9 */ /* 0x000fe20000000800 */
[----:B------:R-:W-:Y:S01]  /*2d00*/  MOV R21, R9 ;  /* 0x0000000900157202 */ /* 0x000fe20000000f00 */
[----:B------:R-:W-:Y:S01]  /*2d10*/  IMAD R19, R7, UR8, R26 ;  /* 0x0000000807137c24 */ /* 0x000fe2000f8e021a */
[----:B------:R-:W-:Y:S01]  /*2d20*/  ULDC.64 UR8, c[0x0][0x220] ;  /* 0x0000880000087ab9 */ /* 0x000fe20000000a00 */
[----:B------:R-:W-:Y:S02]  /*2d30*/  IMAD.MOV.U32 R20, RZ, RZ, R2 ;  /* 0x000000ffff147224 */ /* 0x000fe400078e0002 */
[----:B------:R-:W-:-:S05]  /*2d40*/  VIADD R19, R19, 0x3 ;  /* 0x0000000313137836 */ /* 0x000fca0000000000 */
[----:B------:R-:W-:-:S04]  /*2d50*/  IADD3 R25, P1, R19, R38, RZ ;  /* 0x0000002613197210 */ /* 0x000fc80007f3e0ff */
[----:B------:R-:W-:Y:S01]  /*2d60*/  LEA.HI.X.SX32 R19, R19, R10, 0x1, P1 ;  /* 0x0000000a13137211 */ /* 0x000fe200008f0eff */
[----:B------:R-:W-:-:S04]  /*2d70*/  IMAD.WIDE.U32 R22, R25, UR8, R20 ;  /* 0x0000000819167c25 */ /* 0x000fc8000f8e0014 */
[----:B------:R-:W-:-:S04]  /*2d80*/  IMAD R28, R19, UR8, RZ ;  /* 0x00000008131c7c24 */ /* 0x000fc8000f8e02ff */
[----:B------:R-:W-:Y:S01]  /*2d90*/  IMAD R19, R25, UR9, R28 ;  /* 0x0000000919137c24 */ /* 0x000fe2000f8e021c */
[----:B------:R-:W-:Y:S02]  /*2da0*/  ULDC.64 UR8, c[0x0][0x218] ;  /* 0x0000860000087ab9 */ /* 0x000fe40000000a00 */
[----:B------:R-:W-:Y:S01]  /*2db0*/  LEA R20, P1, R22, UR8, 0x1 ;  /* 0x0000000816147c11 */ /* 0x000fe2000f8208ff */
[----:B------:R-:W-:-:S05]  /*2dc0*/  IMAD.IADD R19, R23, 0x1, R19 ;  /* 0x0000000117137824 */ /* 0x000fca00078e0213 */
[----:B------:R-:W-:-:S05]  /*2dd0*/  LEA.HI.X R21, R22, UR9, R19, 0x1, P1 ;  /* 0x0000000916157c11 */ /* 0x000fca00088f0c13 */
[----:B------:R-:W2:Y:S01]  /*2de0*/  LDG.E.U16 R20, desc[UR10][R20.64] ;  /* 0x0000000a14147981 */ /* 0x000ea2000c1e1500 */
        /* <DEDUP_REMOVED lines=10> */
.L_x_379:
[----:B------:R-:W-:Y:S05]  /*2e90*/  BSYNC B2 ;  /* 0x0000000000027941 */ /* 0x000fea0003800000 */
.L_x_378:
[----:B------:R-:W-:-:S05]  /*2ea0*/  VIADD R26, R26, 0x4 ;  /* 0x000000041a1a7836 */ /* 0x000fca0000000000 */
[----:B------:R-:W-:-:S13]  /*2eb0*/  ISETP.GE.AND P1, PT, R26, R8, PT ;  /* 0x000000081a00720c */ /* 0x000fda0003f26270 */
[----:B------:R-:W-:Y:S05]  /*2ec0*/  @!P1 BRA `(.L_x_380) ;  /* 0xfffffff400a09947 */ /* 0x000fea000383ffff */
.L_x_355:
[----:B------:R-:W-:Y:S05]  /*2ed0*/  BSYNC B1 ;  /* 0x0000000000017941 */ /* 0x000fea0003800000 */
.L_x_354:
[----:B------:R-:W-:-:S04]  /*2ee0*/  IADD3 R7, R7, 0x1, RZ ;  /* 0x0000000107077810 */ /* 0x000fc80007ffe0ff */
[----:B------:R-:W-:-:S13]  /*2ef0*/  ISETP.GE.AND P0, PT, R7, R4, PT ;  /* 0x000000040700720c */ /* 0x000fda0003f06270 */
[----:B------:R-:W-:Y:S05]  /*2f00*/  @!P0 BRA `(.L_x_381) ;  /* 0xffffffe000ec8947 */ /* 0x000fea000383ffff */
[----:B------:R-:W-:Y:S05]  /*2f10*/  BRA `(.L_x_352) ;  /* 0x0000001c00387947 */ /* 0x000fea0003800000 */
.L_x_353:
[--C-:B------:R-:W-:Y:S01]  /*2f20*/  IMAD R13, R5, R14, R14.reuse ;  /* 0x0000000e050d7224 */ /* 0x100fe200078e020e */
[----:B------:R-:W-:Y:S02]  /*2f30*/  ULDC UR8, c[0x0][0x230] ;  /* 0x00008c0000087ab9 */ /* 0x000fe40000000800 */
[----:B------:R-:W-:Y:S01]  /*2f40*/  VIMNMX R19, R19, UR8, PT ;  /* 0x0000000813137c48 */ /* 0x000fe2000bfe0100 */
[C---:B------:R-:W-:Y:S01]  /*2f50*/  VIADD R6, R13.reuse, -UR9 ;  /* 0x800000090d067c36 */ /* 0x040fe20008000000 */
[----:B------:R-:W-:Y:S02]  /*2f60*/  IADD3 R20, R13, -UR9, R14 ;  /* 0x800000090d147c10 */ /* 0x000fe4000fffe00e */
[----:B------:R-:W-:Y:S02]  /*2f70*/  VIMNMX R14, RZ, R16, !PT ;  /* 0x00000010ff0e7248 */ /* 0x000fe40007fe0100 */
[-C--:B------:R-:W-:Y:S02]  /*2f80*/  VIADDMNMX R17, R20, R15.reuse, UR7, PT ;  /* 0x0000000714117e46 */ /* 0x080fe4000b80010f */
[----:B------:R-:W-:-:S02]  /*2f90*/  VIADDMNMX R18, R6, R15, UR7, PT ;  /* 0x0000000706127e46 */ /* 0x000fc4000b80010f */
[----:B------:R-:W-:Y:S02]  /*2fa0*/  VIMNMX R16, RZ, R20, !PT ;  /* 0x00000014ff107248 */ /* 0x000fe40007fe0100 */
[----:B------:R-:W-:Y:S02]  /*2fb0*/  VIMNMX R17, R17, UR8, PT ;  /* 0x0000000811117c48 */ /* 0x000fe4000bfe0100 */
[----:B------:R-:W-:Y:S01]  /*2fc0*/  VIMNMX R15, RZ, R6, !PT ;  /* 0x00000006ff0f7248 */ /* 0x000fe20007fe0100 */
[----:B------:R-:W-:Y:S01]  /*2fd0*/  IMAD.MOV.U32 R6, RZ, RZ, RZ ;  /* 0x000000ffff067224 */ /* 0x000fe200078e00ff */
[----:B------:R-:W-:Y:S01]  /*2fe0*/  VIMNMX R18, R18, UR8, PT ;  /* 0x0000000812127c48 */ /* 0x000fe2000bfe0100 */
[----:B------:R-:W-:-:S03]  /*2ff0*/  IMAD.IADD R25, R17, 0x1, -R16 ;  /* 0x0000000111197824 */ /* 0x000fc600078e0a10 */
[----:B------:R-:W-:-:S07]  /*3000*/  IADD3 R24, -R15, R18, RZ ;  /* 0x000000120f187210 */ /* 0x000fce0007ffe1ff */
.L_x_417:
[----:B------:R-:W-:Y:S01]  /*3010*/  ISETP.GE.AND P0, PT, R5, R8, PT ;  /* 0x000000080500720c */ /* 0x000fe20003f06270 */
[----:B------:R-:W-:-:S12]  /*3020*/  BSSY B1, `(.L_x_382) ;  /* 0x00001ba000017945 */ /* 0x000fd80003800000 */
[----:B------:R-:W-:Y:S05]  /*3030*/  @P0 BRA `(.L_x_383) ;  /* 0x0000001800e00947 */ /* 0x000fea0003800000 */
[----:B------:R-:W-:Y:S01]  /*3040*/  ULDC UR8, c[0x0][0x23c] ;  /* 0x00008f0000087ab9 */ /* 0x000fe20000000800 */
[C---:B------:R-:W-:Y:S01]  /*3050*/  VIADD R32, R5.reuse, 0x1 ;  /* 0x0000000105207836 */ /* 0x040fe20000000000 */
[----:B------:R-:W-:Y:S01]  /*3060*/  IADD3 R36, R5, 0x2, RZ ;  /* 0x0000000205247810 */ /* 0x000fe20007ffe0ff */
[C---:B------:R-:W-:Y:S01]  /*3070*/  IMAD R13, R7.reuse, UR8, R5 ;  /* 0x00000008070d7c24 */ /* 0x040fe2000f8e0205 */
[----:B------:R-:W0:Y:S01]  /*3080*/  LDC R40, c[0x0][0x250] ;  /* 0x00009400ff287b82 */ /* 0x000e220000000800 */
[C---:B------:R-:W-:Y:S01]  /*3090*/  IMAD R21, R7.reuse, UR8, R32 ;  /* 0x0000000807157c24 */ /* 0x040fe2000f8e0220 */
[----:B------:R-:W-:Y:S01]  /*30a0*/  ULDC.64 UR12, c[0x0][0x218] ;  /* 0x00008600000c7ab9 */ /* 0x000fe20000000a00 */
[----:B------:R-:W-:Y:S01]  /*30b0*/  IMAD R27, R7, UR8, R36 ;  /* 0x00000008071b7c24 */ /* 0x000fe2000f8e0224 */
[-C--:B------:R-:W-:Y:S01]  /*30c0*/  IADD3 R41, P0, R13, R38.reuse, RZ ;  /* 0x000000260d297210 */ /* 0x080fe20007f1e0ff */
[----:B------:R-:W-:Y:S01]  /*30d0*/  ULDC.64 UR8, c[0x0][0x220] ;  /* 0x0000880000087ab9 */ /* 0x000fe20000000a00 */
[----:B------:R-:W-:Y:S01]  /*30e0*/  IADD3 R29, P1, R21, R38, RZ ;  /* 0x00000026151d7210 */ /* 0x000fe20007f3e0ff */
[----:B------:R-:W-:Y:S01]  /*30f0*/  IMAD.MOV.U32 R22, RZ, RZ, R2 ;  /* 0x000000ffff167224 */ /* 0x000fe200078e0002 */
[----:B------:R-:W1:Y:S01]  /*3100*/  LDC R33, c[0x0][0x240] ;  /* 0x00009000ff217b82 */ /* 0x000e620000000800 */
[----:B------:R-:W-:Y:S01]  /*3110*/  LEA.HI.X.SX32 R13, R13, R10, 0x1, P0 ;  /* 0x0000000a0d0d7211 */ /* 0x000fe200000f0eff */
[----:B------:R-:W-:Y:S01]  /*3120*/  IMAD.MOV.U32 R23, RZ, RZ, R9 ;  /* 0x000000ffff177224 */ /* 0x000fe200078e0009 */
[----:B------:R-:W-:-:S02]  /*3130*/  IADD3 R31, P0, R27, R38, RZ ;  /* 0x000000261b1f7210 */ /* 0x000fc40007f1e0ff */
        /* <DEDUP_REMOVED lines=8> */
[----:B------:R-:W-:Y:S01]  /*31c0*/  IMAD.WIDE.U32 R28, R29, UR8, R22 ;  /* 0x000000081d1c7c25 */ /* 0x000fe2000f8e0016 */
[----:B------:R-:W-:-:S03]  /*31d0*/  IADD3 R37, R21, R37, RZ ;  /* 0x0000002515257210 */ /* 0x000fc60007ffe0ff */
[C---:B------:R-:W-:Y:S01]  /*31e0*/  IMAD.WIDE.U32 R26, R31.reuse, UR8, R22 ;  /* 0x000000081f1a7c25 */ /* 0x040fe2000f8e0016 */
[----:B------:R-:W-:Y:S02]  /*31f0*/  ULDC.S8 UR8, c[0x0][0x265] ;  /* 0x0000994000087ab9 */ /* 0x000fe40000000200 */
[----:B------:R-:W-:Y:S01]  /*3200*/  ISETP.NE.AND P2, PT, RZ, UR8, PT ;  /* 0x00000008ff007c0c */ /* 0x000fe2000bf45270 */
[----:B------:R-:W-:Y:S01]  /*3210*/  IMAD R23, R31, UR9, R30 ;  /* 0x000000091f177c24 */ /* 0x000fe2000f8e021e */
[----:B------:R-:W-:Y:S01]  /*3220*/  ULDC UR9, c[0x0][0x248] ;  /* 0x0000920000097ab9 */ /* 0x000fe20000000800 */
[C---:B------:R-:W-:Y:S01]  /*3230*/  LEA R30, P0, R20.reuse, UR12, 0x1 ;  /* 0x0000000c141e7c11 */ /* 0x040fe2000f8008ff */
[----:B0-----:R-:W-:Y:S01]  /*3240*/  IMAD R40, R7, UR9, -R40 ;  /* 0x0000000907287c24 */ /* 0x001fe2000f8e0a28 */
[----:B------:R-:W-:Y:S01]  /*3250*/  ULDC UR9, c[0x0][0x228] ;  /* 0x00008a0000097ab9 */ /* 0x000fe20000000800 */
[----:B------:R-:W-:Y:S01]  /*3260*/  IMAD.IADD R29, R29, 0x1, R13 ;  /* 0x000000011d1d7824 */ /* 0x000fe200078e020d */
[----:B------:R-:W-:Y:S01]  /*3270*/  LEA.HI.X R31, R20, UR13, R37, 0x1, P0 ;  /* 0x0000000d141f7c11 */ /* 0x000fe200080f0c25 */
[----:B------:R-:W-:Y:S01]  /*3280*/  IMAD.IADD R21, R27, 0x1, R23 ;  /* 0x000000011b157824 */ /* 0x000fe200078e0217 */
[----:B-1----:R-:W-:-:S02]  /*3290*/  VIADDMNMX R33, R40, R33, UR6, PT ;  /* 0x0000000628217e46 */ /* 0x002fc4000b800121 */
[----:B------:R-:W-:Y:S02]  /*32a0*/  LEA R22, P0, R28, UR12, 0x1 ;  /* 0x0000000c1c167c11 */ /* 0x000fe4000f8008ff */
[----:B------:R-:W-:Y:S02]  /*32b0*/  LEA R20, P1, R26, UR12, 0x1 ;  /* 0x0000000c1a147c11 */ /* 0x000fe4000f8208ff */
[----:B------:R-:W-:Y:S02]  /*32c0*/  VIMNMX R13, RZ, R40, !PT ;  /* 0x00000028ff0d7248 */ /* 0x000fe40007fe0100 */
[----:B------:R-:W-:Y:S02]  /*32d0*/  VIMNMX R40, R33, UR9, PT ;  /* 0x0000000921287c48 */ /* 0x000fe4000bfe0100 */
[----:B------:R-:W-:Y:S02]  /*32e0*/  LEA.HI.X R23, R28, UR13, R29, 0x1, P0 ;  /* 0x0000000d1c177c11 */ /* 0x000fe400080f0c1d */
[----:B------:R-:W-:-:S02]  /*32f0*/  LEA.HI.X R21, R26, UR13, R21, 0x1, P1 ;  /* 0x0000000d1a157c11 */ /* 0x000fc400088f0c15 */
        /* <DEDUP_REMOVED lines=18> */
.L_x_388:
[----:B------:R-:W-:Y:S05]  /*3420*/  BSYNC B3 ;  /* 0x0000000000037941 */ /* 0x000fea0003800000 */
.L_x_387:
        /* <DEDUP_REMOVED lines=13> */
.L_x_390:
[----:B------:R-:W-:Y:S05]  /*3500*/  BSYNC B3 ;  /* 0x0000000000037941 */ /* 0x000fea0003800000 */
.L_x_389:
[----:B------:R-:W-:Y:S01]  /*3510*/  MOV R26, R36 ;  /* 0x00000024001a7202 */ /* 0x000fe20000000f00 */
        /* <DEDUP_REMOVED lines=11> */
.L_x_386:
[----:B------:R-:W-:Y:S05]  /*35d0*/  BSYNC B2 ;  /* 0x0000000000027941 */ /* 0x000fea0003800000 */
.L_x_385:
[----:B------:R-:W-:Y:S01]  /*35e0*/  ISETP.GE.U32.AND P0, PT, R11, 0x3, PT ;  /* 0x000000030b00780c */ /* 0x000fe20003f06070 */
[----:B------:R-:W-:-:S12]  /*35f0*/  BSSY B2, `(.L_x_391) ;  /* 0x0000083000027945 */ /* 0x000fd80003800000 */
[----:B------:R-:W-:Y:S05]  /*3600*/  @!P0 BRA `(.L_x_392) ;  /* 0x0000000800048947 */ /* 0x000fea0003800000 */
[----:B------:R-:W-:-:S13]  /*3610*/  ISETP.GT.AND P0, PT, R40, R13, PT ;  /* 0x0000000d2800720c */ /* 0x000fda0003f04270 */
.L_x_401:
[----:B------:R-:W0:Y:S01]  /*3620*/  LDC R20, c[0x0][0x24c] ;  /* 0x00009300ff147b82 */ /* 0x000e220000000800 */
[----:B------:R-:W-:Y:S07]  /*3630*/  BSSY B3, `(.L_x_393) ;  /* 0x0000030000037945 */ /* 0x000fee0003800000 */
[----:B------:R-:W1:Y:S08]  /*3640*/  LDC R22, c[0x0][0x254] ;  /* 0x00009500ff167b82 */ /* 0x000e700000000800 */
[----:B------:R-:W2:Y:S08]  /*3650*/  LDC R30, c[0x0][0x244] ;  /* 0x00009100ff1e7b82 */ /* 0x000eb00000000800 */
[----:B------:R-:W3:Y:S01]  /*3660*/  LDC R31, c[0x0][0x230] ;  /* 0x00008c00ff1f7b82 */ /* 0x000ee20000000800 */
[----:B0-----:R-:W-:-:S04]  /*3670*/  IMAD R21, R26, R20, R20 ;  /* 0x000000141a157224 */ /* 0x001fc800078e0214 */
[C---:B------:R-:W-:Y:S02]  /*3680*/  IMAD.IADD R29, R21.reuse, 0x1, R20 ;  /* 0x00000001151d7824 */ /* 0x040fe400078e0214 */
        /* <DEDUP_REMOVED lines=22> */
[----:B------:R-:W-:Y:S01]  /*37f0*/  MOV R21, R9 ;  /* 0x0000000900157202 */ /* 0x000fe20000000f00 */
        /* <DEDUP_REMOVED lines=13> */
[----:B------:R-:W0:Y:S01]  /*38d0*/  MUFU.RCP R22, R34 ;  /* 0x0000002200167308 */ /* 0x000e220000001000 */
[----:B--2---:R-:W-:-:S05]  /*38e0*/  HADD2.F32 R13, -RZ, R20.H0_H0 ;  /* 0x20000014ff0d7230 */ /* 0x004fca0000004100 */
[----:B0-----:R-:W-:-:S05]  /*38f0*/  FMUL.FTZ R13, R13, R22 ;  /* 0x000000160d0d7220 */ /* 0x001fca0000410000 */
[----:B------:R-:W-:-:S05]  /*3900*/  F2FP.F16.F32.PACK_AB R13, RZ, R13 ;  /* 0x0000000dff0d723e */ /* 0x000fca00000000ff */
[----:B------:R-:W-:-:S05]  /*3910*/  HADD2.F32 R13, -RZ, R13.H0_H0 ;  /* 0x2000000dff0d7230 */ /* 0x000fca0000004100 */
[----:B------:R-:W-:-:S07]  /*3920*/  FADD.FTZ R6, R6, R13 ;  /* 0x0000000d06067221 */ /* 0x000fce0000010000 */
.L_x_394:
[----:B------:R-:W-:Y:S05]  /*3930*/  BSYNC B3 ;  /* 0x0000000000037941 */ /* 0x000fea0003800000 */
.L_x_393:
[----:B------:R-:W-:Y:S04]  /*3940*/  BSSY B3, `(.L_x_395) ;  /* 0x0000018000037945 */ /* 0x000fe80003800000 */
        /* <DEDUP_REMOVED lines=23> */
.L_x_396:
[----:B------:R-:W-:Y:S05]  /*3ac0*/  BSYNC B3 ;  /* 0x0000000000037941 */ /* 0x000fea0003800000 */
.L_x_395:
        /* <DEDUP_REMOVED lines=24> */
.L_x_398:
[----:B------:R-:W-:Y:S05]  /*3c50*/  BSYNC B3 ;  /* 0x0000000000037941 */ /* 0x000fea0003800000 */
.L_x_397:
        /* <DEDUP_REMOVED lines=24> */
.L_x_400:
[----:B------:R-:W-:Y:S05]  /*3de0*/  BSYNC B3 ;  /* 0x0000000000037941 */ /* 0x000fea0003800000 */
.L_x_399:
[----:B------:R-:W-:-:S05]  /*3df0*/  VIADD R26, R26, 0x4 ;  /* 0x000000041a1a7836 */ /* 0x000fca0000000000 */
[----:B------:R-:W-:-:S13]  /*3e00*/  ISETP.GE.AND P1, PT, R26, R8, PT ;  /* 0x000000081a00720c */ /* 0x000fda0003f26270 */
[----:B------:R-:W-:Y:S05]  /*3e10*/  @!P1 BRA `(.L_x_401) ;  /* 0xfffffff800009947 */ /* 0x000fea000383ffff */
.L_x_392:
[----:B------:R-:W-:Y:S05]  /*3e20*/  BSYNC B2 ;  /* 0x0000000000027941 */ /* 0x000fea0003800000 */
.L_x_391:
[----:B------:R-:W-:Y:S05]  /*3e30*/  BRA `(.L_x_383) ;  /* 0x0000000c00607947 */ /* 0x000fea0003800000 */
.L_x_384:
        /* <DEDUP_REMOVED lines=29> */
.L_x_405:
[----:B------:R-:W-:Y:S05]  /*4010*/  BSYNC B3 ;  /* 0x0000000000037941 */ /* 0x000fea0003800000 */
.L_x_404:
[----:B------:R-:W-:Y:S01]  /*4020*/  IMAD.MOV.U32 R28, RZ, RZ, R32 ;  /* 0x000000ffff1c7224 */ /* 0x000fe200078e0020 */
[----:B------:R-:W-:Y:S06]  /*4030*/  @!P2 BRA `(.L_x_403) ;  /* 0x000000000080a947 */ /* 0x000fec0003800000 */
[----:B------:R-:W-:Y:S01]  /*4040*/  ISETP.LE.OR P1, PT, R18, R15, !P0 ;  /* 0x0000000f1200720c */ /* 0x000fe20004723670 */
[----:B------:R-:W-:Y:S01]  /*4050*/  BSSY B3, `(.L_x_406) ;  /* 0x000000e000037945 */ /* 0x000fe20003800000 */
[----:B------:R-:W-:-:S11]  /*4060*/  ISETP.NE.AND P2, PT, R12, 0x2, PT ;  /* 0x000000020c00780c */ /* 0x000fd60003f45270 */
[----:B------:R-:W-:Y:S05]  /*4070*/  @P1 BRA `(.L_x_407) ;  /* 0x00000000002c1947 */ /* 0x000fea0003800000 */
        /* <DEDUP_REMOVED lines=11> */
.L_x_407:
[----:B------:R-:W-:Y:S05]  /*4130*/  BSYNC B3 ;  /* 0x0000000000037941 */ /* 0x000fea0003800000 */
.L_x_406:
[----:B------:R-:W-:Y:S01]  /*4140*/  MOV R28, R36 ;  /* 0x00000024001c7202 */ /* 0x000fe20000000f00 */
[----:B------:R-:W-:Y:S06]  /*4150*/  @!P2 BRA `(.L_x_403) ;  /* 0x000000000038a947 */ /* 0x000fec0003800000 */
[----:B------:R-:W-:Y:S01]  /*4160*/  ISETP.LE.OR P0, PT, R17, R16, !P0 ;  /* 0x000000101100720c */ /* 0x000fe20004703670 */
[----:B------:R-:W-:-:S12]  /*4170*/  VIADD R28, R5, 0x3 ;  /* 0x00000003051c7836 */ /* 0x000fd80000000000 */
        /* <DEDUP_REMOVED lines=12> */
.L_x_403:
[----:B------:R-:W-:Y:S05]  /*4240*/  BSYNC B2 ;  /* 0x0000000000027941 */ /* 0x000fea0003800000 */
.L_x_402:
[----:B------:R-:W-:-:S13]  /*4250*/  ISETP.GE.U32.AND P0, PT, R11, 0x3, PT ;  /* 0x000000030b00780c */ /* 0x000fda0003f06070 */
[----:B------:R-:W-:Y:S05]  /*4260*/  @!P0 BRA `(.L_x_383) ;  /* 0x0000000800548947 */ /* 0x000fea0003800000 */
[----:B------:R-:W-:-:S13]  /*4270*/  ISETP.GT.AND P0, PT, R40, R13, PT ;  /* 0x0000000d2800720c */ /* 0x000fda0003f04270 */
.L_x_416:
        /* <DEDUP_REMOVED lines=54> */
.L_x_409:
[----:B------:R-:W-:Y:S05]  /*45e0*/  BSYNC B2 ;  /* 0x0000000000027941 */ /* 0x000fea0003800000 */
.L_x_408:
        /* <DEDUP_REMOVED lines=29> */
.L_x_411:
[----:B------:R-:W-:Y:S05]  /*47c0*/  BSYNC B2 ;  /* 0x0000000000027941 */ /* 0x000fea0003800000 */
.L_x_410:
        /* <DEDUP_REMOVED lines=29> */
.L_x_413:
[----:B------:R-:W-:Y:S05]  /*49a0*/  BSYNC B2 ;  /* 0x0000000000027941 */ /* 0x000fea0003800000 */
.L_x_412:
        /* <DEDUP_REMOVED lines=29> */
.L_x_415:
[----:B------:R-:W-:Y:S05]  /*4b80*/  BSYNC B2 ;  /* 0x0000000000027941 */ /* 0x000fea0003800000 */
.L_x_414:
[----:B------:R-:W-:-:S04]  /*4b90*/  IADD3 R28, R28, 0x4, RZ ;  /* 0x000000041c1c7810 */ /* 0x000fc80007ffe0ff */
[----:B------:R-:W-:-:S13]  /*4ba0*/  ISETP.GE.AND P1, PT, R28, R8, PT ;  /* 0x000000081c00720c */ /* 0x000fda0003f26270 */
[----:B------:R-:W-:Y:S05]  /*4bb0*/  @!P1 BRA `(.L_x_416) ;  /* 0xfffffff400b09947 */ /* 0x000fea000383ffff */
.L_x_383:
[----:B------:R-:W-:Y:S05]  /*4bc0*/  BSYNC B1 ;  /* 0x0000000000017941 */ /* 0x000fea0003800000 */
.L_x_382:
[----:B------:R-:W-:-:S05]  /*4bd0*/  VIADD R7, R7, 0x1 ;  /* 0x0000000107077836 */ /* 0x000fca0000000000 */
[----:B------:R-:W-:-:S13]  /*4be0*/  ISETP.GE.AND P0, PT, R7, R4, PT ;  /* 0x000000040700720c */ /* 0x000fda0003f06270 */
[----:B------:R-:W-:Y:S05]  /*4bf0*/  @!P0 BRA `(.L_x_417) ;  /* 0xffffffe400048947 */ /* 0x000fea000383ffff */
.L_x_352:
[----:B------:R-:W-:Y:S05]  /*4c00*/  BSYNC B0 ;  /* 0x0000000000007941 */ /* 0x000fea0003800000 */
.L_x_351:
[----:B------:R-:W-:Y:S01]  /*4c10*/  ULDC.64 UR8, c[0x0][0x258] ;  /* 0x0000960000087ab9 */ /* 0x000fe20000000a00 */
[----:B------:R-:W-:Y:S02]  /*4c20*/  F2FP.F16.F32.PACK_AB R6, RZ, R6 ;  /* 0x00000006ff06723e */ /* 0x000fe400000000ff */
        /* <DEDUP_REMOVED lines=10> */
        .weak           $__internal_5_$__cuda_sm20_div_s64
        .type           $__internal_5_$__cuda_sm20_div_s64,@function
        .size           $__internal_5_$__cuda_sm20_div_s64,(.L_x_1818 - $__internal_5_$__cuda_sm20_div_s64)
$__internal_5_$__cuda_sm20_div_s64:
        /* <DEDUP_REMOVED lines=82> */
[----:B------:R-:W-:Y:S06]  /*51f0*/  RET.REL.NODEC R10 `(_ZN2at6native49_GLOBAL__N__3489678a_16_AveragePool2d_cu_fb80407639avg_pool2d_backward_out_cuda_frame_nhwcIN3c104HalfEflEEvT1_PKT_llliiiiiiiiPS6_ibb) ;  /* 0xffffffac0a807950 */ /* 0x000fec0003c3ffff */
.L_x_419:
        /* <DEDUP_REMOVED lines=16> */
.L_x_1818:


//--------------------- .text._ZN2at6native49_GLOBAL__N__3489678a_16_AveragePool2d_cu_fb80407634avg_pool2d_backward_out_cuda_frameIN3c104HalfEfiEEvT1_PKT_llllliiiiiiPS6_ibb --------------------------
	.section	.text._ZN2at6native49_GLOBAL__N__3489678a_16_AveragePool2d_cu_fb80407634avg_pool2d_backward_out_cuda_frameIN3c104HalfEfiEEvT1_PKT_llllliiiiiiPS6_ibb,"ax",@progbits
	.align	128
.text._ZN2at6native49_GLOBAL__N__3489678a_16_AveragePool2d_cu_fb80407634avg_pool2d_backward_out_cuda_frameIN3c104HalfEfiEEvT1_PKT_llllliiiiiiPS6_ibb:
        .type           _ZN2at6native49_GLOBAL__N__3489678a_16_AveragePool2d_cu_fb80407634avg_pool2d_backward_out_cuda_frameIN3c104HalfEfiEEvT1_PKT_llllliiiiiiPS6_ibb,@function
        .size           _ZN2at6native49_GLOBAL__N__3489678a_16_AveragePool2d_cu_fb80407634avg_pool2d_backward_out_cuda_frameIN3c104HalfEfiEEvT1_PKT_llllliiiiiiPS6_ibb,(.L_x_1820 - _ZN2at6native49_GLOBAL__N__3489678a_16_AveragePool2d_cu_fb80407634avg_pool2d_backward_out_cuda_frameIN3c104HalfEfiEEvT1_PKT_llllliiiiiiPS6_ibb)
        .other          _ZN2at6native49_GLOBAL__N__3489678a_16_AveragePool2d_cu_fb80407634avg_pool2d_backward_out_cuda_frameIN3c104HalfEfiEEvT1_PKT_llllliiiiiiPS6_ibb,@"STO_CUDA_ENTRY STV_DEFAULT"
_ZN2at6native49_GLOBAL__N__3489678a_16_AveragePool2d_cu_fb80407634avg_pool2d_backward_out_cuda_frameIN3c104HalfEfiEEvT1_PKT_llllliiiiiiPS6_ibb:
        /* <DEDUP_REMOVED lines=26> */
.L_x_476:
        /* <DEDUP_REMOVED lines=11> */
[----:B------:R-:W-:Y:S05]  /*0250*/  CALL.REL.NOINC `($__internal_6_$__cuda_sm20_div_s64) ;  /* 0x0000003800d87944 */ /* 0x000fea0003c00000 */
[--C-:B------:R-:W-:Y:S01]  /*0260*/  IMAD.MOV R5, RZ, RZ, -R10.reuse ;  /* 0x000000ffff057224 */ /* 0x100fe200078e0a0a */
[----:B------:R-:W-:Y:S01]  /*0270*/  ULDC UR7, c[0x0][0x230] ;  /* 0x00008c0000077ab9 */ /* 0x000fe20000000800 */
[----:B------:R-:W-:Y:S02]  /*0280*/  IMAD.MOV.U32 R4, RZ, RZ, R10 ;  /* 0x000000ffff047224 */ /* 0x000fe400078e000a */
[----:B------:R-:W-:Y:S01]  /*0290*/  IMAD R6, R5, UR7, R0 ;  /* 0x0000000705067c24 */ /* 0x000fe2000f8e0200 */
[----:B------:R-:W-:Y:S01]  /*02a0*/  MOV R5, R11 ;  /* 0x0000000b00057202 */ /* 0x000fe20000000f00 */
[----:B------:R-:W-:Y:S06]  /*02b0*/  BRA `(.L_x_422) ;  /* 0x0000000000587947 */ /* 0x000fec0003800000 */
.L_x_421:
        /* <DEDUP_REMOVED lines=22> */
.L_x_422:
[----:B------:R-:W-:Y:S05]  /*0420*/  BSYNC B0 ;  /* 0x0000000000007941 */ /* 0x000fea0003800000 */
.L_x_420:
        /* <DEDUP_REMOVED lines=13> */
[----:B------:R-:W-:Y:S05]  /*0500*/  CALL.REL.NOINC `($__internal_6_$__cuda_sm20_div_s64) ;  /* 0x00000038002c7944 */ /* 0x000fea0003c00000 */
[----:B------:R-:W-:Y:S01]  /*0510*/  IMAD.MOV R7, RZ, RZ, -R10 ;  /* 0x000000ffff077224 */ /* 0x000fe200078e0a0a */
[----:B------:R-:W-:Y:S01]  /*0520*/  ULDC UR7, c[0x0][0x228] ;  /* 0x00008a0000077ab9 */ /* 0x000fe20000000800 */
[----:B------:R-:W-:Y:S02]  /*0530*/  IMAD.MOV.U32 R5, RZ, RZ, R11 ;  /* 0x000000ffff057224 */ /* 0x000fe400078e000b */
[----:B------:R-:W-:Y:S01]  /*0540*/  IMAD R7, R7, UR7, R4 ;  /* 0x0000000707077c24 */ /* 0x000fe2000f8e0204 */
[----:B------:R-:W-:Y:S01]  /*0550*/  MOV R4, R10 ;  /* 0x0000000a00047202 */ /* 0x000fe20000000f00 */
[----:B------:R-:W-:Y:S06]  /*0560*/  BRA `(.L_x_425) ;  /* 0x00000000005c7947 */ /* 0x000fec0003800000 */
.L_x_424:
        /* <DEDUP_REMOVED lines=23> */
.L_x_425:
[----:B------:R-:W-:Y:S05]  /*06e0*/  BSYNC B0 ;  /* 0x0000000000007941 */ /* 0x000fea0003800000 */
.L_x_423:
        /* <DEDUP_REMOVED lines=13> */
[----:B------:R-:W-:Y:S05]  /*07c0*/  CALL.REL.NOINC `($__internal_6_$__cuda_sm20_div_s64) ;  /* 0x00000034007c7944 */ /* 0x000fea0003c00000 */
[----:B------:R-:W-:Y:S01]  /*07d0*/  ULDC UR7, c[0x0][0x220] ;  /* 0x0000880000077ab9 */ /* 0x000fe20000000800 */
[--C-:B------:R-:W-:Y:S02]  /*07e0*/  IMAD.MOV R2, RZ, RZ, -R10.reuse ;  /* 0x000000ffff027224 */ /* 0x100fe400078e0a0a */
[----:B------:R-:W-:Y:S02]  /*07f0*/  IMAD.U32 R17, RZ, RZ, UR7 ;  /* 0x00000007ff117e24 */ /* 0x000fe4000f8e00ff */
[----:B------:R-:W-:Y:S02]  /*0800*/  IMAD.MOV.U32 R8, RZ, RZ, R10 ;  /* 0x000000ffff087224 */ /* 0x000fe400078e000a */
[----:B------:R-:W-:Y:S01]  /*0810*/  IMAD R10, R2, R17, R4 ;  /* 0x00000011020a7224 */ /* 0x000fe200078e0204 */
[----:B------:R-:W-:Y:S06]  /*0820*/  BRA `(.L_x_428) ;  /* 0x0000000000587947 */ /* 0x000fec0003800000 */
.L_x_427:
        /* <DEDUP_REMOVED lines=22> */
.L_x_428:
[----:B------:R-:W-:Y:S05]  /*0990*/  BSYNC B0 ;  /* 0x0000000000007941 */ /* 0x000fea0003800000 */
.L_x_426:
        /* <DEDUP_REMOVED lines=85> */
.L_x_430:
[----:B------:R-:W-:Y:S05]  /*0ef0*/  BSYNC B0 ;  /* 0x0000000000007941 */ /* 0x000fea0003800000 */
.L_x_429:
        /* <DEDUP_REMOVED lines=29> */
.L_x_432:
[----:B------:R-:W-:Y:S05]  /*10d0*/  BSYNC B0 ;  /* 0x0000000000007941 */ /* 0x000fea0003800000 */
.L_x_431:
        /* <DEDUP_REMOVED lines=41> */
.L_x_455:
[----:B------:R-:W-:Y:S01]  /*1370*/  ISETP.GE.AND P0, PT, R4, R7, PT ;  /* 0x000000070400720c */ /* 0x000fe20003f06270 */
[----:B------:R-:W-:-:S12]  /*1380*/  BSSY B1, `(.L_x_436) ;  /* 0x0000149000017945 */ /* 0x000fd80003800000 */
[----:B------:R-:W-:Y:S05]  /*1390*/  @P0 BRA `(.L_x_437) ;  /* 0x00000014001c0947 */ /* 0x000fea0003800000 */
[----:B------:R-:W0:Y:S01]  /*13a0*/  LDC.64 R22, c[0x0][0x240] ;  /* 0x00009000ff167b82 */ /* 0x000e220000000a00 */
[----:B------:R-:W-:Y:S01]  /*13b0*/  ULDC.64 UR12, c[0x0][0x238] ;  /* 0x00008e00000c7ab9 */ /* 0x000fe20000000a00 */
[--C-:B------:R-:W-:Y:S01]  /*13c0*/  SHF.R.S32.HI R19, RZ, 0x1f, R5.reuse ;  /* 0x0000001fff137819 */ /* 0x100fe20000011405 */
[----:B------:R-:W-:Y:S01]  /*13d0*/  IMAD R21, R8, UR12, RZ ;  /* 0x0000000c08157c24 */ /* 0x000fe2000f8e02ff */
[----:B------:R-:W-:Y:S01]  /*13e0*/  ULDC.S8 UR7, c[0x0][0x26d] ;  /* 0x00009b4000077ab9 */ /* 0x000fe20000000200 */
[----:B------:R-:W-:Y:S01]  /*13f0*/  IMAD.MOV.U32 R18, RZ, RZ, R5 ;  /* 0x000000ffff127224 */ /* 0x000fe200078e0005 */
[----:B------:R-:W-:Y:S01]  /*1400*/  ULDC UR11, c[0x0][0x250] ;  /* 0x00009400000b7ab9 */ /* 0x000fe20000000800 */
[C---:B------:R-:W-:Y:S01]  /*1410*/  IMAD R21, R16.reuse, UR13, R21 ;  /* 0x0000000d10157c24 */ /* 0x040fe2000f8e0215 */
[----:B------:R-:W1:Y:S01]  /*1420*/  LDC R32, c[0x0][0x258] ;  /* 0x00009600ff207b82 */ /* 0x000e620000000800 */
[----:B------:R-:W-:Y:S01]  /*1430*/  IMAD.WIDE.U32 R18, R16, UR12, R18 ;  /* 0x0000000c10127c25 */ /* 0x000fe2000f8e0012 */
[----:B------:R-:W-:Y:S01]  /*1440*/  ISETP.NE.AND P0, PT, RZ, UR7, PT ;  /* 0x00000007ff007c0c */ /* 0x000fe2000bf05270 */
[----:B------:R-:W-:-:S03]  /*1450*/  ULDC UR7, c[0x0][0x228] ;  /* 0x00008a0000077ab9 */ /* 0x000fc60000000800 */
[----:B------:R-:W-:Y:S02]  /*1460*/  IADD3 R29, R19, R21, RZ ;  /* 0x00000015131d7210 */ /* 0x000fe40007ffe0ff */
        /* <DEDUP_REMOVED lines=32> */
.L_x_442:
[----:B------:R-:W-:Y:S05]  /*1670*/  BSYNC B3 ;  /* 0x0000000000037941 */ /* 0x000fea0003800000 */
.L_x_441:
        /* <DEDUP_REMOVED lines=13> */
.L_x_444:
[----:B------:R-:W-:Y:S05]  /*1750*/  BSYNC B3 ;  /* 0x0000000000037941 */ /* 0x000fea0003800000 */
.L_x_443:
[----:B------:R-:W-:Y:S01]  /*1760*/  VIADD R24, R4, 0x2 ;  /* 0x0000000204187836 */ /* 0x000fe20000000000 */
[----:B------:R-:W-:Y:S06]  /*1770*/  @!P2 BRA `(.L_x_440) ;  /* 0x000000000028a947 */ /* 0x000fec0003800000 */
[----:B------:R-:W-:Y:S01]  /*1780*/  ISETP.LE.OR P0, PT, R27, R26, !P0 ;  /* 0x0000001a1b00720c */ /* 0x000fe20004703670 */
[----:B------:R-:W-:-:S12]  /*1790*/  VIADD R24, R4, 0x3 ;  /* 0x0000000304187836 */ /* 0x000fd80000000000 */
        /* <DEDUP_REMOVED lines=8> */
.L_x_440:
[----:B------:R-:W-:Y:S05]  /*1820*/  BSYNC B2 ;  /* 0x0000000000027941 */ /* 0x000fea0003800000 */
.L_x_439:
[----:B------:R-:W-:Y:S01]  /*1830*/  ISETP.GE.U32.AND P0, PT, R9, 0x3, PT ;  /* 0x000000030900780c */ /* 0x000fe20003f06070 */
[----:B------:R-:W-:-:S12]  /*1840*/  BSSY B2, `(.L_x_445) ;  /* 0x000004f000027945 */ /* 0x000fd80003800000 */
[----:B------:R-:W-:Y:S05]  /*1850*/  @!P0 BRA `(.L_x_446) ;  /* 0x0000000400348947 */ /* 0x000fea0003800000 */
[----:B------:R-:W0:Y:S01]  /*1860*/  LDC R25, c[0x0][0x254] ;  /* 0x00009500ff197b82 */ /* 0x000e220000000800 */
[----:B------:R-:W-:Y:S01]  /*1870*/  SHF.R.S32.HI R21, RZ, 0x1f, R24 ;  /* 0x0000001fff157819 */ /* 0x000fe20000011418 */
[----:B------:R-:W-:Y:S01]  /*1880*/  ULDC UR7, c[0x0][0x24c] ;  /* 0x0000930000077ab9 */ /* 0x000fe20000000800 */
[----:B------:R-:W-:Y:S01]  /*1890*/  MOV R20, R24 ;  /* 0x0000001800147202 */ /* 0x000fe20000000f00 */
[----:B------:R-:W-:Y:S01]  /*18a0*/  ULDC UR11, c[0x0][0x25c] ;  /* 0x00009700000b7ab9 */ /* 0x000fe20000000800 */
[----:B------:R-:W-:Y:S01]  /*18b0*/  ISETP.GT.AND P0, PT, R30, R31, PT ;  /* 0x0000001f1e00720c */ /* 0x000fe20003f04270 */
[----:B------:R-:W-:Y:S01]  /*18c0*/  UIADD3 UR7, -UR11, UR7, URZ ;  /* 0x000000070b077290 */ /* 0x000fe2000fffe13f */
[----:B------:R-:W-:Y:S01]  /*18d0*/  IADD3 R30, R24, 0x3, RZ ;  /* 0x00000003181e7810 */ /* 0x000fe20007ffe0ff */
[----:B------:R-:W-:-:S04]  /*18e0*/  IMAD.WIDE.U32 R18, R18, R22, R20 ;  /* 0x0000001612127225 */ /* 0x000fc800078e0014 */
[----:B------:R-:W-:Y:S01]  /*18f0*/  IMAD.IADD R23, R23, 0x1, R19 ;  /* 0x0000000117177824 */ /* 0x000fe200078e0213 */
[----:B------:R-:W-:Y:S01]  /*1900*/  LEA R14, P1, R18, R14, 0x1 ;  /* 0x0000000e120e7211 */ /* 0x000fe200078208ff */
[C---:B------:R-:W-:Y:S02]  /*1910*/  VIADD R20, R24.reuse, 0x1 ;  /* 0x0000000118147836 */ /* 0x040fe40000000000 */
[----:B------:R-:W-:Y:S01]  /*1920*/  VIADD R32, R24, 0x2 ;  /* 0x0000000218207836 */ /* 0x000fe20000000000 */
[----:B------:R-:W-:Y:S01]  /*1930*/  LEA.HI.X R15, R18, R15, R23, 0x1, P1 ;  /* 0x0000000f120f7211 */ /* 0x000fe200008f0c17 */
[-C--:B0-----:R-:W-:Y:S02]  /*1940*/  IMAD R29, R20, R25.reuse, -UR11 ;  /* 0x8000000b141d7e24 */ /* 0x081fe4000f8e0219 */
[-C--:B------:R-:W-:Y:S02]  /*1950*/  IMAD R23, R32, R25.reuse, -UR11 ;  /* 0x8000000b20177e24 */ /* 0x080fe4000f8e0219 */
[----:B------:R-:W-:-:S02]  /*1960*/  IMAD R22, R30, R25, -UR11 ;  /* 0x8000000b1e167e24 */ /* 0x000fc4000f8e0219 */
[-C--:B------:R-:W-:Y:S02]  /*1970*/  IMAD R21, R24, R25.reuse, -UR11 ;  /* 0x8000000b18157e24 */ /* 0x080fe4000f8e0219 */
[-C--:B------:R-:W-:Y:S02]  /*1980*/  IMAD R20, R20, R25.reuse, UR7 ;  /* 0x0000000714147e24 */ /* 0x080fe4000f8e0219 */
[-C--:B------:R-:W-:Y:S02]  /*1990*/  IMAD R19, R32, R25.reuse, UR7 ;  /* 0x0000000720137e24 */ /* 0x080fe4000f8e0219 */
[-C--:B------:R-:W-:Y:S02]  /*19a0*/  IMAD R18, R30, R25.reuse, UR7 ;  /* 0x000000071e127e24 */ /* 0x080fe4000f8e0219 */
[----:B------:R-:W-:-:S07]  /*19b0*/  IMAD R25, R24, R25, UR7 ;  /* 0x0000000718197e24 */ /* 0x000fce000f8e0219 */
.L_x_447:
        /* <DEDUP_REMOVED lines=55> */
.L_x_446:
[----:B------:R-:W-:Y:S05]  /*1d30*/  BSYNC B2 ;  /* 0x0000000000027941 */ /* 0x000fea0003800000 */
.L_x_445:
[----:B------:R-:W-:Y:S05]  /*1d40*/  BRA `(.L_x_437) ;  /* 0x0000000800b07947 */ /* 0x000fea0003800000 */
.L_x_438:
        /* <DEDUP_REMOVED lines=14> */
[----:B-1----:R-:W-:-:S04]  /*1e30*/  VIADDMNMX R14, R15, R14, UR5, PT ;  /* 0x000000050f0e7e46 */ /* 0x002fc8000b80010e */
[----:B------:R-:W-:-:S05]  /*1e40*/  IADD3 R15, R14, -R15, RZ ;  /* 0x8000000f0e0f7210 */ /* 0x000fca0007ffe0ff */
        /* <DEDUP_REMOVED lines=10> */
.L_x_451:
[----:B------:R-:W-:Y:S05]  /*1ef0*/  BSYNC B3 ;  /* 0x0000000000037941 */ /* 0x000fea0003800000 */
.L_x_450:
        /* <DEDUP_REMOVED lines=24> */
.L_x_453:
[----:B------:R-:W-:Y:S05]  /*2080*/  BSYNC B3 ;  /* 0x0000000000037941 */ /* 0x000fea0003800000 */
.L_x_452:
[----:B------:R-:W-:Y:S01]  /*2090*/  IADD3 R22, R4, 0x2, RZ ;  /* 0x0000000204167810 */ /* 0x000fe20007ffe0ff */
        /* <DEDUP_REMOVED lines=22> */
.L_x_449:
[----:B------:R-:W-:Y:S05]  /*2200*/  BSYNC B2 ;  /* 0x0000000000027941 */ /* 0x000fea0003800000 */
.L_x_448:
[----:B------:R-:W-:-:S13]  /*2210*/  ISETP.GE.U32.AND P0, PT, R9, 0x3, PT ;  /* 0x000000030900780c */ /* 0x000fda0003f06070 */
[----:B------:R-:W-:Y:S05]  /*2220*/  @!P0 BRA `(.L_x_437) ;  /* 0x0000000400788947 */ /* 0x000fea0003800000 */
[----:B------:R-:W-:-:S13]  /*2230*/  ISETP.GT.AND P0, PT, R30, R31, PT ;  /* 0x0000001f1e00720c */ /* 0x000fda0003f04270 */
.L_x_454:
        /* <DEDUP_REMOVED lines=29> */
[----:B------:R-:W-:Y:S01]  /*2410*/  ISETP.LE.OR P2, PT, R33, R30, !P0 ;  /* 0x0000001e2100720c */ /* 0x000fe20004743670 */
[----:B------:R-:W-:Y:S01]  /*2420*/  IMAD.IADD R30, R14, 0x1, R25 ;  /* 0x000000010e1e7824 */ /* 0x000fe200078e0219 */
[----:B------:R-:W-:-:S04]  /*2430*/  @!P1 I2FP.F32.S32 R31, R31 ;  /* 0x0000001f001f9245 */ /* 0x000fc80000201400 */
[----:B------:R-:W-:Y:S02]  /*2440*/  IADD3 R32, R30, -UR7, RZ ;  /* 0x800000071e207c10 */ /* 0x000fe4000fffe0ff */
[----:B------:R-:W-:Y:S02]  /*2450*/  @!P1 F2FP.F16.F32.PACK_AB R31, RZ, R31 ;  /* 0x0000001fff1f923e */ /* 0x000fe400000000ff */
[----:B------:R-:W-:Y:S02]  /*2460*/  VIADDMNMX R33, R32, R23, UR5, PT ;  /* 0x0000000520217e46 */ /* 0x000fe4000b800117 */
[----:B------:R-:W-:Y:S01]  /*2470*/  VIMNMX R32, RZ, R32, !PT ;  /* 0x00000020ff207248 */ /* 0x000fe20007fe0100 */
[----:B------:R-:W-:Y:S01]  /*2480*/  @!P2 VIADD R34, R14, -UR7 ;  /* 0x800000070e22ac36 */ /* 0x000fe20008000000 */
[----:B------:R-:W-:Y:S02]  /*2490*/  VIMNMX R33, R33, UR11, PT ;  /* 0x0000000b21217c48 */ /* 0x000fe4000bfe0100 */
[----:B------:R-:W-:-:S02]  /*24a0*/  IADD3 R30, R30, -UR7, R25 ;  /* 0x800000071e1e7c10 */ /* 0x000fc4000fffe019 */
        /* <DEDUP_REMOVED lines=12> */
[----:B------:R-:W-:-:S03]  /*2570*/  @!P3 VIADDMNMX R23, R32, R23, UR5, PT ;  /* 0x000000052017be46 */ /* 0x000fc6000b800117 */
[----:B------:R-:W-:Y:S02]  /*2580*/  @!P2 IMAD.IADD R35, R15, 0x1, -R34 ;  /* 0x000000010f23a824 */ /* 0x000fe400078e0a22 */
[----:B------:R-:W2:Y:S01]  /*2590*/  @!P2 LDG.E.U16 R15, desc[UR8][R20.64+0x2] ;  /* 0x00000208140fa981 */ /* 0x000ea2000c1e1500 */
[----:B------:R-:W-:-:S03]  /*25a0*/  @!P3 IMAD.IADD R33, R23, 0x1, -R32 ;  /* 0x000000011721b824 */ /* 0x000fc600078e0a20 */
[----:B------:R0:W4:Y:S01]  /*25b0*/  @!P3 LDG.E.U16 R23, desc[UR8][R20.64+0x4] ;  /* 0x000004081417b981 */ /* 0x000122000c1e1500 */
[----:B------:R-:W-:Y:S01]  /*25c0*/  @!P2 IMAD R35, R24, R35, RZ ;  /* 0x000000231823a224 */ /* 0x000fe200078e02ff */
[----:B------:R-:W-:Y:S01]  /*25d0*/  IADD3 R31, -R30, R31, RZ ;  /* 0x0000001f1e1f7210 */ /* 0x000fe20007ffe1ff */
[----:B------:R-:W-:-:S03]  /*25e0*/  @!P3 IMAD R33, R24, R33, RZ ;  /* 0x000000211821b224 */ /* 0x000fc600078e02ff */
[----:B------:R-:W-:Y:S01]  /*25f0*/  @!P2 I2FP.F32.S32 R35, R35 ;  /* 0x000000230023a245 */ /* 0x000fe20000201400 */
[----:B------:R-:W-:-:S03]  /*2600*/  @!P4 IMAD R30, R24, R31, RZ ;  /* 0x0000001f181ec224 */ /* 0x000fc600078e02ff */
[----:B------:R-:W-:Y:S02]  /*2610*/  @!P2 F2FP.F16.F32.PACK_AB R35, RZ, R35 ;  /* 0x00000023ff23a23e */ /* 0x000fe400000000ff */
[----:B------:R-:W-:Y:S02]  /*2620*/  @!P3 I2FP.F32.S32 R33, R33 ;  /* 0x000000210021b245 */ /* 0x000fe40000201400 */
[----:B------:R-:W-:Y:S01]  /*2630*/  @!P4 I2FP.F32.S32 R30, R30 ;  /* 0x0000001e001ec245 */ /* 0x000fe20000201400 */
[----:B------:R-:W-:Y:S01]  /*2640*/  @!P2 HADD2.F32 R35, -RZ, R35.H0_H0 ;  /* 0x20000023ff23a230 */ /* 0x000fe20000004100 */
[----:B------:R-:W-:Y:S02]  /*2650*/  @!P3 F2FP.F16.F32.PACK_AB R33, RZ, R33 ;  /* 0x00000021ff21b23e */ /* 0x000fe400000000ff */
[----:B------:R-:W-:Y:S01]  /*2660*/  @!P4 F2FP.F16.F32.PACK_AB R30, RZ, R30 ;  /* 0x0000001eff1ec23e */ /* 0x000fe200000000ff */
[----:B------:R-:W-:Y:S02]  /*2670*/  @!P2 MUFU.RCP R32, R35 ;  /* 0x000000230020a308 */ /* 0x000fe40000001000 */
[----:B------:R-:W-:-:S02]  /*2680*/  @!P3 HADD2.F32 R33, -RZ, R33.H0_H0 ;  /* 0x20000021ff21b230 */ /* 0x000fc40000004100 */
[----:B0-----:R-:W-:-:S04]  /*2690*/  @!P4 HADD2.F32 R20, -RZ, R30.H0_H0 ;  /* 0x2000001eff14c230 */ /* 0x001fc80000004100 */
[----:B------:R-:W-:Y:S01]  /*26a0*/  @!P3 MUFU.RCP R34, R33 ;  /* 0x000000210022b308 */ /* 0x000fe20000001000 */
[----:B------:R-:W-:-:S07]  /*26b0*/  @!P1 F2FP.F16.F32.PACK_AB R14, RZ, R14 ;  /* 0x0000000eff0e923e */ /* 0x000fce00000000ff */
[----:B------:R-:W0:Y:S01]  /*26c0*/  @!P4 MUFU.RCP R20, R20 ;  /* 0x000000140014c308 */ /* 0x000e220000001000 */
[----:B------:R-:W-:Y:S02]  /*26d0*/  VIADD R22, R22, 0x4 ;  /* 0x0000000416167836 */ /* 0x000fe40000000000 */
        /* <DEDUP_REMOVED lines=19> */
.L_x_437:
[----:B------:R-:W-:Y:S05]  /*2810*/  BSYNC B1 ;  /* 0x0000000000017941 */ /* 0x000fea0003800000 */
.L_x_436:
[----:B------:R-:W-:-:S05]  /*2820*/  VIADD R5, R5, 0x1 ;  /* 0x0000000105057836 */ /* 0x000fca0000000000 */
[----:B------:R-:W-:-:S13]  /*2830*/  ISETP.GE.AND P0, PT, R5, R2, PT ;  /* 0x000000020500720c */ /* 0x000fda0003f06270 */
[----:B------:R-:W-:Y:S05]  /*2840*/  @!P0 BRA `(.L_x_455) ;  /* 0xffffffe800c88947 */ /* 0x000fea000383ffff */
[----:B------:R-:W-:Y:S05]  /*2850*/  BRA `(.L_x_434) ;  /* 0x00000014001c7947 */ /* 0x000fea0003800000 */
.L_x_435:
        /* <DEDUP_REMOVED lines=13> */
.L_x_475:
        /* <DEDUP_REMOVED lines=48> */
.L_x_462:
[----:B------:R-:W-:Y:S05]  /*2c30*/  BSYNC B3 ;  /* 0x0000000000037941 */ /* 0x000fea0003800000 */
.L_x_461:
        /* <DEDUP_REMOVED lines=13> */
.L_x_464:
[----:B------:R-:W-:Y:S05]  /*2d10*/  BSYNC B3 ;  /* 0x0000000000037941 */ /* 0x000fea0003800000 */
.L_x_463:
        /* <DEDUP_REMOVED lines=12> */
.L_x_460:
[----:B------:R-:W-:Y:S05]  /*2de0*/  BSYNC B2 ;  /* 0x0000000000027941 */ /* 0x000fea0003800000 */
.L_x_459:
[----:B------:R-:W-:Y:S01]  /*2df0*/  ISETP.GE.U32.AND P0, PT, R9, 0x3, PT ;  /* 0x000000030900780c */ /* 0x000fe20003f06070 */
[----:B------:R-:W-:-:S12]  /*2e00*/  BSSY B2, `(.L_x_465) ;  /* 0x0000046000027945 */ /* 0x000fd80003800000 */
[----:B------:R-:W-:Y:S05]  /*2e10*/  @!P0 BRA `(.L_x_466) ;  /* 0x0000000400108947 */ /* 0x000fea0003800000 */
[----:B------:R-:W-:-:S13]  /*2e20*/  ISETP.GT.AND P0, PT, R28, R23, PT ;  /* 0x000000171c00720c */ /* 0x000fda0003f04270 */
.L_x_467:
        /* <DEDUP_REMOVED lines=67> */
.L_x_466:
[----:B------:R-:W-:Y:S05]  /*3260*/  BSYNC B2 ;  /* 0x0000000000027941 */ /* 0x000fea0003800000 */
.L_x_465:
[----:B------:R-:W-:Y:S05]  /*3270*/  BRA `(.L_x_457) ;  /* 0x0000000800847947 */ /* 0x000fea0003800000 */
.L_x_458:
        /* <DEDUP_REMOVED lines=29> */
.L_x_471:
[----:B------:R-:W-:Y:S05]  /*3450*/  BSYNC B3 ;  /* 0x0000000000037941 */ /* 0x000fea0003800000 */
.L_x_470:
        /* <DEDUP_REMOVED lines=18> */
.L_x_473:
[----:B------:R-:W-:Y:S05]  /*3580*/  BSYNC B3 ;  /* 0x0000000000037941 */ /* 0x000fea0003800000 */
.L_x_472:
        /* <DEDUP_REMOVED lines=17> */
.L_x_469:
[----:B------:R-:W-:Y:S05]  /*36a0*/  BSYNC B2 ;  /* 0x0000000000027941 */ /* 0x000fea0003800000 */
.L_x_468:
[----:B------:R-:W-:-:S13]  /*36b0*/  ISETP.GE.U32.AND P0, PT, R9, 0x3, PT ;  /* 0x000000030900780c */ /* 0x000fda0003f06070 */
[----:B------:R-:W-:Y:S05]  /*36c0*/  @!P0 BRA `(.L_x_457) ;  /* 0x0000000400708947 */ /* 0x000fea0003800000 */
[----:B------:R-:W-:-:S13]  /*36d0*/  ISETP.GT.AND P0, PT, R28, R23, PT ;  /* 0x000000171c00720c */ /* 0x000fda0003f04270 */
.L_x_474:
        /* <DEDUP_REMOVED lines=91> */
.L_x_457:
[----:B------:R-:W-:Y:S05]  /*3c90*/  BSYNC B1 ;  /* 0x0000000000017941 */ /* 0x000fea0003800000 */
.L_x_456:
[----:B------:R-:W-:-:S04]  /*3ca0*/  IADD3 R5, R5, 0x1, RZ ;  /* 0x0000000105057810 */ /* 0x000fc80007ffe0ff */
[----:B------:R-:W-:-:S13]  /*3cb0*/  ISETP.GE.AND P0, PT, R5, R2, PT ;  /* 0x000000020500720c */ /* 0x000fda0003f06270 */
[----:B------:R-:W-:Y:S05]  /*3cc0*/  @!P0 BRA `(.L_x_475) ;  /* 0xffffffec00188947 */ /* 0x000fea000383ffff */
.L_x_434:
[----:B------:R-:W-:Y:S05]  /*3cd0*/  BSYNC B0 ;  /* 0x0000000000007941 */ /* 0x000fea0003800000 */
.L_x_433:
[----:B------:R-:W-:Y:S01]  /*3ce0*/  ULDC.64 UR12, c[0x0][0x260] ;  /* 0x00009800000c7ab9 */ /* 0x000fe20000000a00 */
[----:B------:R-:W-:Y:S01]  /*3cf0*/  SHF.R.S32.HI R5, RZ, 0x1f, R0 ;  /* 0x0000001fff057819 */ /* 0x000fe20000011400 */
[----:B------:R-:W-:Y:S01]  /*3d00*/  ULDC UR7, c[0x0][0x210] ;  /* 0x0000840000077ab9 */ /* 0x000fe20000000800 */
[C---:B------:R-:W-:Y:S01]  /*3d10*/  LEA R4, P0, R0.reuse, UR12, 0x1 ;  /* 0x0000000c00047c11 */ /* 0x040fe2000f8008ff */
[----:B------:R-:W-:Y:S01]  /*3d20*/  USHF.R.S32.HI UR11, URZ, 0x1f, UR7 ;  /* 0x0000001f3f0b7899 */ /* 0x000fe20008011407 */
[----:B------:R-:W-:Y:S02]  /*3d30*/  F2FP.F16.F32.PACK_AB R6, RZ, R6 ;  /* 0x00000006ff06723e */ /* 0x000fe400000000ff */
[C---:B------:R-:W-:Y:S02]  /*3d40*/  LEA.HI.X R5, R0.reuse, UR13, R5, 0x1, P0 ;  /* 0x0000000d00057c11 */ /* 0x040fe400080f0c05 */
[----:B------:R-:W-:-:S03]  /*3d50*/  IADD3 R0, P0, R0, UR6, RZ ;  /* 0x0000000600007c10 */ /* 0x000fc6000ff1e0ff */
[----:B------:R0:W-:Y:S02]  /*3d60*/  STG.E.U16 desc[UR8][R4.64], R6 ;  /* 0x0000000604007986 */ /* 0x0001e4000c101508 */
[----:B------:R-:W-:Y:S01]  /*3d70*/  IMAD.X R3, RZ, RZ, R3, P0 ;  /* 0x000000ffff037224 */ /* 0x000fe200000e0603 */
[----:B------:R-:W-:-:S04]  /*3d80*/  ISETP.GE.U32.AND P0, PT, R0, UR7, PT ;  /* 0x0000000700007c0c */ /* 0x000fc8000bf06070 */
[----:B------:R-:W-:-:S13]  /*3d90*/  ISETP.GE.AND.EX P0, PT, R3, UR11, PT, P0 ;  /* 0x0000000b03007c0c */ /* 0x000fda000bf06300 */
[----:B0-----:R-:W-:Y:S05]  /*3da0*/  @!P0 BRA `(.L_x_476) ;  /* 0xffffffc000fc8947 */ /* 0x001fea000383ffff */
[----:B------:R-:W-:Y:S05]  /*3db0*/  EXIT ;  /* 0x000000000000794d */ /* 0x000fea0003800000 */
        .weak           $__internal_6_$__cuda_sm20_div_s64
        .type           $__internal_6_$__cuda_sm20_div_s64,@function
        .size           $__internal_6_$__cuda_sm20_div_s64,(.L_x_1820 - $__internal_6_$__cuda_sm20_div_s64)
$__internal_6_$__cuda_sm20_div_s64:
        /* <DEDUP_REMOVED lines=83> */
[----:B------:R-:W-:Y:S06]  /*42f0*/  RET.REL.NODEC R8 `(_ZN2at6native49_GLOBAL__N__3489678a_16_AveragePool2d_cu_fb80407634avg_pool2d_backward_out_cuda_frameIN3c104HalfEfiEEvT1_PKT_llllliiiiiiPS6_ibb) ;  /* 0xffffffbc08407950 */ /* 0x000fec0003c3ffff */
.L_x_477:
        /* <DEDUP_REMOVED lines=16> */
.L_x_1820:


//--------------------- .text._ZN2at6native49_GLOBAL__N__3489678a_16_AveragePool2d_cu_fb80407639avg_pool2d_backward_out_cuda_frame_nhwcIN3c104HalfEfiEEvT1_PKT_llliiiiiiiiPS6_ibb --------------------------
	.section	.text._ZN2at6native49_GLOBAL__N__3489678a_16_AveragePool2d_cu_fb80407639avg_pool2d_backward_out_cuda_frame_nhwcIN3c104HalfEfiEEvT1_PKT_llliiiiiiiiPS6_ibb,"ax",@progbits
	.align	128
.text._ZN2at6native49_GLOBAL__N__3489678a_16_AveragePool2d_cu_fb80407639avg_pool2d_backward_out_cuda_frame_nhwcIN3c104HalfEfiEEvT1_PKT_llliiiiiiiiPS6_ibb:
        .type           _ZN2at6native49_GLOBAL__N__3489678a_16_AveragePool2d_cu_fb80407639avg_pool2d_backward_out_cuda_frame_nhwcIN3c104HalfEfiEEvT1_PKT_llliiiiiiiiPS6_ibb,@function
        .size           _ZN2at6native49_GLOBAL__N__3489678a_16_AveragePool2d_cu_fb80407639avg_pool2d_backward_out_cuda_frame_nhwcIN3c104HalfEfiEEvT1_PKT_llliiiiiiiiPS6_ibb,(.L_x_1822 - _ZN2at6native49_GLOBAL__N__3489678a_16_AveragePool2d_cu_fb80407639avg_pool2d_backward_out_cuda_frame_nhwcIN3c104HalfEfiEEvT1_PKT_llliiiiiiiiPS6_ibb)
        .other          _ZN2at6native49_GLOBAL__N__3489678a_16_AveragePool2d_cu_fb80407639avg_pool2d_backward_out_cuda_frame_nhwcIN3c104HalfEfiEEvT1_PKT_llliiiiiiiiPS6_ibb,@"STO_CUDA_ENTRY STV_DEFAULT"
_ZN2at6native49_GLOBAL__N__3489678a_16_AveragePool2d_cu_fb80407639avg_pool2d_backward_out_cuda_frame_nhwcIN3c104HalfEfiEEvT1_PKT_llliiiiiiiiPS6_ibb:
        /* <DEDUP_REMOVED lines=26> */
.L_x_558:
        /* <DEDUP_REMOVED lines=11> */
[----:B------:R-:W-:Y:S05]  /*0250*/  CALL.REL.NOINC `($__internal_7_$__cuda_sm20_div_s64) ;  /* 0x0000004800a87944 */ /* 0x000fea0003c00000 */
[--C-:B------:R-:W-:Y:S01]  /*0260*/  IMAD.MOV R5, RZ, RZ, -R38.reuse ;  /* 0x000000ffff057224 */ /* 0x100fe200078e0a26 */
[----:B------:R-:W-:Y:S01]  /*0270*/  ULDC UR8, c[0x0][0x220] ;  /* 0x0000880000087ab9 */ /* 0x000fe20000000800 */
[----:B------:R-:W-:Y:S01]  /*0280*/  IMAD.MOV.U32 R8, RZ, RZ, R38 ;  /* 0x000000ffff087224 */ /* 0x000fe200078e0026 */
[----:B------:R-:W-:Y:S01]  /*0290*/  MOV R9, R39 ;  /* 0x0000002700097202 */ /* 0x000fe20000000f00 */
[----:B------:R-:W-:Y:S01]  /*02a0*/  IMAD R2, R5, UR8, R0 ;  /* 0x0000000805027c24 */ /* 0x000fe2000f8e0200 */
[----:B------:R-:W-:Y:S06]  /*02b0*/  BRA `(.L_x_480) ;  /* 0x0000000000587947 */ /* 0x000fec0003800000 */
.L_x_479:
[----:B------:R-:W-:Y:S01]  /*02c0*/  ULDC UR8, c[0x0][0x220] ;  /* 0x0000880000087ab9 */ /* 0x000fe20000000800 */
[----:B------:R-:W-:Y:S01]  /*02d0*/  IMAD.MOV.U32 R9, RZ, RZ, RZ ;  /* 0x000000ffff097224 */ /* 0x000fe200078e00ff */
        /* <DEDUP_REMOVED lines=19> */
[----:B------:R-:W-:-:S07]  /*0410*/  IMAD R2, R5, UR8, R0 ;  /* 0x0000000805027c24 */ /* 0x000fce000f8e0200 */
.L_x_480:
[----:B------:R-:W-:Y:S05]  /*0420*/  BSYNC B0 ;  /* 0x0000000000007941 */ /* 0x000fea0003800000 */
.L_x_478:
        /* <DEDUP_REMOVED lines=11> */
[----:B------:R-:W-:Y:S05]  /*04e0*/  CALL.REL.NOINC `($__internal_7_$__cuda_sm20_div_s64) ;  /* 0x0000004800047944 */ /* 0x000fea0003c00000 */
[--C-:B------:R-:W-:Y:S01]  /*04f0*/  IMAD.MOV R5, RZ, RZ, -R38.reuse ;  /* 0x000000ffff057224 */ /* 0x100fe200078e0a26 */
[----:B------:R-:W-:Y:S01]  /*0500*/  ULDC UR8, c[0x0][0x230] ;  /* 0x00008c0000087ab9 */ /* 0x000fe20000000800 */
[----:B------:R-:W-:Y:S02]  /*0510*/  IMAD.MOV.U32 R4, RZ, RZ, R38 ;  /* 0x000000ffff047224 */ /* 0x000fe400078e0026 */
[----:B------:R-:W-:Y:S01]  /*0520*/  IMAD R8, R5, UR8, R8 ;  /* 0x0000000805087c24 */ /* 0x000fe2000f8e0208 */
[----:B------:R-:W-:Y:S01]  /*0530*/  MOV R5, R39 ;  /* 0x0000002700057202 */ /* 0x000fe20000000f00 */
[----:B------:R-:W-:Y:S06]  /*0540*/  BRA `(.L_x_483) ;  /* 0x0000000000587947 */ /* 0x000fec0003800000 */
.L_x_482:
        /* <DEDUP_REMOVED lines=22> */
.L_x_483:
[----:B------:R-:W-:Y:S05]  /*06b0*/  BSYNC B0 ;  /* 0x0000000000007941 */ /* 0x000fea0003800000 */
.L_x_481:
        /* <DEDUP_REMOVED lines=12> */
[----:B------:R-:W-:Y:S01]  /*0780*/  IMAD.MOV R9, RZ, RZ, -R38 ;  /* 0x000000ffff097224 */ /* 0x000fe200078e0a26 */
[----:B------:R-:W-:-:S03]  /*0790*/  ULDC UR8, c[0x0][0x228] ;  /* 0x00008a0000087ab9 */ /* 0x000fc60000000800 */
[----:B------:R-:W-:Y:S01]  /*07a0*/  IMAD R9, R9, UR8, R4 ;  /* 0x0000000809097c24 */ /* 0x000fe2000f8e0204 */
[----:B------:R-:W-:Y:S06]  /*07b0*/  BRA `(.L_x_486) ;  /* 0x0000000000547947 */ /* 0x000fec0003800000 */
.L_x_485:
        /* <DEDUP_REMOVED lines=21> */
.L_x_486:
[----:B------:R-:W-:Y:S05]  /*0910*/  BSYNC B0 ;  /* 0x0000000000007941 */ /* 0x000fea0003800000 */
.L_x_484:
        /* <DEDUP_REMOVED lines=82> */
.L_x_488:
[----:B------:R-:W-:Y:S05]  /*0e40*/  BSYNC B0 ;  /* 0x0000000000007941 */ /* 0x000fea0003800000 */
.L_x_487:
        /* <DEDUP_REMOVED lines=29> */
.L_x_490:
[----:B------:R-:W-:Y:S05]  /*1020*/  BSYNC B0 ;  /* 0x0000000000007941 */ /* 0x000fea0003800000 */
.L_x_489:
        /* <DEDUP_REMOVED lines=42> */
.L_x_521:
        /* <DEDUP_REMOVED lines=65> */
.L_x_500:
[----:B------:R-:W-:Y:S05]  /*16e0*/  BSYNC B3 ;  /* 0x0000000000037941 */ /* 0x000fea0003800000 */
.L_x_499:
        /* <DEDUP_REMOVED lines=13> */
.L_x_502:
[----:B------:R-:W-:Y:S05]  /*17c0*/  BSYNC B3 ;  /* 0x0000000000037941 */ /* 0x000fea0003800000 */
.L_x_501:
        /* <DEDUP_REMOVED lines=12> */
.L_x_498:
[----:B------:R-:W-:Y:S05]  /*1890*/  BSYNC B2 ;  /* 0x0000000000027941 */ /* 0x000fea0003800000 */
.L_x_497:
        /* <DEDUP_REMOVED lines=22> */
.L_x_505:
        /* <DEDUP_REMOVED lines=101> */
.L_x_504:
[----:B------:R-:W-:Y:S05]  /*2050*/  BSYNC B2 ;  /* 0x0000000000027941 */ /* 0x000fea0003800000 */
.L_x_503:
[----:B------:R-:W-:Y:S05]  /*2060*/  BRA `(.L_x_495) ;  /* 0x0000000c009c7947 */ /* 0x000fea0003800000 */
.L_x_496:
        /* <DEDUP_REMOVED lines=26> */
.L_x_509:
[----:B------:R-:W-:Y:S05]  /*2210*/  BSYNC B3 ;  /* 0x0000000000037941 */ /* 0x000fea0003800000 */
.L_x_508:
        /* <DEDUP_REMOVED lines=24> */
.L_x_511:
[----:B------:R-:W-:Y:S05]  /*23a0*/  BSYNC B3 ;  /* 0x0000000000037941 */ /* 0x000fea0003800000 */
.L_x_510:
        /* <DEDUP_REMOVED lines=23> */
.L_x_507:
[----:B------:R-:W-:Y:S05]  /*2520*/  BSYNC B2 ;  /* 0x0000000000027941 */ /* 0x000fea0003800000 */
.L_x_506:
[----:B------:R-:W-:-:S13]  /*2530*/  ISETP.GE.U32.AND P0, PT, R11, 0x3, PT ;  /* 0x000000030b00780c */ /* 0x000fda0003f06070 */
[----:B------:R-:W-:Y:S05]  /*2540*/  @!P0 BRA `(.L_x_495) ;  /* 0x0000000800648947 */ /* 0x000fea0003800000 */
[----:B------:R-:W-:-:S13]  /*2550*/  ISETP.GT.AND P0, PT, R40, R25, PT ;  /* 0x000000192800720c */ /* 0x000fda0003f04270 */
.L_x_520:
        /* <DEDUP_REMOVED lines=54> */
.L_x_513:
[----:B------:R-:W-:Y:S05]  /*28c0*/  BSYNC B2 ;  /* 0x0000000000027941 */ /* 0x000fea0003800000 */
.L_x_512:
        /* <DEDUP_REMOVED lines=31> */
.L_x_515:
[----:B------:R-:W-:Y:S05]  /*2ac0*/  BSYNC B2 ;  /* 0x0000000000027941 */ /* 0x000fea0003800000 */
.L_x_514:
        /* <DEDUP_REMOVED lines=31> */
.L_x_517:
[----:B------:R-:W-:Y:S05]  /*2cc0*/  BSYNC B2 ;  /* 0x0000000000027941 */ /* 0x000fea0003800000 */
.L_x_516:
        /* <DEDUP_REMOVED lines=29> */
.L_x_519:
[----:B------:R-:W-:Y:S05]  /*2ea0*/  BSYNC B2 ;  /* 0x0000000000027941 */ /* 0x000fea0003800000 */
.L_x_518:
[----:B------:R-:W-:-:S05]  /*2eb0*/  VIADD R26, R26, 0x4 ;  /* 0x000000041a1a7836 */ /* 0x000fca0000000000 */
[----:B------:R-:W-:-:S13]  /*2ec0*/  ISETP.GE.AND P1, PT, R26, R8, PT ;  /* 0x000000081a00720c */ /* 0x000fda0003f26270 */
[----:B------:R-:W-:Y:S05]  /*2ed0*/  @!P1 BRA `(.L_x_520) ;  /* 0xfffffff400a09947 */ /* 0x000fea000383ffff */
.L_x_495:
[----:B------:R-:W-:Y:S05]  /*2ee0*/  BSYNC B1 ;  /* 0x0000000000017941 */ /* 0x000fea0003800000 */
.L_x_494:
[----:B------:R-:W-:-:S04]  /*2ef0*/  IADD3 R7, R7, 0x1, RZ ;  /* 0x0000000107077810 */ /* 0x000fc80007ffe0ff */
[----:B------:R-:W-:-:S13]  /*2f00*/  ISETP.GE.AND P0, PT, R7, R4, PT ;  /* 0x000000040700720c */ /* 0x000fda0003f06270 */
[----:B------:R-:W-:Y:S05]  /*2f10*/  @!P0 BRA `(.L_x_521) ;  /* 0xffffffe000ec8947 */ /* 0x000fea000383ffff */
[----:B------:R-:W-:Y:S05]  /*2f20*/  BRA `(.L_x_492) ;  /* 0x0000001c00387947 */ /* 0x000fea0003800000 */
.L_x_493:
        /* <DEDUP_REMOVED lines=15> */
.L_x_557:
        /* <DEDUP_REMOVED lines=65> */
.L_x_528:
[----:B------:R-:W-:Y:S05]  /*3430*/  BSYNC B3 ;  /* 0x0000000000037941 */ /* 0x000fea0003800000 */
.L_x_527:
        /* <DEDUP_REMOVED lines=13> */
.L_x_530:
[----:B------:R-:W-:Y:S05]  /*3510*/  BSYNC B3 ;  /* 0x0000000000037941 */ /* 0x000fea0003800000 */
.L_x_529:
        /* <DEDUP_REMOVED lines=12> */
.L_x_526:
[----:B------:R-:W-:Y:S05]  /*35e0*/  BSYNC B2 ;  /* 0x0000000000027941 */ /* 0x000fea0003800000 */
.L_x_525:
[----:B------:R-:W-:Y:S01]  /*35f0*/  ISETP.GE.U32.AND P0, PT, R11, 0x3, PT ;  /* 0x000000030b00780c */ /* 0x000fe20003f06070 */
[----:B------:R-:W-:-:S12]  /*3600*/  BSSY B2, `(.L_x_531) ;  /* 0x0000083000027945 */ /* 0x000fd80003800000 */
[----:B------:R-:W-:Y:S05]  /*3610*/  @!P0 BRA `(.L_x_532) ;  /* 0x0000000800048947 */ /* 0x000fea0003800000 */
[----:B------:R-:W-:-:S13]  /*3620*/  ISETP.GT.AND P0, PT, R40, R13, PT ;  /* 0x0000000d2800720c */ /* 0x000fda0003f04270 */
.L_x_541:
        /* <DEDUP_REMOVED lines=49> */
.L_x_534:
[----:B------:R-:W-:Y:S05]  /*3940*/  BSYNC B3 ;  /* 0x0000000000037941 */ /* 0x000fea0003800000 */
.L_x_533:
        /* <DEDUP_REMOVED lines=24> */
.L_x_536:
[----:B------:R-:W-:Y:S05]  /*3ad0*/  BSYNC B3 ;  /* 0x0000000000037941 */ /* 0x000fea0003800000 */
.L_x_535:
        /* <DEDUP_REMOVED lines=24> */
.L_x_538:
[----:B------:R-:W-:Y:S05]  /*3c60*/  BSYNC B3 ;  /* 0x0000000000037941 */ /* 0x000fea0003800000 */
.L_x_537:
        /* <DEDUP_REMOVED lines=24> */
.L_x_540:
[----:B------:R-:W-:Y:S05]  /*3df0*/  BSYNC B3 ;  /* 0x0000000000037941 */ /* 0x000fea0003800000 */
.L_x_539:
[----:B------:R-:W-:-:S05]  /*3e00*/  VIADD R26, R26, 0x4 ;  /* 0x000000041a1a7836 */ /* 0x000fca0000000000 */
[----:B------:R-:W-:-:S13]  /*3e10*/  ISETP.GE.AND P1, PT, R26, R8, PT ;  /* 0x000000081a00720c */ /* 0x000fda0003f26270 */
[----:B------:R-:W-:Y:S05]  /*3e20*/  @!P1 BRA `(.L_x_541) ;  /* 0xfffffff800009947 */ /* 0x000fea000383ffff */
.L_x_532:
[----:B------:R-:W-:Y:S05]  /*3e30*/  BSYNC B2 ;  /* 0x0000000000027941 */ /* 0x000fea0003800000 */
.L_x_531:
[----:B------:R-:W-:Y:S05]  /*3e40*/  BRA `(.L_x_523) ;  /* 0x0000000c00607947 */ /* 0x000fea0003800000 */
.L_x_524:
        /* <DEDUP_REMOVED lines=29> */
.L_x_545:
[----:B------:R-:W-:Y:S05]  /*4020*/  BSYNC B3 ;  /* 0x0000000000037941 */ /* 0x000fea0003800000 */
.L_x_544:
        /* <DEDUP_REMOVED lines=17> */
.L_x_547:
[----:B------:R-:W-:Y:S05]  /*4140*/  BSYNC B3 ;  /* 0x0000000000037941 */ /* 0x000fea0003800000 */
.L_x_546:
        /* <DEDUP_REMOVED lines=16> */
.L_x_543:
[----:B------:R-:W-:Y:S05]  /*4250*/  BSYNC B2 ;  /* 0x0000000000027941 */ /* 0x000fea0003800000 */
.L_x_542:
[----:B------:R-:W-:-:S13]  /*4260*/  ISETP.GE.U32.AND P0, PT, R11, 0x3, PT ;  /* 0x000000030b00780c */ /* 0x000fda0003f06070 */
[----:B------:R-:W-:Y:S05]  /*4270*/  @!P0 BRA `(.L_x_523) ;  /* 0x0000000800548947 */ /* 0x000fea0003800000 */
[----:B------:R-:W-:-:S13]  /*4280*/  ISETP.GT.AND P0, PT, R40, R13, PT ;  /* 0x0000000d2800720c */ /* 0x000fda0003f04270 */
.L_x_556:
        /* <DEDUP_REMOVED lines=54> */
.L_x_549:
[----:B------:R-:W-:Y:S05]  /*45f0*/  BSYNC B2 ;  /* 0x0000000000027941 */ /* 0x000fea0003800000 */
.L_x_548:
        /* <DEDUP_REMOVED lines=29> */
.L_x_551:
[----:B------:R-:W-:Y:S05]  /*47d0*/  BSYNC B2 ;  /* 0x0000000000027941 */ /* 0x000fea0003800000 */
.L_x_550:
        /* <DEDUP_REMOVED lines=29> */
.L_x_553:
[----:B------:R-:W-:Y:S05]  /*49b0*/  BSYNC B2 ;  /* 0x0000000000027941 */ /* 0x000fea0003800000 */
.L_x_552:
        /* <DEDUP_REMOVED lines=29> */
.L_x_555:
[----:B------:R-:W-:Y:S05]  /*4b90*/  BSYNC B2 ;  /* 0x0000000000027941 */ /* 0x000fea0003800000 */
.L_x_554:
[----:B------:R-:W-:-:S04]  /*4ba0*/  IADD3 R28, R28, 0x4, RZ ;  /* 0x000000041c1c7810 */ /* 0x000fc80007ffe0ff */
[----:B------:R-:W-:-:S13]  /*4bb0*/  ISETP.GE.AND P1, PT, R28, R8, PT ;  /* 0x000000081c00720c */ /* 0x000fda0003f26270 */
[----:B------:R-:W-:Y:S05]  /*4bc0*/  @!P1 BRA `(.L_x_556) ;  /* 0xfffffff400b09947 */ /* 0x000fea000383ffff */
.L_x_523:
[----:B------:R-:W-:Y:S05]  /*4bd0*/  BSYNC B1 ;  /* 0x0000000000017941 */ /* 0x000fea0003800000 */
.L_x_522:
[----:B------:R-:W-:-:S05]  /*4be0*/  VIADD R7, R7, 0x1 ;  /* 0x0000000107077836 */ /* 0x000fca0000000000 */
[----:B------:R-:W-:-:S13]  /*4bf0*/  ISETP.GE.AND P0, PT, R7, R4, PT ;  /* 0x000000040700720c */ /* 0x000fda0003f06270 */
[----:B------:R-:W-:Y:S05]  /*4c00*/  @!P0 BRA `(.L_x_557) ;  /* 0xffffffe400048947 */ /* 0x000fea000383ffff */
.L_x_492:
[----:B------:R-:W-:Y:S05]  /*4c10*/  BSYNC B0 ;  /* 0x0000000000007941 */ /* 0x000fea0003800000 */
.L_x_491:
[----:B------:R-:W-:Y:S01]  /*4c20*/  ULDC.64 UR8, c[0x0][0x258] ;  /* 0x0000960000087ab9 */ /* 0x000fe20000000a00 */
[----:B------:R-:W-:Y:S02]  /*4c30*/  SHF.R.S32.HI R5, RZ, 0x1f, R0 ;  /* 0x0000001fff057819 */ /* 0x000fe40000011400 */
[C---:B------:R-:W-:Y:S01]  /*4c40*/  LEA R4, P0, R0.reuse, UR8, 0x1 ;  /* 0x0000000800047c11 */ /* 0x040fe2000f8008ff */
[----:B------:R-:W-:Y:S01]  /*4c50*/  ULDC UR8, c[0x0][0x210] ;  /* 0x0000840000087ab9 */ /* 0x000fe20000000800 */
[----:B------:R-:W-:Y:S02]  /*4c60*/  F2FP.F16.F32.PACK_AB R6, RZ, R6 ;  /* 0x00000006ff06723e */ /* 0x000fe400000000ff */
        /* <DEDUP_REMOVED lines=9> */
        .weak           $__internal_7_$__cuda_sm20_div_s64
        .type           $__internal_7_$__cuda_sm20_div_s64,@function
        .size           $__internal_7_$__cuda_sm20_div_s64,(.L_x_1822 - $__internal_7_$__cuda_sm20_div_s64)
$__internal_7_$__cuda_sm20_div_s64:
        /* <DEDUP_REMOVED lines=82> */
[----:B------:R-:W-:Y:S06]  /*5220*/  RET.REL.NODEC R10 `(_ZN2at6native49_GLOBAL__N__3489678a_16_AveragePool2d_cu_fb80407639avg_pool2d_backward_out_cuda_frame_nhwcIN3c104HalfEfiEEvT1_PKT_llliiiiiiiiPS6_ibb) ;  /* 0xffffffac0a747950 */ /* 0x000fec0003c3ffff */
.L_x_559:
        /* <DEDUP_REMOVED lines=13> */
.L_x_1822:


//--------------------- .text._ZN2at6native49_GLOBAL__N__3489678a_16_AveragePool2d_cu_fb80407634avg_pool2d_backward_out_cuda_frameIfflEEvT1_PKT_llllliiiiiiPS4_ibb --------------------------
	.section	.text._ZN2at6native49_GLOBAL__N__3489678a_16_AveragePool2d_cu_fb80407634avg_pool2d_backward_out_cuda_frameIfflEEvT1_PKT_llllliiiiiiPS4_ibb,"ax",@progbits
	.align	128
.text._ZN2at6native49_GLOBAL__N__3489678a_16_AveragePool2d_cu_fb80407634avg_pool2d_backward_out_cuda_frameIfflEEvT1_PKT_llllliiiiiiPS4_ibb:
        .type           _ZN2at6native49_GLOBAL__N__3489678a_16_AveragePool2d_cu_fb80407634avg_pool2d_backward_out_cuda_frameIfflEEvT1_PKT_llllliiiiiiPS4_ibb,@function
        .size           _ZN2at6native49_GLOBAL__N__3489678a_16_AveragePool2d_cu_fb80407634avg_pool2d_backward_out_cuda_frameIfflEEvT1_PKT_llllliiiiiiPS4_ibb,(.L_x_1824 - _ZN2at6native49_GLOBAL__N__3489678a_16_AveragePool2d_cu_fb80407634avg_pool2d_backward_out_cuda_frameIfflEEvT1_PKT_llllliiiiiiPS4_ibb)
        .other          _ZN2at6native49_GLOBAL__N__3489678a_16_AveragePool2d_cu_fb80407634avg_pool2d_backward_out_cuda_frameIfflEEvT1_PKT_llllliiiiiiPS4_ibb,@"STO_CUDA_ENTRY STV_DEFAULT"
_ZN2at6native49_GLOBAL__N__3489678a_16_AveragePool2d_cu_fb80407634avg_pool2d_backward_out_cuda_frameIfflEEvT1_PKT_llllliiiiiiPS4_ibb:
        /* <DEDUP_REMOVED lines=17> */
[----:B------:R-:W-:Y:S01]  /*0110*/  R2UR UR10, R0 ;  /* 0x00000000000a72ca */ /* 0x000fe200000e0000 */
[----:B------:R-:W-:Y:S01]  /*0120*/  IMAD.MOV.U32 R0, RZ, RZ, R2 ;  /* 0x000000ffff007224 */ /* 0x000fe200078e0002 */
[----:B------:R-:W-:Y:S02]  /*0130*/  UIADD3 UR4, UR4, UR8, URZ ;  /* 0x0000000804047290 */ /* 0x000fe4000fffe03f */
[----:B------:R-:W-:-:S02]  /*0140*/  UIADD3 UR5, UR5, UR9, URZ ;  /* 0x0000000905057290 */ /* 0x000fc4000fffe03f */
[----:B------:R-:W-:Y:S01]  /*0150*/  UIMAD UR6, UR6, UR7, URZ ;  /* 0x00000007060672a4 */ /* 0x000fe2000f8e023f */
[----:B------:R-:W-:-:S11]  /*0160*/  ULDC.64 UR8, c[0x0][0x208] ;  /* 0x0000820000087ab9 */ /* 0x000fd60000000a00 */
.L_x_616:
[----:B------:R-:W-:Y:S01]  /*0170*/  ULDC UR7, c[0x0][0x234] ;  /* 0x00008d0000077ab9 */ /* 0x000fe20000000800 */
[----:B------:R-:W-:Y:S01]  /*0180*/  BSSY B0, `(.L_x_560) ;  /* 0x0000027000007945 */ /* 0x000fe20003800000 */
[----:B------:R-:W-:-:S04]  /*0190*/  LOP3.LUT R2, R3, UR7, RZ, 0xfc, !PT ;  /* 0x0000000703027c12 */ /* 0x000fc8000f8efcff */
[----:B------:R-:W-:-:S13]  /*01a0*/  ISETP.NE.U32.AND P0, PT, R2, RZ, PT ;  /* 0x000000ff0200720c */ /* 0x000fda0003f05070 */
[----:B------:R-:W-:Y:S05]  /*01b0*/  @!P0 BRA `(.L_x_561) ;  /* 0x0000000000348947 */ /* 0x000fea0003800000 */
[----:B------:R-:W-:Y:S01]  /*01c0*/  ULDC.64 UR12, c[0x0][0x230] ;  /* 0x00008c00000c7ab9 */ /* 0x000fe20000000a00 */
[----:B------:R-:W-:Y:S01]  /*01d0*/  IMAD.MOV.U32 R12, RZ, RZ, R0 ;  /* 0x000000ffff0c7224 */ /* 0x000fe200078e0000 */
[----:B------:R-:W-:Y:S01]  /*01e0*/  MOV R2, 0x230 ;  /* 0x0000023000027802 */ /* 0x000fe20000000f00 */
[----:B------:R-:W-:Y:S02]  /*01f0*/  IMAD.U32 R11, RZ, RZ, UR12 ;  /* 0x0000000cff0b7e24 */ /* 0x000fe4000f8e00ff */
[----:B------:R-:W-:Y:S02]  /*0200*/  IMAD.U32 R10, RZ, RZ, UR13 ;  /* 0x0000000dff0a7e24 */ /* 0x000fe4000f8e00ff */
[----:B------:R-:W-:-:S07]  /*0210*/  IMAD.MOV.U32 R13, RZ, RZ, R3 ;  /* 0x000000ffff0d7224 */ /* 0x000fce00078e0003 */
[----:B------:R-:W-:Y:S05]  /*0220*/  CALL.REL.NOINC `($__internal_8_$__cuda_sm20_div_s64) ;  /* 0x0000003000a47944 */ /* 0x000fea0003c00000 */
[----:B------:R-:W-:Y:S01]  /*0230*/  IMAD.MOV R5, RZ, RZ, -R10 ;  /* 0x000000ffff057224 */ /* 0x000fe200078e0a0a */
[----:B------:R-:W-:Y:S01]  /*0240*/  ULDC UR7, c[0x0][0x230] ;  /* 0x00008c0000077ab9 */ /* 0x000fe20000000800 */
[----:B------:R-:W-:Y:S02]  /*0250*/  MOV R4, R10 ;  /* 0x0000000a00047202 */ /* 0x000fe40000000f00 */
[----:B------:R-:W-:Y:S02]  /*0260*/  IMAD R6, R5, UR7, R0 ;  /* 0x0000000705067c24 */ /* 0x000fe4000f8e0200 */
[----:B------:R-:W-:Y:S01]  /*0270*/  IMAD.MOV.U32 R5, RZ, RZ, R11 ;  /* 0x000000ffff057224 */ /* 0x000fe200078e000b */
[----:B------:R-:W-:Y:S06]  /*0280*/  BRA `(.L_x_562) ;  /* 0x0000000000587947 */ /* 0x000fec0003800000 */
.L_x_561:
        /* <DEDUP_REMOVED lines=20> */
[----:B------:R-:W-:Y:S02]  /*03d0*/  IMAD R6, R5, UR7, R0 ;  /* 0x0000000705067c24 */ /* 0x000fe4000f8e0200 */
[----:B------:R-:W-:-:S07]  /*03e0*/  IMAD.MOV.U32 R5, RZ, RZ, RZ ;  /* 0x000000ffff057224 */ /* 0x000fce00078e00ff */
.L_x_562:
[----:B------:R-:W-:Y:S05]  /*03f0*/  BSYNC B0 ;  /* 0x0000000000007941 */ /* 0x000fea0003800000 */
.L_x_560:
        /* <DEDUP_REMOVED lines=13> */
[----:B------:R-:W-:Y:S05]  /*04d0*/  CALL.REL.NOINC `($__internal_8_$__cuda_sm20_div_s64) ;  /* 0x0000002c00f87944 */ /* 0x000fea0003c00000 */
[----:B------:R-:W-:Y:S01]  /*04e0*/  IMAD.MOV R7, RZ, RZ, -R10 ;  /* 0x000000ffff077224 */ /* 0x000fe200078e0a0a */
[----:B------:R-:W-:Y:S01]  /*04f0*/  ULDC UR7, c[0x0][0x228] ;  /* 0x00008a0000077ab9 */ /* 0x000fe20000000800 */
[----:B------:R-:W-:Y:S02]  /*0500*/  IMAD.MOV.U32 R5, RZ, RZ, R11 ;  /* 0x000000ffff057224 */ /* 0x000fe400078e000b */
[----:B------:R-:W-:Y:S02]  /*0510*/  IMAD R7, R7, UR7, R4 ;  /* 0x0000000707077c24 */ /* 0x000fe4000f8e0204 */
[----:B------:R-:W-:Y:S01]  /*0520*/  IMAD.MOV.U32 R4, RZ, RZ, R10 ;  /* 0x000000ffff047224 */ /* 0x000fe200078e000a */
[----:B------:R-:W-:Y:S06]  /*0530*/  BRA `(.L_x_565) ;  /* 0x00000000005c7947 */ /* 0x000fec0003800000 */
.L_x_564:
        /* <DEDUP_REMOVED lines=16> */
[----:B------:R-:W-:Y:S02]  /*0640*/  ISETP.GE.U32.AND P1, PT, R5, UR7, PT ;  /* 0x0000000705007c0c */ /* 0x000fe4000bf26070 */
[----:B------:R-:W-:-:S11]  /*0650*/  MOV R5, RZ ;  /* 0x000000ff00057202 */ /* 0x000fd60000000f00 */
[----:B------:R-:W-:Y:S01]  /*0660*/  @P1 VIADD R9, R9, 0x1 ;  /* 0x0000000109091836 */ /* 0x000fe20000000000 */
[----:B------:R-:W-:-:S05]  /*0670*/  @!P2 LOP3.LUT R9, RZ, UR7, RZ, 0x33, !PT ;  /* 0x00000007ff09ac12 */ /* 0x000fca000f8e33ff */
[----:B------:R-:W-:-:S04]  /*0680*/  IMAD.MOV R7, RZ, RZ, -R9 ;  /* 0x000000ffff077224 */ /* 0x000fc800078e0a09 */
[----:B------:R-:W-:Y:S02]  /*0690*/  IMAD R7, R7, UR7, R4 ;  /* 0x0000000707077c24 */ /* 0x000fe4000f8e0204 */
[----:B------:R-:W-:-:S07]  /*06a0*/  IMAD.MOV.U32 R4, RZ, RZ, R9 ;  /* 0x000000ffff047224 */ /* 0x000fce00078e0009 */
.L_x_565:
[----:B------:R-:W-:Y:S05]  /*06b0*/  BSYNC B0 ;  /* 0x0000000000007941 */ /* 0x000fea0003800000 */
.L_x_563:
        /* <DEDUP_REMOVED lines=14> */
[----:B------:R-:W-:Y:S01]  /*07a0*/  ULDC UR7, c[0x0][0x220] ;  /* 0x0000880000077ab9 */ /* 0x000fe20000000800 */
[--C-:B------:R-:W-:Y:S01]  /*07b0*/  IMAD.MOV R2, RZ, RZ, -R10.reuse ;  /* 0x000000ffff027224 */ /* 0x100fe200078e0a0a */
[----:B------:R-:W-:Y:S01]  /*07c0*/  MOV R17, UR7 ;  /* 0x0000000700117c02 */ /* 0x000fe20008000f00 */
[----:B------:R-:W-:-:S04]  /*07d0*/  IMAD.MOV.U32 R8, RZ, RZ, R10 ;  /* 0x000000ffff087224 */ /* 0x000fc800078e000a */
[----:B------:R-:W-:Y:S01]  /*07e0*/  IMAD R10, R2, R17, R4 ;  /* 0x00000011020a7224 */ /* 0x000fe200078e0204 */
[----:B------:R-:W-:Y:S06]  /*07f0*/  BRA `(.L_x_568) ;  /* 0x0000000000587947 */ /* 0x000fec0003800000 */
.L_x_567:
[----:B------:R-:W-:Y:S02]  /*0800*/  ULDC UR7, c[0x0][0x220] ;  /* 0x0000880000077ab9 */ /* 0x000fe40000000800 */
[----:B------:R-:W-:-:S04]  /*0810*/  IMAD.U32 R17, RZ, RZ, UR7 ;  /* 0x00000007ff117e24 */ /* 0x000fc8000f8e00ff */
        /* <DEDUP_REMOVED lines=9> */
[----:B------:R-:W-:-:S04]  /*08b0*/  IMAD.HI.U32 R8, R9, R4, RZ ;  /* 0x0000000409087227 */ /* 0x000fc800078e00ff */
[----:B------:R-:W-:-:S04]  /*08c0*/  IMAD.MOV R10, RZ, RZ, -R8 ;  /* 0x000000ffff0a7224 */ /* 0x000fc800078e0a08 */
[----:B------:R-:W-:-:S05]  /*08d0*/  IMAD R10, R17, R10, R4 ;  /* 0x0000000a110a7224 */ /* 0x000fca00078e0204 */
[----:B------:R-:W-:-:S13]  /*08e0*/  ISETP.GE.U32.AND P0, PT, R10, R17, PT ;  /* 0x000000110a00720c */ /* 0x000fda0003f06070 */
[----:B------:R-:W-:Y:S01]  /*08f0*/  @P0 IADD3 R10, R10, -R17, RZ ;  /* 0x800000110a0a0210 */ /* 0x000fe20007ffe0ff */
[----:B------:R-:W-:-:S03]  /*0900*/  @P0 VIADD R8, R8, 0x1 ;  /* 0x0000000108080836 */ /* 0x000fc60000000000 */
[----:B------:R-:W-:-:S13]  /*0910*/  ISETP.GE.U32.AND P1, PT, R10, R17, PT ;  /* 0x000000110a00720c */ /* 0x000fda0003f26070 */
[----:B------:R-:W-:Y:S01]  /*0920*/  @P1 VIADD R8, R8, 0x1 ;  /* 0x0000000108081836 */ /* 0x000fe20000000000 */
[----:B------:R-:W-:-:S05]  /*0930*/  @!P2 LOP3.LUT R8, RZ, R17, RZ, 0x33, !PT ;  /* 0x00000011ff08a212 */ /* 0x000fca00078e33ff */
[----:B------:R-:W-:-:S04]  /*0940*/  IMAD.MOV R10, RZ, RZ, -R8 ;  /* 0x000000ffff0a7224 */ /* 0x000fc800078e0a08 */
[----:B------:R-:W-:-:S07]  /*0950*/  IMAD R10, R17, R10, R4 ;  /* 0x0000000a110a7224 */ /* 0x000fce00078e0204 */
.L_x_568:
[----:B------:R-:W-:Y:S05]  /*0960*/  BSYNC B0 ;  /* 0x0000000000007941 */ /* 0x000fea0003800000 */
.L_x_566:
        /* <DEDUP_REMOVED lines=23> */
[----:B------:R-:W-:Y:S02]  /*0ae0*/  IMAD R9, R16, R11, RZ ;  /* 0x0000000b10097224 */ /* 0x000fe400078e02ff */
[C---:B------:R-:W-:Y:S02]  /*0af0*/  IMAD R15, R12.reuse, R4, R15 ;  /* 0x000000040c0f7224 */ /* 0x040fe400078e020f */
[----:B------:R-:W-:Y:S02]  /*0b00*/  IMAD.MOV.U32 R4, RZ, RZ, RZ ;  /* 0x000000ffff047224 */ /* 0x000fe400078e00ff */
[----:B------:R-:W-:Y:S01]  /*0b10*/  IMAD.MOV.U32 R16, RZ, RZ, R18 ;  /* 0x000000ffff107224 */ /* 0x000fe200078e0012 */
[----:B------:R-:W-:Y:S01]  /*0b20*/  ISETP.GT.U32.AND P1, PT, R12, R15, PT ;  /* 0x0000000f0c00720c */ /* 0x000fe20003f24070 */
[----:B------:R-:W-:-:S02]  /*0b30*/  IMAD.HI.U32 R9, R5, R9, R4 ;  /* 0x0000000905097227 */ /* 0x000fc400078e0004 */
        /* <DEDUP_REMOVED lines=17> */
[----:B------:R-:W-:Y:S01]  /*0c50*/  @!P2 IMAD.MOV R14, RZ, RZ, -R14 ;  /* 0x000000ffff0ea224 */ /* 0x000fe200078e0a0e */
[----:B------:R-:W-:Y:S01]  /*0c60*/  @!P1 LOP3.LUT R14, RZ, R2, RZ, 0x33, !PT ;  /* 0x00000002ff0e9212 */ /* 0x000fe200078e33ff */
[----:B------:R-:W-:Y:S01]  /*0c70*/  @!P3 VIADD R9, R9, 0x1 ;  /* 0x000000010909b836 */ /* 0x000fe20000000000 */
[----:B------:R-:W-:Y:S02]  /*0c80*/  ISETP.GE.U32.AND P4, PT, R4, R11, PT ;  /* 0x0000000b0400720c */ /* 0x000fe40003f86070 */
[----:B------:R-:W-:Y:S02]  /*0c90*/  LOP3.LUT R4, R6, R13, RZ, 0x3c, !PT ;  /* 0x0000000d06047212 */ /* 0x000fe400078e3cff */
[----:B-1----:R-:W-:Y:S02]  /*0ca0*/  ISETP.GE.AND P5, PT, R7, R16, PT ;  /* 0x000000100700720c */ /* 0x002fe40003fa6270 */
[----:B------:R-:W-:-:S02]  /*0cb0*/  ISETP.GE.AND P2, PT, R4, RZ, PT ;  /* 0x000000ff0400720c */ /* 0x000fc40003f46270 */
[----:B0-----:R-:W-:Y:S02]  /*0cc0*/  VIADDMNMX R2, R14, 0x1, R5, PT ;  /* 0x000000010e027846 */ /* 0x001fe40003800105 */
[----:B------:R-:W-:Y:S02]  /*0cd0*/  CS2R R4, SRZ ;  /* 0x0000000000047805 */ /* 0x000fe4000001ff00 */
[----:B------:R-:W-:Y:S02]  /*0ce0*/  SHF.R.S32.HI R11, RZ, 0x1f, R10 ;  /* 0x0000001fff0b7819 */ /* 0x000fe4000001140a */
[----:B--2---:R-:W-:Y:S01]  /*0cf0*/  ISETP.GE.AND P1, PT, R6, R15, PT ;  /* 0x0000000f0600720c */ /* 0x004fe20003f26270 */
[----:B------:R-:W-:Y:S02]  /*0d00*/  @P4 VIADD R9, R9, 0x1 ;  /* 0x0000000109094836 */ /* 0x000fe40000000000 */
[----:B------:R-:W-:Y:S10]  /*0d10*/  @!P5 BRA `(.L_x_570) ;  /* 0x000000000068d947 */ /* 0x000ff40003800000 */
        /* <DEDUP_REMOVED lines=8> */
[----:B0-----:R-:W-:-:S06]  /*0da0*/  IADD3 R18, R5, 0xffffffe, RZ ;  /* 0x0ffffffe05127810 */ /* 0x001fcc0007ffe0ff */
        /* <DEDUP_REMOVED lines=17> */
.L_x_570:
[----:B------:R-:W-:Y:S05]  /*0ec0*/  BSYNC B0 ;  /* 0x0000000000007941 */ /* 0x000fea0003800000 */
.L_x_569:
        /* <DEDUP_REMOVED lines=25> */
[----:B------:R-:W-:-:S04]  /*1060*/  @P1 VIADD R6, R6, 0x1 ;  /* 0x0000000106061836 */ /* 0x000fc80000000000 */
[----:B------:R-:W-:Y:S01]  /*1070*/  @!P4 IMAD.MOV R6, RZ, RZ, -R6 ;  /* 0x000000ffff06c224 */ /* 0x000fe200078e0a06 */
[----:B------:R-:W-:-:S05]  /*1080*/  @!P3 LOP3.LUT R6, RZ, R19, RZ, 0x33, !PT ;  /* 0x00000013ff06b212 */ /* 0x000fca00078e33ff */
[----:B------:R-:W-:-:S07]  /*1090*/  VIADD R4, R6, 0x1 ;  /* 0x0000000106047836 */ /* 0x000fce0000000000 */
.L_x_572:
[----:B------:R-:W-:Y:S05]  /*10a0*/  BSYNC B0 ;  /* 0x0000000000007941 */ /* 0x000fea0003800000 */
.L_x_571:
        /* <DEDUP_REMOVED lines=41> */
.L_x_595:
        /* <DEDUP_REMOVED lines=23> */
[----:B------:R-:W-:-:S04]  /*14b0*/  IMAD.WIDE.U32 R24, R18, R22, R20 ;  /* 0x0000001612187225 */ /* 0x000fc800078e0014 */
[----:B------:R-:W-:Y:S01]  /*14c0*/  IMAD.IADD R21, R25, 0x1, R23 ;  /* 0x0000000119157824 */ /* 0x000fe200078e0217 */
[----:B--2---:R-:W-:-:S04]  /*14d0*/  LEA R20, P1, R24, R14, 0x2 ;  /* 0x0000000e18147211 */ /* 0x004fc800078210ff */
[----:B------:R-:W-:Y:S02]  /*14e0*/  LEA.HI.X R21, R24, R15, R21, 0x2, P1 ;  /* 0x0000000f18157211 */ /* 0x000fe400008f1415 */
[----:B---3--:R-:W-:Y:S02]  /*14f0*/  VIADDMNMX R32, R31, R30, UR4, PT ;  /* 0x000000041f207e46 */ /* 0x008fe4000b80011e */
[----:B------:R-:W-:-:S03]  /*1500*/  VIMNMX R30, RZ, R31, !PT ;  /* 0x0000001fff1e7248 */ /* 0x000fc60007fe0100 */
[C---:B------:R-:W-:Y:S01]  /*1510*/  IMAD.IADD R24, R32.reuse, 0x1, -R31 ;  /* 0x0000000120187824 */ /* 0x040fe200078e0a1f */
        /* <DEDUP_REMOVED lines=11> */
[----:B------:R-:W2:Y:S01]  /*15d0*/  LDG.E R25, desc[UR8][R20.64] ;  /* 0x0000000814197981 */ /* 0x000ea2000c1e1900 */
[----:B------:R-:W2:Y:S02]  /*15e0*/  MUFU.RCP R24, UR10 ;  /* 0x0000000a00187d08 */ /* 0x000ea40008001000 */
[----:B--2---:R-:W-:-:S07]  /*15f0*/  FFMA.FTZ R6, R25, R24, R6 ;  /* 0x0000001819067223 */ /* 0x004fce0000010006 */
.L_x_582:
[----:B------:R-:W-:Y:S05]  /*1600*/  BSYNC B3 ;  /* 0x0000000000037941 */ /* 0x000fea0003800000 */
.L_x_581:
[----:B------:R-:W-:Y:S01]  /*1610*/  IADD3 R24, R4, 0x1, RZ ;  /* 0x0000000104187810 */ /* 0x000fe20007ffe0ff */
[----:B------:R-:W-:Y:S06]  /*1620*/  @!P2 BRA `(.L_x_580) ;  /* 0x000000000040a947 */ /* 0x000fec0003800000 */
[----:B------:R-:W-:Y:S01]  /*1630*/  ISETP.LE.OR P1, PT, R28, R13, !P0 ;  /* 0x0000000d1c00720c */ /* 0x000fe20004723670 */
[----:B------:R-:W-:Y:S01]  /*1640*/  BSSY B3, `(.L_x_583) ;  /* 0x0000006000037945 */ /* 0x000fe20003800000 */
[----:B------:R-:W-:-:S11]  /*1650*/  ISETP.NE.AND P2, PT, R10, 0x2, PT ;  /* 0x000000020a00780c */ /* 0x000fd60003f45270 */
[----:B------:R-:W-:Y:S05]  /*1660*/  @P1 BRA `(.L_x_584) ;  /* 0x00000000000c1947 */ /* 0x000fea0003800000 */
[----:B------:R-:W2:Y:S01]  /*1670*/  LDG.E R25, desc[UR8][R20.64+0x4] ;  /* 0x0000040814197981 */ /* 0x000ea2000c1e1900 */
[----:B------:R-:W2:Y:S02]  /*1680*/  MUFU.RCP R24, UR10 ;  /* 0x0000000a00187d08 */ /* 0x000ea40008001000 */
[----:B--2---:R-:W-:-:S07]  /*1690*/  FFMA.FTZ R6, R25, R24, R6 ;  /* 0x0000001819067223 */ /* 0x004fce0000010006 */
.L_x_584:
[----:B------:R-:W-:Y:S05]  /*16a0*/  BSYNC B3 ;  /* 0x0000000000037941 */ /* 0x000fea0003800000 */
.L_x_583:
[----:B------:R-:W-:Y:S01]  /*16b0*/  VIADD R24, R4, 0x2 ;  /* 0x0000000204187836 */ /* 0x000fe20000000000 */
[----:B------:R-:W-:Y:S06]  /*16c0*/  @!P2 BRA `(.L_x_580) ;  /* 0x000000000018a947 */ /* 0x000fec0003800000 */
[----:B------:R-:W-:Y:S01]  /*16d0*/  ISETP.LE.OR P0, PT, R27, R26, !P0 ;  /* 0x0000001a1b00720c */ /* 0x000fe20004703670 */
[----:B------:R-:W-:-:S12]  /*16e0*/  VIADD R24, R4, 0x3 ;  /* 0x0000000304187836 */ /* 0x000fd80000000000 */
[----:B------:R-:W-:Y:S05]  /*16f0*/  @P0 BRA `(.L_x_580) ;  /* 0x00000000000c0947 */ /* 0x000fea0003800000 */
[----:B------:R-:W2:Y:S01]  /*1700*/  LDG.E R21, desc[UR8][R20.64+0x8] ;  /* 0x0000080814157981 */ /* 0x000ea2000c1e1900 */
[----:B------:R-:W2:Y:S02]  /*1710*/  MUFU.RCP R25, UR10 ;  /* 0x0000000a00197d08 */ /* 0x000ea40008001000 */
[----:B--2---:R-:W-:-:S07]  /*1720*/  FFMA.FTZ R6, R21, R25, R6 ;  /* 0x0000001915067223 */ /* 0x004fce0000010006 */
.L_x_580:
[----:B------:R-:W-:Y:S05]  /*1730*/  BSYNC B2 ;  /* 0x0000000000027941 */ /* 0x000fea0003800000 */
.L_x_579:
        /* <DEDUP_REMOVED lines=25> */
.L_x_587:
[----:B------:R-:W0:Y:S01]  /*18d0*/  LDC R32, c[0x0][0x230] ;  /* 0x00008c00ff207b82 */ /* 0x000e220000000800 */
[----:B------:R-:W-:Y:S02]  /*18e0*/  VIMNMX R14, RZ, R22, !PT ;  /* 0x00000016ff0e7248 */ /* 0x000fe40007fe0100 */
[----:B------:R-:W-:-:S05]  /*18f0*/  VIMNMX R31, RZ, R18, !PT ;  /* 0x00000012ff1f7248 */ /* 0x000fca0007fe0100 */
[----:B------:R-:W1:Y:S01]  /*1900*/  LDC R35, c[0x0][0x254] ;  /* 0x00009500ff237b82 */ /* 0x000e620000000800 */
[----:B0-----:R-:W-:-:S04]  /*1910*/  VIMNMX3 R15, R25, UR5, R32, PT ;  /* 0x00000005190f7c0f */ /* 0x001fc8000b800120 */
[----:B------:R-:W-:Y:S01]  /*1920*/  ISETP.LE.OR P1, PT, R15, R14, !P0 ;  /* 0x0000000e0f00720c */ /* 0x000fe20004723670 */
[----:B------:R-:W-:Y:S02]  /*1930*/  IMAD.MOV.U32 R14, RZ, RZ, R19 ;  /* 0x000000ffff0e7224 */ /* 0x000fe400078e0013 */
[----:B------:R-:W-:-:S10]  /*1940*/  IMAD.MOV.U32 R15, RZ, RZ, R34 ;  /* 0x000000ffff0f7224 */ /* 0x000fd400078e0022 */
[----:B------:R-:W2:Y:S01]  /*1950*/  @!P1 LDG.E R19, desc[UR8][R14.64] ;  /* 0x000000080e139981 */ /* 0x000ea2000c1e1900 */
[----:B------:R-:W2:Y:S01]  /*1960*/  @!P1 MUFU.RCP R33, UR10 ;  /* 0x0000000a00219d08 */ /* 0x000ea20008001000 */
[----:B------:R-:W-:-:S04]  /*1970*/  VIMNMX3 R34, R23, UR5, R32, PT ;  /* 0x0000000517227c0f */ /* 0x000fc8000b800120 */
[----:B------:R-:W-:Y:S02]  /*1980*/  ISETP.LE.OR P2, PT, R34, R31, !P0 ;  /* 0x0000001f2200720c */ /* 0x000fe40004743670 */
[----:B------:R-:W-:Y:S02]  /*1990*/  VIMNMX R31, RZ, R20, !PT ;  /* 0x00000014ff1f7248 */ /* 0x000fe40007fe0100 */
[--C-:B------:R-:W-:Y:S02]  /*19a0*/  VIMNMX3 R34, R29, UR5, R32.reuse, PT ;  /* 0x000000051d227c0f */ /* 0x100fe4000b800120 */
[----:B------:R-:W-:Y:S01]  /*19b0*/  VIMNMX3 R32, R30, UR5, R32, PT ;  /* 0x000000051e207c0f */ /* 0x000fe2000b800120 */
[----:B--2---:R-:W-:-:S06]  /*19c0*/  @!P1 FFMA.FTZ R6, R19, R33, R6 ;  /* 0x0000002113069223 */ /* 0x004fcc0000010006 */
[----:B------:R-:W2:Y:S01]  /*19d0*/  @!P2 LDG.E R19, desc[UR8][R14.64+0x4] ;  /* 0x000004080e13a981 */ /* 0x000ea2000c1e1900 */
[----:B------:R-:W-:Y:S02]  /*19e0*/  ISETP.LE.OR P1, PT, R34, R31, !P0 ;  /* 0x0000001f2200720c */ /* 0x000fe40004723670 */
[----:B------:R-:W-:-:S04]  /*19f0*/  VIMNMX R31, RZ, R21, !PT ;  /* 0x00000015ff1f7248 */ /* 0x000fc80007fe0100 */
[----:B------:R-:W-:-:S07]  /*1a00*/  ISETP.LE.OR P3, PT, R32, R31, !P0 ;  /* 0x0000001f2000720c */ /* 0x000fce0004763670 */
[----:B------:R-:W3:Y:S06]  /*1a10*/  @!P1 LDG.E R31, desc[UR8][R14.64+0x8] ;  /* 0x000008080e1f9981 */ /* 0x000eec000c1e1900 */
[----:B------:R-:W4:Y:S01]  /*1a20*/  @!P3 LDG.E R33, desc[UR8][R14.64+0xc] ;  /* 0x00000c080e21b981 */ /* 0x000f22000c1e1900 */
[----:B------:R-:W2:Y:S01]  /*1a30*/  @!P2 MUFU.RCP R32, UR10 ;  /* 0x0000000a0020ad08 */ /* 0x000ea20008001000 */
[----:B------:R-:W-:Y:S01]  /*1a40*/  VIADD R24, R24, 0x4 ;  /* 0x0000000418187836 */ /* 0x000fe20000000000 */
[C---:B-1----:R-:W-:Y:S01]  /*1a50*/  LEA R21, R35.reuse, R21, 0x2 ;  /* 0x0000001523157211 */ /* 0x042fe200078e10ff */
[----:B------:R-:W-:-:S02]  /*1a60*/  IMAD R18, R35, 0x4, R18 ;  /* 0x0000000423127824 */ /* 0x000fc400078e0212 */
[C---:B------:R-:W-:Y:S02]  /*1a70*/  IMAD R20, R35.reuse, 0x4, R20 ;  /* 0x0000000423147824 */ /* 0x040fe400078e0214 */
[C---:B------:R-:W-:Y:S02]  /*1a80*/  IMAD R22, R35.reuse, 0x4, R22 ;  /* 0x0000000423167824 */ /* 0x040fe400078e0216 */
[C---:B------:R-:W-:Y:S02]  /*1a90*/  IMAD R23, R35.reuse, 0x4, R23 ;  /* 0x0000000423177824 */ /* 0x040fe400078e0217 */
[C---:B------:R-:W-:Y:S02]  /*1aa0*/  IMAD R29, R35.reuse, 0x4, R29 ;  /* 0x00000004231d7824 */ /* 0x040fe400078e021d */
[C---:B------:R-:W-:Y:S02]  /*1ab0*/  IMAD R30, R35.reuse, 0x4, R30 ;  /* 0x00000004231e7824 */ /* 0x040fe400078e021e */
[----:B------:R-:W-:-:S02]  /*1ac0*/  IMAD R25, R35, 0x4, R25 ;  /* 0x0000000423197824 */ /* 0x000fc400078e0219 */
[----:B--2---:R-:W-:Y:S02]  /*1ad0*/  @!P2 FFMA.FTZ R6, R19, R32, R6 ;  /* 0x000000201306a223 */ /* 0x004fe40000010006 */
[----:B------:R-:W3:Y:S08]  /*1ae0*/  @!P1 MUFU.RCP R19, UR10 ;  /* 0x0000000a00139d08 */ /* 0x000ef00008001000 */
[----:B------:R-:W4:Y:S01]  /*1af0*/  @!P3 MUFU.RCP R32, UR10 ;  /* 0x0000000a0020bd08 */ /* 0x000f220008001000 */
[----:B---3--:R-:W-:Y:S01]  /*1b00*/  @!P1 FFMA.FTZ R6, R31, R19, R6 ;  /* 0x000000131f069223 */ /* 0x008fe20000010006 */
[----:B------:R-:W-:-:S05]  /*1b10*/  IADD3 R19, P1, R14, 0x10, RZ ;  /* 0x000000100e137810 */ /* 0x000fca0007f3e0ff */
[----:B------:R-:W-:Y:S01]  /*1b20*/  IMAD.X R34, RZ, RZ, R15, P1 ;  /* 0x000000ffff227224 */ /* 0x000fe200008e060f */
[----:B------:R-:W-:Y:S01]  /*1b30*/  ISETP.GE.AND P1, PT, R24, R7, PT ;  /* 0x000000071800720c */ /* 0x000fe20003f26270 */
[----:B----4-:R-:W-:-:S12]  /*1b40*/  @!P3 FFMA.FTZ R6, R33, R32, R6 ;  /* 0x000000202106b223 */ /* 0x010fd80000010006 */
[----:B------:R-:W-:Y:S05]  /*1b50*/  @!P1 BRA `(.L_x_587) ;  /* 0xfffffffc005c9947 */ /* 0x000fea000383ffff */
.L_x_586:
[----:B------:R-:W-:Y:S05]  /*1b60*/  BSYNC B2 ;  /* 0x0000000000027941 */ /* 0x000fea0003800000 */
.L_x_585:
[----:B------:R-:W-:Y:S05]  /*1b70*/  BRA `(.L_x_577) ;  /* 0x0000000800087947 */ /* 0x000fea0003800000 */
.L_x_578:
        /* <DEDUP_REMOVED lines=10> */
[----:B------:R-:W0:Y:S01]  /*1c20*/  LDC R15, c[0x0][0x25c] ;  /* 0x00009700ff0f7b82 */ /* 0x000e220000000800 */
[----:B------:R-:W-:-:S07]  /*1c30*/  ULDC UR7, c[0x0][0x254] ;  /* 0x0000950000077ab9 */ /* 0x000fce0000000800 */
[----:B------:R-:W1:Y:S01]  /*1c40*/  LDC R14, c[0x0][0x24c] ;  /* 0x00009300ff0e7b82 */ /* 0x000e620000000800 */
[----:B0-----:R-:W-:-:S05]  /*1c50*/  IMAD R15, R4, UR7, -R15 ;  /* 0x00000007040f7c24 */ /* 0x001fca000f8e0a0f */
[----:B-1----:R-:W-:-:S04]  /*1c60*/  VIADDMNMX R14, R15, R14, UR5, PT ;  /* 0x000000050f0e7e46 */ /* 0x002fc8000b80010e */
[----:B------:R-:W-:-:S05]  /*1c70*/  IADD3 R15, R14, -R15, RZ ;  /* 0x8000000f0e0f7210 */ /* 0x000fca0007ffe0ff */
[----:B------:R-:W-:-:S05]  /*1c80*/  IMAD R15, R24, R15, RZ ;  /* 0x0000000f180f7224 */ /* 0x000fca00078e02ff */
[----:B------:R-:W-:-:S06]  /*1c90*/  I2FP.F32.S32 R15, R15 ;  /* 0x0000000f000f7245 */ /* 0x000fcc0000201400 */
[----:B------:R-:W2:Y:S02]  /*1ca0*/  MUFU.RCP R15, R15 ;  /* 0x0000000f000f7308 */ /* 0x000ea40000001000 */
[----:B--2---:R-:W-:-:S07]  /*1cb0*/  FFMA.FTZ R6, R23, R15, R6 ;  /* 0x0000000f17067223 */ /* 0x004fce0000010006 */
.L_x_591:
[----:B------:R-:W-:Y:S05]  /*1cc0*/  BSYNC B3 ;  /* 0x0000000000037941 */ /* 0x000fea0003800000 */
.L_x_590:
[----:B------:R-:W-:Y:S01]  /*1cd0*/  VIADD R22, R4, 0x1 ;  /* 0x0000000104167836 */ /* 0x000fe20000000000 */
[----:B------:R-:W-:Y:S06]  /*1ce0*/  @!P2 BRA `(.L_x_589) ;  /* 0x000000000088a947 */ /* 0x000fec0003800000 */
[----:B------:R-:W-:Y:S01]  /*1cf0*/  ISETP.LE.OR P1, PT, R28, R13, !P0 ;  /* 0x0000000d1c00720c */ /* 0x000fe20004723670 */
[----:B------:R-:W-:Y:S01]  /*1d00*/  BSSY B3, `(.L_x_592) ;  /* 0x000000f000037945 */ /* 0x000fe20003800000 */
[----:B------:R-:W-:-:S11]  /*1d10*/  ISETP.NE.AND P2, PT, R10, 0x2, PT ;  /* 0x000000020a00780c */ /* 0x000fd60003f45270 */
[----:B------:R-:W-:Y:S05]  /*1d20*/  @P1 BRA `(.L_x_593) ;  /* 0x0000000000301947 */ /* 0x000fea0003800000 */
[----:B------:R-:W2:Y:S01]  /*1d30*/  LDG.E R23, desc[UR8][R20.64+0x4] ;  /* 0x0000040814177981 */ /* 0x000ea2000c1e1900 */
        /* <DEDUP_REMOVED lines=8> */
[----:B------:R-:W-:-:S06]  /*1dc0*/  I2FP.F32.S32 R15, R15 ;  /* 0x0000000f000f7245 */ /* 0x000fcc0000201400 */
[----:B------:R-:W2:Y:S02]  /*1dd0*/  MUFU.RCP R15, R15 ;  /* 0x0000000f000f7308 */ /* 0x000ea40000001000 */
[----:B--2---:R-:W-:-:S07]  /*1de0*/  FFMA.FTZ R6, R23, R15, R6 ;  /* 0x0000000f17067223 */ /* 0x004fce0000010006 */
.L_x_593:
[----:B------:R-:W-:Y:S05]  /*1df0*/  BSYNC B3 ;  /* 0x0000000000037941 */ /* 0x000fea0003800000 */
.L_x_592:
[----:B------:R-:W-:Y:S01]  /*1e00*/  VIADD R22, R4, 0x2 ;  /* 0x0000000204167836 */ /* 0x000fe20000000000 */
[----:B------:R-:W-:Y:S06]  /*1e10*/  @!P2 BRA `(.L_x_589) ;  /* 0x00000000003ca947 */ /* 0x000fec0003800000 */
[----:B------:R-:W-:Y:S01]  /*1e20*/  ISETP.LE.OR P0, PT, R27, R26, !P0 ;  /* 0x0000001a1b00720c */ /* 0x000fe20004703670 */
[----:B------:R-:W-:-:S12]  /*1e30*/  VIADD R22, R4, 0x3 ;  /* 0x0000000304167836 */ /* 0x000fd80000000000 */
[----:B------:R-:W-:Y:S05]  /*1e40*/  @P0 BRA `(.L_x_589) ;  /* 0x0000000000300947 */ /* 0x000fea0003800000 */
[----:B------:R-:W2:Y:S01]  /*1e50*/  LDG.E R21, desc[UR8][R20.64+0x8] ;  /* 0x0000080814157981 */ /* 0x000ea2000c1e1900 */
        /* <DEDUP_REMOVED lines=8> */
[----:B------:R-:W-:-:S06]  /*1ee0*/  I2FP.F32.S32 R15, R15 ;  /* 0x0000000f000f7245 */ /* 0x000fcc0000201400 */
[----:B------:R-:W2:Y:S02]  /*1ef0*/  MUFU.RCP R15, R15 ;  /* 0x0000000f000f7308 */ /* 0x000ea40000001000 */
[----:B--2---:R-:W-:-:S07]  /*1f00*/  FFMA.FTZ R6, R21, R15, R6 ;  /* 0x0000000f15067223 */ /* 0x004fce0000010006 */
.L_x_589:
[----:B------:R-:W-:Y:S05]  /*1f10*/  BSYNC B2 ;  /* 0x0000000000027941 */ /* 0x000fea0003800000 */
.L_x_588:
[----:B------:R-:W-:-:S13]  /*1f20*/  ISETP.GE.U32.AND P0, PT, R9, 0x3, PT ;  /* 0x000000030900780c */ /* 0x000fda0003f06070 */
[----:B------:R-:W-:Y:S05]  /*1f30*/  @!P0 BRA `(.L_x_577) ;  /* 0x0000000400188947 */ /* 0x000fea0003800000 */
[----:B------:R-:W-:-:S13]  /*1f40*/  ISETP.GT.AND P0, PT, R31, R30, PT ;  /* 0x0000001e1f00720c */ /* 0x000fda0003f04270 */
.L_x_594:
        /* <DEDUP_REMOVED lines=19> */
[----:B------:R-:W2:Y:S01]  /*2080*/  @!P1 LDG.E R15, desc[UR8][R20.64] ;  /* 0x00000008140f9981 */ /* 0x000ea2000c1e1900 */
        /* <DEDUP_REMOVED lines=13> */
[----:B------:R-:W2:Y:S02]  /*2160*/  @!P1 MUFU.RCP R32, R32 ;  /* 0x0000002000209308 */ /* 0x000ea40000001000 */
[----:B------:R-:W-:Y:S02]  /*2170*/  VIADDMNMX R31, R30, R23, UR5, PT ;  /* 0x000000051e1f7e46 */ /* 0x000fe4000b800117 */
[----:B------:R-:W-:Y:S02]  /*2180*/  VIMNMX R30, RZ, R30, !PT ;  /* 0x0000001eff1e7248 */ /* 0x000fe40007fe0100 */
[----:B------:R-:W-:-:S04]  /*2190*/  VIMNMX R31, R31, UR11, PT ;  /* 0x0000000b1f1f7c48 */ /* 0x000fc8000bfe0100 */
[----:B------:R-:W-:Y:S02]  /*21a0*/  ISETP.LE.OR P3, PT, R31, R30, !P0 ;  /* 0x0000001e1f00720c */ /* 0x000fe40004763670 */
[----:B------:R-:W-:-:S04]  /*21b0*/  IADD3 R31, R34, -UR7, R25 ;  /* 0x80000007221f7c10 */ /* 0x000fc8000fffe019 */
[----:B------:R-:W-:-:S04]  /*21c0*/  VIADDMNMX R30, R31, R23, UR5, PT ;  /* 0x000000051f1e7e46 */ /* 0x000fc8000b800117 */
[----:B------:R-:W-:Y:S01]  /*21d0*/  VIMNMX R34, R30, UR11, PT ;  /* 0x0000000b1e227c48 */ /* 0x000fe2000bfe0100 */
[----:B--2---:R-:W-:Y:S01]  /*21e0*/  @!P1 FFMA.FTZ R6, R15, R32, R6 ;  /* 0x000000200f069223 */ /* 0x004fe20000010006 */
[----:B------:R-:W-:Y:S01]  /*21f0*/  VIMNMX R15, RZ, R31, !PT ;  /* 0x0000001fff0f7248 */ /* 0x000fe20007fe0100 */
[----:B------:R-:W-:Y:S01]  /*2200*/  @!P2 VIADD R32, R14, -UR7 ;  /* 0x800000070e20ac36 */ /* 0x000fe20008000000 */
[----:B------:R-:W-:Y:S02]  /*2210*/  @!P3 IADD3 R14, R25, -UR7, R14 ;  /* 0x80000007190ebc10 */ /* 0x000fe4000fffe00e */
[----:B------:R-:W-:Y:S02]  /*2220*/  ISETP.LE.OR P1, PT, R34, R15, !P0 ;  /* 0x0000000f2200720c */ /* 0x000fe40004723670 */
[----:B------:R-:W2:Y:S01]  /*2230*/  @!P2 LDG.E R15, desc[UR8][R20.64+0x4] ;  /* 0x00000408140fa981 */ /* 0x000ea2000c1e1900 */
[----:B------:R-:W-:-:S04]  /*2240*/  @!P2 VIADDMNMX R25, R32, R23, UR5, PT ;  /* 0x000000052019ae46 */ /* 0x000fc8000b800117 */
[----:B------:R-:W-:Y:S02]  /*2250*/  @!P2 IADD3 R35, -R32, R25, RZ ;  /* 0x000000192023a210 */ /* 0x000fe40007ffe1ff */
[----:B------:R-:W3:Y:S04]  /*2260*/  @!P3 LDG.E R25, desc[UR8][R20.64+0x8] ;  /* 0x000008081419b981 */ /* 0x000ee8000c1e1900 */
[----:B------:R-:W4:Y:S01]  /*2270*/  @!P1 LDG.E R33, desc[UR8][R20.64+0xc] ;  /* 0x00000c0814219981 */ /* 0x000f22000c1e1900 */
[----:B------:R-:W-:Y:S01]  /*2280*/  @!P2 IMAD R35, R24, R35, RZ ;  /* 0x000000231823a224 */ /* 0x000fe200078e02ff */
[----:B------:R-:W-:-:S04]  /*2290*/  @!P3 VIADDMNMX R23, R14, R23, UR5, PT ;  /* 0x000000050e17be46 */ /* 0x000fc8000b800117 */
[----:B------:R-:W-:Y:S01]  /*22a0*/  @!P2 I2FP.F32.S32 R35, R35 ;  /* 0x000000230023a245 */ /* 0x000fe20000201400 */
[----:B------:R-:W-:Y:S02]  /*22b0*/  @!P3 IMAD.IADD R23, R23, 0x1, -R14 ;  /* 0x000000011717b824 */ /* 0x000fe400078e0a0e */
[----:B------:R-:W-:Y:S02]  /*22c0*/  IMAD.IADD R31, R30, 0x1, -R31 ;  /* 0x000000011e1f7824 */ /* 0x000fe400078e0a1f */
[C---:B------:R-:W-:Y:S01]  /*22d0*/  @!P3 IMAD R23, R24.reuse, R23, RZ ;  /* 0x000000171817b224 */ /* 0x040fe200078e02ff */
[----:B------:R-:W2:Y:S01]  /*22e0*/  @!P2 MUFU.RCP R35, R35 ;  /* 0x000000230023a308 */ /* 0x000ea20000001000 */
[----:B------:R-:W-:-:S03]  /*22f0*/  @!P1 IMAD R14, R24, R31, RZ ;  /* 0x0000001f180e9224 */ /* 0x000fc600078e02ff */
[----:B------:R-:W-:Y:S02]  /*2300*/  @!P3 I2FP.F32.S32 R23, R23 ;  /* 0x000000170017b245 */ /* 0x000fe40000201400 */
[----:B------:R-:W-:Y:S01]  /*2310*/  @!P1 I2FP.F32.S32 R14, R14 ;  /* 0x0000000e000e9245 */ /* 0x000fe20000201400 */
[----:B------:R-:W-:-:S03]  /*2320*/  VIADD R22, R22, 0x4 ;  /* 0x0000000416167836 */ /* 0x000fc60000000000 */
[----:B------:R-:W3:Y:S08]  /*2330*/  @!P3 MUFU.RCP R23, R23 ;  /* 0x000000170017b308 */ /* 0x000ef00000001000 */
[----:B------:R-:W4:Y:S01]  /*2340*/  @!P1 MUFU.RCP R14, R14 ;  /* 0x0000000e000e9308 */ /* 0x000f220000001000 */
[----:B--2---:R-:W-:Y:S01]  /*2350*/  @!P2 FFMA.FTZ R6, R15, R35, R6 ;  /* 0x000000230f06a223 */ /* 0x004fe20000010006 */
[----:B------:R-:W-:-:S03]  /*2360*/  ISETP.GE.AND P2, PT, R22, R7, PT ;  /* 0x000000071600720c */ /* 0x000fc60003f46270 */
[----:B---3--:R-:W-:-:S04]  /*2370*/  @!P3 FFMA.FTZ R6, R25, R23, R6 ;  /* 0x000000171906b223 */ /* 0x008fc80000010006 */
[----:B----4-:R-:W-:-:S06]  /*2380*/  @!P1 FFMA.FTZ R6, R33, R14, R6 ;  /* 0x0000000e21069223 */ /* 0x010fcc0000010006 */
[----:B------:R-:W-:Y:S05]  /*2390*/  @!P2 BRA `(.L_x_594) ;  /* 0xfffffff800eca947 */ /* 0x000fea000383ffff */
.L_x_577:
[----:B------:R-:W-:Y:S05]  /*23a0*/  BSYNC B1 ;  /* 0x0000000000017941 */ /* 0x000fea0003800000 */
.L_x_576:
[----:B------:R-:W-:-:S05]  /*23b0*/  VIADD R5, R5, 0x1 ;  /* 0x0000000105057836 */ /* 0x000fca0000000000 */
[----:B------:R-:W-:-:S13]  /*23c0*/  ISETP.GE.AND P0, PT, R5, R2, PT ;  /* 0x000000020500720c */ /* 0x000fda0003f06270 */
[----:B------:R-:W-:Y:S05]  /*23d0*/  @!P0 BRA `(.L_x_595) ;  /* 0xffffffec00d88947 */ /* 0x000fea000383ffff */
[----:B------:R-:W-:Y:S05]  /*23e0*/  BRA `(.L_x_574) ;  /* 0x0000001000047947 */ /* 0x000fea0003800000 */
.L_x_575:
        /* <DEDUP_REMOVED lines=13> */
.L_x_615:
[----:B------:R-:W-:Y:S01]  /*24c0*/  ISETP.GE.AND P0, PT, R4, R7, PT ;  /* 0x000000070400720c */ /* 0x000fe20003f06270 */
[----:B------:R-:W-:-:S12]  /*24d0*/  BSSY B1, `(.L_x_596) ;  /* 0x00000ef000017945 */ /* 0x000fd80003800000 */
[----:B------:R-:W-:Y:S05]  /*24e0*/  @P0 BRA `(.L_x_597) ;  /* 0x0000000c00b40947 */ /* 0x000fea0003800000 */
[----:B------:R-:W0:Y:S01]  /*24f0*/  LDC R26, c[0x0][0x258] ;  /* 0x00009600ff1a7b82 */ /* 0x000e220000000800 */
[----:B------:R-:W-:Y:S01]  /*2500*/  ULDC.64 UR12, c[0x0][0x238] ;  /* 0x00008e00000c7ab9 */ /* 0x000fe20000000a00 */
[----:B------:R-:W-:Y:S01]  /*2510*/  SHF.R.S32.HI R19, RZ, 0x1f, R5 ;  /* 0x0000001fff137819 */ /* 0x000fe20000011405 */
        /* <DEDUP_REMOVED lines=38> */
.L_x_602:
[----:B------:R-:W-:Y:S05]  /*2780*/  BSYNC B3 ;  /* 0x0000000000037941 */ /* 0x000fea0003800000 */
.L_x_601:
[----:B------:R-:W-:Y:S01]  /*2790*/  VIADD R26, R4, 0x1 ;  /* 0x00000001041a7836 */ /* 0x000fe20000000000 */
        /* <DEDUP_REMOVED lines=8> */
.L_x_604:
[----:B------:R-:W-:Y:S05]  /*2820*/  BSYNC B3 ;  /* 0x0000000000037941 */ /* 0x000fea0003800000 */
.L_x_603:
[----:B------:R-:W-:Y:S01]  /*2830*/  IADD3 R26, R4, 0x2, RZ ;  /* 0x00000002041a7810 */ /* 0x000fe20007ffe0ff */
[----:B------:R-:W-:Y:S06]  /*2840*/  @!P2 BRA `(.L_x_600) ;  /* 0x000000000018a947 */ /* 0x000fec0003800000 */
[----:B------:R-:W-:Y:S01]  /*2850*/  ISETP.LE.OR P0, PT, R15, R14, !P0 ;  /* 0x0000000e0f00720c */ /* 0x000fe20004703670 */
[----:B------:R-:W-:-:S12]  /*2860*/  VIADD R26, R4, 0x3 ;  /* 0x00000003041a7836 */ /* 0x000fd80000000000 */
[----:B------:R-:W-:Y:S05]  /*2870*/  @P0 BRA `(.L_x_600) ;  /* 0x00000000000c0947 */ /* 0x000fea0003800000 */
[----:B------:R-:W2:Y:S01]  /*2880*/  LDG.E R21, desc[UR8][R20.64+0x8] ;  /* 0x0000080814157981 */ /* 0x000ea2000c1e1900 */
[----:B------:R-:W2:Y:S02]  /*2890*/  MUFU.RCP R22, UR10 ;  /* 0x0000000a00167d08 */ /* 0x000ea40008001000 */
[----:B--2---:R-:W-:-:S07]  /*28a0*/  FFMA.FTZ R6, R21, R22, R6 ;  /* 0x0000001615067223 */ /* 0x004fce0000010006 */
.L_x_600:
[----:B------:R-:W-:Y:S05]  /*28b0*/  BSYNC B2 ;  /* 0x0000000000027941 */ /* 0x000fea0003800000 */
.L_x_599:
[----:B------:R-:W-:Y:S01]  /*28c0*/  ISETP.GE.U32.AND P0, PT, R9, 0x3, PT ;  /* 0x000000030900780c */ /* 0x000fe20003f06070 */
[----:B------:R-:W-:-:S12]  /*28d0*/  BSSY B2, `(.L_x_605) ;  /* 0x0000036000027945 */ /* 0x000fd80003800000 */
[----:B------:R-:W-:Y:S05]  /*28e0*/  @!P0 BRA `(.L_x_606) ;  /* 0x0000000000d08947 */ /* 0x000fea0003800000 */
[----:B------:R-:W-:-:S13]  /*28f0*/  ISETP.GT.AND P0, PT, R28, R23, PT ;  /* 0x000000171c00720c */ /* 0x000fda0003f04270 */
.L_x_607:
        /* <DEDUP_REMOVED lines=10> */
[-C--:B-1----:R-:W-:Y:S01]  /*29a0*/  VIADDMNMX R21, R20, R23.reuse, UR5, PT ;  /* 0x0000000514157e46 */ /* 0x082fe2000b800117 */
[----:B------:R-:W-:Y:S01]  /*29b0*/  IMAD.IADD R30, R30, 0x1, R27 ;  /* 0x000000011e1e7824 */ /* 0x000fe200078e021b */
[----:B------:R-:W-:Y:S02]  /*29c0*/  VIMNMX R20, RZ, R20, !PT ;  /* 0x00000014ff147248 */ /* 0x000fe40007fe0100 */
[----:B------:R-:W-:Y:S02]  /*29d0*/  VIMNMX R29, R21, UR11, PT ;  /* 0x0000000b151d7c48 */ /* 0x000fe4000bfe0100 */
[----:B------:R-:W-:Y:S02]  /*29e0*/  VIADDMNMX R28, R22, R23, UR5, PT ;  /* 0x00000005161c7e46 */ /* 0x000fe4000b800117 */
[--C-:B------:R-:W-:Y:S02]  /*29f0*/  SHF.R.S32.HI R21, RZ, 0x1f, R26.reuse ;  /* 0x0000001fff157819 */ /* 0x100fe4000001141a */
[----:B------:R-:W-:Y:S01]  /*2a00*/  ISETP.LE.OR P1, PT, R29, R20, !P0 ;  /* 0x000000141d00720c */ /* 0x000fe20004723670 */
[----:B------:R-:W-:Y:S01]  /*2a10*/  IMAD.MOV.U32 R20, RZ, RZ, R26 ;  /* 0x000000ffff147224 */ /* 0x000fe200078e001a */
[----:B------:R-:W-:-:S02]  /*2a20*/  VIMNMX R29, R28, UR11, PT ;  /* 0x0000000b1c1d7c48 */ /* 0x000fc4000bfe0100 */
        /* <DEDUP_REMOVED lines=8> */
[-C--:B------:R-:W-:Y:S02]  /*2ab0*/  VIADDMNMX R27, R28, R23.reuse, UR5, PT ;  /* 0x000000051c1b7e46 */ /* 0x080fe4000b800117 */
[----:B------:R-:W-:-:S02]  /*2ac0*/  VIADDMNMX R21, R30, R23, UR5, PT ;  /* 0x000000051e157e46 */ /* 0x000fc4000b800117 */
[----:B------:R-:W-:Y:S02]  /*2ad0*/  VIMNMX R30, RZ, R30, !PT ;  /* 0x0000001eff1e7248 */ /* 0x000fe40007fe0100 */
[----:B------:R-:W-:Y:S02]  /*2ae0*/  VIMNMX R21, R21, UR11, PT ;  /* 0x0000000b15157c48 */ /* 0x000fe4000bfe0100 */
[----:B------:R-:W-:Y:S02]  /*2af0*/  LEA.HI.X R23, R20, UR13, R29, 0x2, P3 ;  /* 0x0000000d14177c11 */ /* 0x000fe400098f141d */
[----:B------:R-:W-:Y:S02]  /*2b00*/  VIMNMX R28, RZ, R28, !PT ;  /* 0x0000001cff1c7248 */ /* 0x000fe40007fe0100 */
[----:B------:R-:W-:Y:S02]  /*2b10*/  VIMNMX R27, R27, UR11, PT ;  /* 0x0000000b1b1b7c48 */ /* 0x000fe4000bfe0100 */
[----:B------:R-:W-:-:S02]  /*2b20*/  ISETP.LE.OR P3, PT, R21, R30, !P0 ;  /* 0x0000001e1500720c */ /* 0x000fc40004763670 */
[----:B------:R-:W2:Y:S01]  /*2b30*/  @!P1 LDG.E R21, desc[UR8][R22.64] ;  /* 0x0000000816159981 */ /* 0x000ea2000c1e1900 */
[----:B------:R-:W-:-:S03]  /*2b40*/  ISETP.LE.OR P4, PT, R27, R28, !P0 ;  /* 0x0000001c1b00720c */ /* 0x000fc60004783670 */
[----:B------:R-:W3:Y:S07]  /*2b50*/  @!P2 LDG.E R27, desc[UR8][R22.64+0x4] ;  /* 0x00000408161ba981 */ /* 0x000eee000c1e1900 */
[----:B------:R-:W4:Y:S04]  /*2b60*/  @!P3 LDG.E R29, desc[UR8][R22.64+0x8] ;  /* 0x00000808161db981 */ /* 0x000f28000c1e1900 */
[----:B------:R-:W5:Y:S01]  /*2b70*/  @!P4 LDG.E R31, desc[UR8][R22.64+0xc] ;  /* 0x00000c08161fc981 */ /* 0x000f62000c1e1900 */
[----:B------:R-:W2:Y:S01]  /*2b80*/  @!P1 MUFU.RCP R20, UR10 ;  /* 0x0000000a00149d08 */ /* 0x000ea20008001000 */
[----:B------:R-:W-:-:S07]  /*2b90*/  IADD3 R26, R26, 0x4, RZ ;  /* 0x000000041a1a7810 */ /* 0x000fce0007ffe0ff */
[----:B------:R-:W3:Y:S08]  /*2ba0*/  @!P2 MUFU.RCP R28, UR10 ;  /* 0x0000000a001cad08 */ /* 0x000ef00008001000 */
[----:B------:R-:W4:Y:S08]  /*2bb0*/  @!P3 MUFU.RCP R30, UR10 ;  /* 0x0000000a001ebd08 */ /* 0x000f300008001000 */
[----:B------:R-:W5:Y:S01]  /*2bc0*/  @!P4 MUFU.RCP R32, UR10 ;  /* 0x0000000a0020cd08 */ /* 0x000f620008001000 */
[----:B--2---:R-:W-:Y:S01]  /*2bd0*/  @!P1 FFMA.FTZ R6, R21, R20, R6 ;  /* 0x0000001415069223 */ /* 0x004fe20000010006 */
[----:B------:R-:W-:-:S03]  /*2be0*/  ISETP.GE.AND P1, PT, R26, R7, PT ;  /* 0x000000071a00720c */ /* 0x000fc60003f26270 */
[----:B---3--:R-:W-:-:S04]  /*2bf0*/  @!P2 FFMA.FTZ R6, R27, R28, R6 ;  /* 0x0000001c1b06a223 */ /* 0x008fc80000010006 */
[----:B----4-:R-:W-:-:S04]  /*2c00*/  @!P3 FFMA.FTZ R6, R29, R30, R6 ;  /* 0x0000001e1d06b223 */ /* 0x010fc80000010006 */
[----:B-----5:R-:W-:Y:S02]  /*2c10*/  @!P4 FFMA.FTZ R6, R31, R32, R6 ;  /* 0x000000201f06c223 */ /* 0x020fe40000010006 */
[----:B------:R-:W-:Y:S05]  /*2c20*/  @!P1 BRA `(.L_x_607) ;  /* 0xfffffffc00349947 */ /* 0x000fea000383ffff */
.L_x_606:
[----:B------:R-:W-:Y:S05]  /*2c30*/  BSYNC B2 ;  /* 0x0000000000027941 */ /* 0x000fea0003800000 */
.L_x_605:
[----:B------:R-:W-:Y:S05]  /*2c40*/  BRA `(.L_x_597) ;  /* 0x0000000400dc7947 */ /* 0x000fea0003800000 */
.L_x_598:
        /* <DEDUP_REMOVED lines=21> */
[----:B------:R-:W2:Y:S02]  /*2da0*/  MUFU.RCP R27, R27 ;  /* 0x0000001b001b7308 */ /* 0x000ea40000001000 */
[----:B--2---:R-:W-:-:S07]  /*2db0*/  FFMA.FTZ R6, R29, R27, R6 ;  /* 0x0000001b1d067223 */ /* 0x004fce0000010006 */
.L_x_611:
[----:B------:R-:W-:Y:S05]  /*2dc0*/  BSYNC B3 ;  /* 0x0000000000037941 */ /* 0x000fea0003800000 */
.L_x_610:
[----:B------:R-:W-:Y:S01]  /*2dd0*/  VIADD R27, R4, 0x1 ;  /* 0x00000001041b7836 */ /* 0x000fe20000000000 */
[----:B------:R-:W-:Y:S06]  /*2de0*/  @!P2 BRA `(.L_x_609) ;  /* 0x000000000058a947 */ /* 0x000fec0003800000 */
[----:B------:R-:W-:Y:S01]  /*2df0*/  ISETP.LE.OR P1, PT, R24, R13, !P0 ;  /* 0x0000000d1800720c */ /* 0x000fe20004723670 */
[----:B------:R-:W-:Y:S01]  /*2e00*/  BSSY B3, `(.L_x_612) ;  /* 0x0000009000037945 */ /* 0x000fe20003800000 */
[----:B------:R-:W-:-:S11]  /*2e10*/  ISETP.NE.AND P2, PT, R10, 0x2, PT ;  /* 0x000000020a00780c */ /* 0x000fd60003f45270 */
[----:B------:R-:W-:Y:S05]  /*2e20*/  @P1 BRA `(.L_x_613) ;  /* 0x0000000000181947 */ /* 0x000fea0003800000 */
[----:B------:R-:W2:Y:S01]  /*2e30*/  LDG.E R27, desc[UR8][R20.64+0x4] ;  /* 0x00000408141b7981 */ /* 0x000ea2000c1e1900 */
[----:B------:R-:W-:-:S04]  /*2e40*/  IMAD.IADD R29, R24, 0x1, -R13 ;  /* 0x00000001181d7824 */ /* 0x000fc800078e0a0d */
[----:B------:R-:W-:-:S05]  /*2e50*/  IMAD R22, R29, R26, RZ ;  /* 0x0000001a1d167224 */ /* 0x000fca00078e02ff */
[----:B------:R-:W-:-:S06]  /*2e60*/  I2FP.F32.S32 R22, R22 ;  /* 0x0000001600167245 */ /* 0x000fcc0000201400 */
[----:B------:R-:W2:Y:S02]  /*2e70*/  MUFU.RCP R22, R22 ;  /* 0x0000001600167308 */ /* 0x000ea40000001000 */
[----:B--2---:R-:W-:-:S07]  /*2e80*/  FFMA.FTZ R6, R27, R22, R6 ;  /* 0x000000161b067223 */ /* 0x004fce0000010006 */
.L_x_613:
[----:B------:R-:W-:Y:S05]  /*2e90*/  BSYNC B3 ;  /* 0x0000000000037941 */ /* 0x000fea0003800000 */
.L_x_612:
[----:B------:R-:W-:Y:S01]  /*2ea0*/  VIADD R27, R4, 0x2 ;  /* 0x00000002041b7836 */ /* 0x000fe20000000000 */
[----:B------:R-:W-:Y:S06]  /*2eb0*/  @!P2 BRA `(.L_x_609) ;  /* 0x000000000024a947 */ /* 0x000fec0003800000 */
[----:B------:R-:W-:Y:S01]  /*2ec0*/  ISETP.LE.OR P0, PT, R15, R14, !P0 ;  /* 0x0000000e0f00720c */ /* 0x000fe20004703670 */
[----:B------:R-:W-:-:S12]  /*2ed0*/  VIADD R27, R4, 0x3 ;  /* 0x00000003041b7836 */ /* 0x000fd80000000000 */
[----:B------:R-:W-:Y:S05]  /*2ee0*/  @P0 BRA `(.L_x_609) ;  /* 0x0000000000180947 */ /* 0x000fea0003800000 */
[----:B------:R-:W2:Y:S01]  /*2ef0*/  LDG.E R21, desc[UR8][R20.64+0x8] ;  /* 0x0000080814157981 */ /* 0x000ea2000c1e1900 */
[----:B------:R-:W-:-:S05]  /*2f00*/  IADD3 R29, -R14, R15, RZ ;  /* 0x0000000f0e1d7210 */ /* 0x000fca0007ffe1ff */
[----:B------:R-:W-:-:S05]  /*2f10*/  IMAD R22, R29, R26, RZ ;  /* 0x0000001a1d167224 */ /* 0x000fca00078e02ff */
[----:B------:R-:W-:-:S06]  /*2f20*/  I2FP.F32.S32 R22, R22 ;  /* 0x0000001600167245 */ /* 0x000fcc0000201400 */
[----:B------:R-:W2:Y:S02]  /*2f30*/  MUFU.RCP R22, R22 ;  /* 0x0000001600167308 */ /* 0x000ea40000001000 */
[----:B--2---:R-:W-:-:S07]  /*2f40*/  FFMA.FTZ R6, R21, R22, R6 ;  /* 0x0000001615067223 */ /* 0x004fce0000010006 */
.L_x_609:
[----:B------:R-:W-:Y:S05]  /*2f50*/  BSYNC B2 ;  /* 0x0000000000027941 */ /* 0x000fea0003800000 */
.L_x_608:
[----:B------:R-:W-:-:S13]  /*2f60*/  ISETP.GE.U32.AND P0, PT, R9, 0x3, PT ;  /* 0x000000030900780c */ /* 0x000fda0003f06070 */
[----:B------:R-:W-:Y:S05]  /*2f70*/  @!P0 BRA `(.L_x_597) ;  /* 0x0000000400108947 */ /* 0x000fea0003800000 */
[----:B------:R-:W-:-:S13]  /*2f80*/  ISETP.GT.AND P0, PT, R28, R23, PT ;  /* 0x000000171c00720c */ /* 0x000fda0003f04270 */
.L_x_614:
        /* <DEDUP_REMOVED lines=10> */
[----:B------:R-:W-:-:S03]  /*3030*/  ULDC.64 UR12, c[0x0][0x218] ;  /* 0x00008600000c7ab9 */ /* 0x000fc60000000a00 */
[----:B------:R-:W-:Y:S02]  /*3040*/  IMAD.IADD R21, R29, 0x1, R21 ;  /* 0x000000011d157824 */ /* 0x000fe400078e0215 */
        /* <DEDUP_REMOVED lines=8> */
[----:B------:R-:W-:Y:S02]  /*30d0*/  VIADDMNMX R33, R29, R28, UR5, PT ;  /* 0x000000051d217e46 */ /* 0x000fe4000b80011c */
[----:B------:R-:W-:Y:S02]  /*30e0*/  ISETP.LE.OR P1, PT, R22, R23, !P0 ;  /* 0x000000171600720c */ /* 0x000fe40004723670 */
[C---:B------:R-:W-:Y:S02]  /*30f0*/  LEA R22, P2, R20.reuse, UR12, 0x2 ;  /* 0x0000000c14167c11 */ /* 0x040fe4000f8410ff */
[----:B------:R-:W-:Y:S02]  /*3100*/  VIMNMX R32, RZ, R29, !PT ;  /* 0x0000001dff207248 */ /* 0x000fe40007fe0100 */
[----:B------:R-:W-:-:S02]  /*3110*/  LEA.HI.X R23, R20, UR13, R21, 0x2, P2 ;  /* 0x0000000d14177c11 */ /* 0x000fc400090f1415 */
[----:B------:R-:W-:Y:S02]  /*3120*/  VIMNMX R21, RZ, R35, !PT ;  /* 0x00000023ff157248 */ /* 0x000fe40007fe0100 */
[-C--:B------:R-:W-:Y:S02]  /*3130*/  VIADDMNMX R35, R35, R28.reuse, UR5, PT ;  /* 0x0000000523237e46 */ /* 0x080fe4000b80011c */
[C---:B------:R-:W-:Y:S01]  /*3140*/  IADD3 R29, R31.reuse, -UR7, R30 ;  /* 0x800000071f1d7c10 */ /* 0x040fe2000fffe01e */
[----:B------:R-:W-:Y:S01]  /*3150*/  VIADD R31, R31, -UR7 ;  /* 0x800000071f1f7c36 */ /* 0x000fe20008000000 */
[----:B------:R-:W-:Y:S01]  /*3160*/  VIMNMX R20, R35, UR11, PT ;  /* 0x0000000b23147c48 */ /* 0x000fe2000bfe0100 */
[----:B------:R-:W2:Y:S01]  /*3170*/  @!P1 LDG.E R37, desc[UR8][R22.64] ;  /* 0x0000000816259981 */ /* 0x000ea2000c1e1900 */
[----:B------:R-:W-:Y:S02]  /*3180*/  VIMNMX R33, R33, UR11, PT ;  /* 0x0000000b21217c48 */ /* 0x000fe4000bfe0100 */
[----:B------:R-:W-:Y:S01]  /*3190*/  VIADDMNMX R30, R31, R28, UR5, PT ;  /* 0x000000051f1e7e46 */ /* 0x000fe2000b80011c */
[----:B------:R-:W-:Y:S01]  /*31a0*/  @!P1 IMAD.IADD R21, R20, 0x1, -R21 ;  /* 0x0000000114159824 */ /* 0x000fe200078e0a15 */
[----:B------:R-:W-:-:S02]  /*31b0*/  VIMNMX R20, RZ, R31, !PT ;  /* 0x0000001fff147248 */ /* 0x000fc40007fe0100 */
[----:B------:R-:W-:Y:S02]  /*31c0*/  ISETP.LE.OR P2, PT, R33, R32, !P0 ;  /* 0x000000202100720c */ /* 0x000fe40004743670 */
[----:B------:R-:W-:Y:S02]  /*31d0*/  VIADDMNMX R34, R29, R28, UR5, PT ;  /* 0x000000051d227e46 */ /* 0x000fe4000b80011c */
[----:B------:R-:W-:Y:S02]  /*31e0*/  VIMNMX R31, R30, UR11, PT ;  /* 0x0000000b1e1f7c48 */ /* 0x000fe4000bfe0100 */
[----:B------:R-:W-:Y:S02]  /*31f0*/  VIMNMX R28, RZ, R29, !PT ;  /* 0x0000001dff1c7248 */ /* 0x000fe40007fe0100 */
[----:B------:R-:W-:Y:S02]  /*3200*/  VIMNMX R29, R34, UR11, PT ;  /* 0x0000000b221d7c48 */ /* 0x000fe4000bfe0100 */
[----:B------:R-:W-:-:S02]  /*3210*/  ISETP.LE.OR P3, PT, R31, R20, !P0 ;  /* 0x000000141f00720c */ /* 0x000fc40004763670 */
[----:B------:R-:W-:Y:S01]  /*3220*/  ISETP.LE.OR P4, PT, R29, R28, !P0 ;  /* 0x0000001c1d00720c */ /* 0x000fe20004783670 */
[----:B------:R-:W3:Y:S01]  /*3230*/  @!P2 LDG.E R35, desc[UR8][R22.64+0x4] ;  /* 0x000004081623a981 */ /* 0x000ee2000c1e1900 */
[----:B------:R-:W-:-:S09]  /*3240*/  @!P2 IADD3 R32, -R32, R33, RZ ;  /* 0x000000212020a210 */ /* 0x000fd20007ffe1ff */
[----:B------:R-:W4:Y:S04]  /*3250*/  @!P3 LDG.E R33, desc[UR8][R22.64+0x8] ;  /* 0x000008081621b981 */ /* 0x000f28000c1e1900 */
[----:B------:R-:W5:Y:S01]  /*3260*/  @!P4 LDG.E R30, desc[UR8][R22.64+0xc] ;  /* 0x00000c08161ec981 */ /* 0x000f62000c1e1900 */
[----:B------:R-:W-:Y:S02]  /*3270*/  @!P1 IMAD R21, R26, R21, RZ ;  /* 0x000000151a159224 */ /* 0x000fe400078e02ff */
[----:B------:R-:W-:-:S03]  /*3280*/  @!P3 IMAD.IADD R31, R31, 0x1, -R20 ;  /* 0x000000011f1fb824 */ /* 0x000fc600078e0a14 */
[----:B------:R-:W-:Y:S01]  /*3290*/  @!P1 I2FP.F32.S32 R20, R21 ;  /* 0x0000001500149245 */ /* 0x000fe20000201400 */
[C---:B------:R-:W-:Y:S02]  /*32a0*/  @!P2 IMAD R32, R26.reuse, R32, RZ ;  /* 0x000000201a20a224 */ /* 0x040fe400078e02ff */
[----:B------:R-:W-:Y:S02]  /*32b0*/  @!P4 IMAD.IADD R29, R29, 0x1, -R28 ;  /* 0x000000011d1dc824 */ /* 0x000fe400078e0a1c */
[C---:B------:R-:W-:Y:S01]  /*32c0*/  @!P3 IMAD R31, R26.reuse, R31, RZ ;  /* 0x0000001f1a1fb224 */ /* 0x040fe200078e02ff */
[----:B------:R-:W2:Y:S01]  /*32d0*/  @!P1 MUFU.RCP R20, R20 ;  /* 0x0000001400149308 */ /* 0x000ea20000001000 */
[----:B------:R-:W-:Y:S01]  /*32e0*/  @!P2 I2FP.F32.S32 R32, R32 ;  /* 0x000000200020a245 */ /* 0x000fe20000201400 */
[----:B------:R-:W-:Y:S02]  /*32f0*/  @!P4 IMAD R29, R26, R29, RZ ;  /* 0x0000001d1a1dc224 */ /* 0x000fe400078e02ff */
[----:B------:R-:W-:-:S04]  /*3300*/  @!P3 I2FP.F32.S32 R31, R31 ;  /* 0x0000001f001fb245 */ /* 0x000fc80000201400 */
[----:B------:R-:W3:Y:S01]  /*3310*/  @!P2 MUFU.RCP R32, R32 ;  /* 0x000000200020a308 */ /* 0x000ee20000001000 */
[----:B------:R-:W-:Y:S01]  /*3320*/  @!P4 I2FP.F32.S32 R29, R29 ;  /* 0x0000001d001dc245 */ /* 0x000fe20000201400 */
[----:B------:R-:W-:-:S06]  /*3330*/  VIADD R27, R27, 0x4 ;  /* 0x000000041b1b7836 */ /* 0x000fcc0000000000 */
[----:B------:R-:W4:Y:S08]  /*3340*/  @!P3 MUFU.RCP R31, R31 ;  /* 0x0000001f001fb308 */ /* 0x000f300000001000 */
[----:B------:R-:W5:Y:S01]  /*3350*/  @!P4 MUFU.RCP R29, R29 ;  /* 0x0000001d001dc308 */ /* 0x000f620000001000 */
[----:B--2---:R-:W-:Y:S01]  /*3360*/  @!P1 FFMA.FTZ R6, R37, R20, R6 ;  /* 0x0000001425069223 */ /* 0x004fe20000010006 */
[----:B------:R-:W-:-:S03]  /*3370*/  ISETP.GE.AND P1, PT, R27, R7, PT ;  /* 0x000000071b00720c */ /* 0x000fc60003f26270 */
[----:B---3--:R-:W-:-:S04]  /*3380*/  @!P2 FFMA.FTZ R6, R35, R32, R6 ;  /* 0x000000202306a223 */ /* 0x008fc80000010006 */
[----:B----4-:R-:W-:-:S04]  /*3390*/  @!P3 FFMA.FTZ R6, R33, R31, R6 ;  /* 0x0000001f2106b223 */ /* 0x010fc80000010006 */
[----:B-----5:R-:W-:Y:S02]  /*33a0*/  @!P4 FFMA.FTZ R6, R30, R29, R6 ;  /* 0x0000001d1e06c223 */ /* 0x020fe40000010006 */
[----:B------:R-:W-:Y:S05]  /*33b0*/  @!P1 BRA `(.L_x_614) ;  /* 0xfffffff800f49947 */ /* 0x000fea000383ffff */
.L_x_597:
[----:B------:R-:W-:Y:S05]  /*33c0*/  BSYNC B1 ;  /* 0x0000000000017941 */ /* 0x000fea0003800000 */
.L_x_596:
[----:B------:R-:W-:-:S05]  /*33d0*/  VIADD R5, R5, 0x1 ;  /* 0x0000000105057836 */ /* 0x000fca0000000000 */
[----:B------:R-:W-:-:S13]  /*33e0*/  ISETP.GE.AND P0, PT, R5, R2, PT ;  /* 0x000000020500720c */ /* 0x000fda0003f06270 */
[----:B------:R-:W-:Y:S05]  /*33f0*/  @!P0 BRA `(.L_x_615) ;  /* 0xfffffff000308947 */ /* 0x000fea000383ffff */
.L_x_574:
[----:B------:R-:W-:Y:S05]  /*3400*/  BSYNC B0 ;  /* 0x0000000000007941 */ /* 0x000fea0003800000 */
.L_x_573:
[----:B------:R-:W-:Y:S02]  /*3410*/  ULDC.64 UR12, c[0x0][0x260] ;  /* 0x00009800000c7ab9 */ /* 0x000fe40000000a00 */
[----:B------:R-:W-:-:S04]  /*3420*/  LEA R4, P0, R0, UR12, 0x2 ;  /* 0x0000000c00047c11 */ /* 0x000fc8000f8010ff */
[C---:B------:R-:W-:Y:S01]  /*3430*/  LEA.HI.X R5, R0.reuse, UR13, R3, 0x2, P0 ;  /* 0x0000000d00057c11 */ /* 0x040fe200080f1403 */
[----:B------:R-:W-:Y:S01]  /*3440*/  ULDC.64 UR12, c[0x0][0x210] ;  /* 0x00008400000c7ab9 */ /* 0x000fe20000000a00 */
[----:B------:R-:W-:-:S03]  /*3450*/  IADD3 R0, P0, R0, UR6, RZ ;  /* 0x0000000600007c10 */ /* 0x000fc6000ff1e0ff */
[----:B------:R0:W-:Y:S02]  /*3460*/  STG.E desc[UR8][R4.64], R6 ;  /* 0x0000000604007986 */ /* 0x0001e4000c101908 */
[----:B------:R-:W-:Y:S01]  /*3470*/  IMAD.X R3, RZ, RZ, R3, P0 ;  /* 0x000000ffff037224 */ /* 0x000fe200000e0603 */
[----:B------:R-:W-:-:S04]  /*3480*/  ISETP.GE.U32.AND P0, PT, R0, UR12, PT ;  /* 0x0000000c00007c0c */ /* 0x000fc8000bf06070 */
[----:B------:R-:W-:-:S13]  /*3490*/  ISETP.GE.AND.EX P0, PT, R3, UR13, PT, P0 ;  /* 0x0000000d03007c0c */ /* 0x000fda000bf06300 */
[----:B0-----:R-:W-:Y:S05]  /*34a0*/  @!P0 BRA `(.L_x_616) ;  /* 0xffffffcc00308947 */ /* 0x001fea000383ffff */
[----:B------:R-:W-:Y:S05]  /*34b0*/  EXIT ;  /* 0x000000000000794d */ /* 0x000fea0003800000 */
        .weak           $__internal_8_$__cuda_sm20_div_s64
        .type           $__internal_8_$__cuda_sm20_div_s64,@function
        .size           $__internal_8_$__cuda_sm20_div_s64,(.L_x_1824 - $__internal_8_$__cuda_sm20_div_s64)
$__internal_8_$__cuda_sm20_div_s64:
        /* <DEDUP_REMOVED lines=21> */
[----:B------:R-:W-:Y:S01]  /*3610*/  IADD3 R17, P2, R23, R16, RZ ;  /* 0x0000001017117210 */ /* 0x000fe20007f5e0ff */
[----:B------:R-:W-:-:S04]  /*3620*/  IMAD.X R16, R21, 0x1, R15, P0 ;  /* 0x0000000115107824 */ /* 0x000fc800000e060f */
        /* <DEDUP_REMOVED lines=26> */
[----:B------:R-:W-:-:S04]  /*37d0*/  IMAD.WIDE.U32 R14, R17, R8, RZ ;  /* 0x00000008110e7225 */ /* 0x000fc800078e00ff */
[----:B------:R-:W-:Y:S01]  /*37e0*/  IMAD.X R19, RZ, RZ, R16, P1 ;  /* 0x000000ffff137224 */ /* 0x000fe200008e0610 */
[----:B------:R-:W-:Y:S01]  /*37f0*/  IADD3 R23, P1, -R14, R12, RZ ;  /* 0x0000000c0e177210 */ /* 0x000fe20007f3e1ff */
[C---:B------:R-:W-:Y:S01]  /*3800*/  IMAD R15, R17.reuse, R9, R15 ;  /* 0x00000009110f7224 */ /* 0x040fe200078e020f */
[----:B------:R-:W-:Y:S02]  /*3810*/  IADD3 R12, P2, R17, 0x1, RZ ;  /* 0x00000001110c7810 */ /* 0x000fe40007f5e0ff */
[-C--:B------:R-:W-:Y:S01]  /*3820*/  ISETP.GE.U32.AND P0, PT, R23, R8.reuse, PT ;  /* 0x000000081700720c */ /* 0x080fe20003f06070 */
[----:B------:R-:W-:Y:S01]  /*3830*/  IMAD R15, R19, R8, R15 ;  /* 0x00000008130f7224 */ /* 0x000fe200078e020f */
[----:B------:R-:W-:-:S03]  /*3840*/  IADD3.X R14, RZ, R19, RZ, P2, !PT ;  /* 0x00000013ff0e7210 */ /* 0x000fc600017fe4ff */
        /* <DEDUP_REMOVED lines=20> */
[----:B------:R-:W-:Y:S01]  /*3990*/  SEL R10, R13, R8, !P1 ;  /* 0x000000080d0a7207 */ /* 0x000fe20004800000 */
[----:B------:R-:W-:Y:S01]  /*39a0*/  IMAD.MOV.U32 R8, RZ, RZ, R2 ;  /* 0x000000ffff087224 */ /* 0x000fe200078e0002 */
[----:B------:R-:W-:Y:S01]  /*39b0*/  SEL R11, R12, R9, !P1 ;  /* 0x000000090c0b7207 */ /* 0x000fe20004800000 */
[----:B------:R-:W-:Y:S01]  /*39c0*/  IMAD.MOV.U32 R9, RZ, RZ, 0x0 ;  /* 0x00000000ff097424 */ /* 0x000fe200078e00ff */
[----:B------:R-:W-:Y:S02]  /*39d0*/  SEL R10, R10, 0xffffffff, P0 ;  /* 0xffffffff0a0a7807 */ /* 0x000fe40000000000 */
[----:B------:R-:W-:Y:S01]  /*39e0*/  SEL R11, R11, 0xffffffff, P0 ;  /* 0xffffffff0b0b7807 */ /* 0x000fe20000000000 */
[----:B------:R-:W-:Y:S06]  /*39f0*/  RET.REL.NODEC R8 `(_ZN2at6native49_GLOBAL__N__3489678a_16_AveragePool2d_cu_fb80407634avg_pool2d_backward_out_cuda_frameIfflEEvT1_PKT_llllliiiiiiPS4_ibb) ;  /* 0xffffffc408807950 */ /* 0x000fec0003c3ffff */
.L_x_617:
        /* <DEDUP_REMOVED lines=16> */
.L_x_1824:


//--------------------- .text._ZN2at6native49_GLOBAL__N__3489678a_16_AveragePool2d_cu_fb80407639avg_pool2d_backward_out_cuda_frame_nhwcIfflEEvT1_PKT_llliiiiiiiiPS4_ibb --------------------------
	.section	.text._ZN2at6native49_GLOBAL__N__3489678a_16_AveragePool2d_cu_fb80407639avg_pool2d_backward_out_cuda_frame_nhwcIfflEEvT1_PKT_llliiiiiiiiPS4_ibb,"ax",@progbits
	.align	128
.text._ZN2at6native49_GLOBAL__N__3489678a_16_AveragePool2d_cu_fb80407639avg_pool2d_backward_out_cuda_frame_nhwcIfflEEvT1_PKT_llliiiiiiiiPS4_ibb:
        .type           _ZN2at6native49_GLOBAL__N__3489678a_16_AveragePool2d_cu_fb80407639avg_pool2d_backward_out_cuda_frame_nhwcIfflEEvT1_PKT_llliiiiiiiiPS4_ibb,@function
        .size           _ZN2at6native49_GLOBAL__N__3489678a_16_AveragePool2d_cu_fb80407639avg_pool2d_backward_out_cuda_frame_nhwcIfflEEvT1_PKT_llliiiiiiiiPS4_ibb,(.L_x_1826 - _ZN2at6native49_GLOBAL__N__3489678a_16_AveragePool2d_cu_fb80407639avg_pool2d_backward_out_cuda_frame_nhwcIfflEEvT1_PKT_llliiiiiiiiPS4_ibb)
        .other          _ZN2at6native49_GLOBAL__N__3489678a_16_AveragePool2d_cu_fb80407639avg_pool2d_backward_out_cuda_frame_nhwcIfflEEvT1_PKT_llliiiiiiiiPS4_ibb,@"STO_CUDA_ENTRY STV_DEFAULT"
_ZN2at6native49_GLOBAL__N__3489678a_16_AveragePool2d_cu_fb80407639avg_pool2d_backward_out_cuda_frame_nhwcIfflEEvT1_PKT_llliiiiiiiiPS4_ibb:
        /* <DEDUP_REMOVED lines=12> */
[----:B------:R-:W-:Y:S01]  /*00c0*/  ULDC.64 UR8, c[0x0][0x250] ;  /* 0x0000940000087ab9 */ /* 0x000fe20000000a00 */
[----:B------:R-:W-:Y:S01]  /*00d0*/  IMAD.MOV.U32 R0, RZ, RZ, R2 ;  /* 0x000000ffff007224 */ /* 0x000fe200078e0002 */
[----:B------:R-:W-:Y:S02]  /*00e0*/  UIADD3 UR6, UR6, UR8, URZ ;  /* 0x0000000806067290 */ /* 0x000fe4000fffe03f */
[----:B------:R-:W-:Y:S01]  /*00f0*/  UIADD3 UR7, UR7, UR9, URZ ;  /* 0x0000000907077290 */ /* 0x000fe2000fffe03f */
[----:B------:R-:W-:Y:S02]  /*0100*/  ULDC UR8, c[0x0][0xc] ;  /* 0x0000030000087ab9 */ /* 0x000fe40000000800 */
[----:B------:R-:W-:Y:S01]  /*0110*/  ULDC UR9, c[0x0][0x260] ;  /* 0x0000980000097ab9 */ /* 0x000fe20000000800 */
[----:B------:R-:W-:Y:S01]  /*0120*/  IMAD R35, R35, UR8, RZ ;  /* 0x0000000823237c24 */ /* 0x000fe2000f8e02ff */
[----:B------:R-:W-:Y:S01]  /*0130*/  I2FP.F32.S32 R34, UR9 ;  /* 0x0000000900227c45 */ /* 0x000fe20008201400 */
[----:B------:R-:W-:Y:S01]  /*0140*/  ULDC.64 UR4, c[0x0][0x238] ;  /* 0x00008e0000047ab9 */ /* 0x000fe20000000a00 */
[----:B------:R-:W-:Y:S01]  /*0150*/  ULDC.64 UR10, c[0x0][0x208] ;  /* 0x00008200000a7ab9 */ /* 0x000fe20000000a00 */
[----:B------:R-:W-:-:S12]  /*0160*/  UIMAD.WIDE UR4, UR5, UR4, URZ ;  /* 0x00000004050472a5 */ /* 0x000fd8000f8e023f */
.L_x_686:
        /* <DEDUP_REMOVED lines=11> */
[----:B------:R-:W-:Y:S05]  /*0220*/  CALL.REL.NOINC `($__internal_9_$__cuda_sm20_div_s64) ;  /* 0x0000004000247944 */ /* 0x000fea0003c00000 */
[--C-:B------:R-:W-:Y:S01]  /*0230*/  IMAD.MOV R5, RZ, RZ, -R36.reuse ;  /* 0x000000ffff057224 */ /* 0x100fe200078e0a24 */
[----:B------:R-:W-:Y:S01]  /*0240*/  ULDC UR8, c[0x0][0x220] ;  /* 0x0000880000087ab9 */ /* 0x000fe20000000800 */
[----:B------:R-:W-:Y:S02]  /*0250*/  IMAD.MOV.U32 R8, RZ, RZ, R36 ;  /* 0x000000ffff087224 */ /* 0x000fe400078e0024 */
[----:B------:R-:W-:Y:S02]  /*0260*/  IMAD R2, R5, UR8, R0 ;  /* 0x0000000805027c24 */ /* 0x000fe4000f8e0200 */
[----:B------:R-:W-:Y:S01]  /*0270*/  IMAD.MOV.U32 R9, RZ, RZ, R37 ;  /* 0x000000ffff097224 */ /* 0x000fe200078e0025 */
[----:B------:R-:W-:Y:S06]  /*0280*/  BRA `(.L_x_620) ;  /* 0x0000000000587947 */ /* 0x000fec0003800000 */
.L_x_619:
[----:B------:R-:W-:Y:S01]  /*0290*/  ULDC UR8, c[0x0][0x220] ;  /* 0x0000880000087ab9 */ /* 0x000fe20000000800 */
[----:B------:R-:W-:Y:S01]  /*02a0*/  IMAD.MOV.U32 R9, RZ, RZ, RZ ;  /* 0x000000ffff097224 */ /* 0x000fe200078e00ff */
        /* <DEDUP_REMOVED lines=20> */
.L_x_620:
[----:B------:R-:W-:Y:S05]  /*03f0*/  BSYNC B0 ;  /* 0x0000000000007941 */ /* 0x000fea0003800000 */
.L_x_618:
        /* <DEDUP_REMOVED lines=15> */
[----:B------:R-:W-:Y:S01]  /*04f0*/  IMAD R8, R5, UR8, R8 ;  /* 0x0000000805087c24 */ /* 0x000fe2000f8e0208 */
[----:B------:R-:W-:Y:S01]  /*0500*/  MOV R5, R37 ;  /* 0x0000002500057202 */ /* 0x000fe20000000f00 */
[----:B------:R-:W-:Y:S06]  /*0510*/  BRA `(.L_x_623) ;  /* 0x0000000000587947 */ /* 0x000fec0003800000 */
.L_x_622:
        /* <DEDUP_REMOVED lines=20> */
[----:B------:R-:W-:Y:S02]  /*0660*/  IMAD R8, R5, UR8, R8 ;  /* 0x0000000805087c24 */ /* 0x000fe4000f8e0208 */
[----:B------:R-:W-:-:S07]  /*0670*/  IMAD.MOV.U32 R5, RZ, RZ, RZ ;  /* 0x000000ffff057224 */ /* 0x000fce00078e00ff */
.L_x_623:
[----:B------:R-:W-:Y:S05]  /*0680*/  BSYNC B0 ;  /* 0x0000000000007941 */ /* 0x000fea0003800000 */
.L_x_621:
        /* <DEDUP_REMOVED lines=11> */
[----:B------:R-:W-:Y:S05]  /*0740*/  CALL.REL.NOINC `($__internal_9_$__cuda_sm20_div_s64) ;  /* 0x0000003800dc7944 */ /* 0x000fea0003c00000 */
[----:B------:R-:W-:Y:S01]  /*0750*/  IMAD.MOV R9, RZ, RZ, -R36 ;  /* 0x000000ffff097224 */ /* 0x000fe200078e0a24 */
[----:B------:R-:W-:-:S03]  /*0760*/  ULDC UR8, c[0x0][0x228] ;  /* 0x00008a0000087ab9 */ /* 0x000fc60000000800 */
[----:B------:R-:W-:Y:S01]  /*0770*/  IMAD R9, R9, UR8, R4 ;  /* 0x0000000809097c24 */ /* 0x000fe2000f8e0204 */
[----:B------:R-:W-:Y:S06]  /*0780*/  BRA `(.L_x_626) ;  /* 0x0000000000547947 */ /* 0x000fec0003800000 */
.L_x_625:
        /* <DEDUP_REMOVED lines=21> */
.L_x_626:
[----:B------:R-:W-:Y:S05]  /*08e0*/  BSYNC B0 ;  /* 0x0000000000007941 */ /* 0x000fea0003800000 */
.L_x_624:
        /* <DEDUP_REMOVED lines=13> */
[----:B-1----:R-:W-:Y:S01]  /*09c0*/  VIADD R5, R12, 0xffffffe ;  /* 0x0ffffffe0c057836 */ /* 0x002fe20000000000 */
[----:B------:R-:W-:Y:S01]  /*09d0*/  IABS R12, R8 ;  /* 0x00000008000c7213 */ /* 0x000fe20000000000 */
[----:B0-----:R-:W-:-:S05]  /*09e0*/  IMAD.MOV.U32 R6, RZ, RZ, RZ ;  /* 0x000000ffff067224 */ /* 0x001fca00078e00ff */
[----:B------:R-:W0:Y:S01]  /*09f0*/  F2I.FTZ.U32.TRUNC.NTZ R5, R5 ;  /* 0x0000000500057305 */ /* 0x000e22000021f000 */
[----:B---3--:R-:W-:-:S05]  /*0a00*/  IADD3 R13, RZ, -R7, RZ ;  /* 0x80000007ff0d7210 */ /* 0x008fca0007ffe0ff */
[----:B------:R-:W-:-:S04]  /*0a10*/  IMAD R13, R13, R16, RZ ;  /* 0x000000100d0d7224 */ /* 0x000fc800078e02ff */
[----:B------:R-:W-:-:S04]  /*0a20*/  IMAD.HI.U32 R4, R7, R13, R6 ;  /* 0x0000000d07047227 */ /* 0x000fc800078e0006 */
[----:B0-----:R-:W-:Y:S02]  /*0a30*/  IMAD.MOV R6, RZ, RZ, -R5 ;  /* 0x000000ffff067224 */ /* 0x001fe400078e0a05 */
        /* <DEDUP_REMOVED lines=20> */
[----:B------:R-:W-:-:S04]  /*0b80*/  @P0 VIADD R7, R7, 0x1 ;  /* 0x0000000107070836 */ /* 0x000fc80000000000 */
[----:B------:R-:W-:Y:S02]  /*0b90*/  @!P3 IMAD.IADD R4, R4, 0x1, -R17 ;  /* 0x000000010404b824 */ /* 0x000fe400078e0a11 */
[----:B------:R-:W-:Y:S01]  /*0ba0*/  @!P2 IADD3 R7, -R7, RZ, RZ ;  /* 0x000000ff0707a210 */ /* 0x000fe20007ffe1ff */
[----:B------:R-:W-:Y:S01]  /*0bb0*/  @!P3 VIADD R6, R6, 0x1 ;  /* 0x000000010606b836 */ /* 0x000fe20000000000 */
[----:B------:R-:W-:Y:S02]  /*0bc0*/  @!P1 LOP3.LUT R7, RZ, R10, RZ, 0x33, !PT ;  /* 0x0000000aff079212 */ /* 0x000fe400078e33ff */
[----:B------:R-:W-:Y:S02]  /*0bd0*/  ISETP.GE.U32.AND P4, PT, R4, R17, PT ;  /* 0x000000110400720c */ /* 0x000fe40003f86070 */
[----:B0-----:R-:W-:Y:S02]  /*0be0*/  ISETP.GE.AND P5, PT, R9, R12, PT ;  /* 0x0000000c0900720c */ /* 0x001fe40003fa6270 */
[----:B------:R-:W-:-:S02]  /*0bf0*/  LOP3.LUT R4, R8, R14, RZ, 0x3c, !PT ;  /* 0x0000000e08047212 */ /* 0x000fc400078e3cff */
[----:B--2---:R-:W-:Y:S02]  /*0c00*/  ISETP.GE.AND P2, PT, R8, R15, PT ;  /* 0x0000000f0800720c */ /* 0x004fe40003f46270 */
[----:B------:R-:W-:Y:S02]  /*0c10*/  ISETP.GE.AND P0, PT, R4, RZ, PT ;  /* 0x000000ff0400720c */ /* 0x000fe40003f06270 */
[----:B-1----:R-:W-:Y:S01]  /*0c20*/  VIADDMNMX R4, R7, 0x1, R16, PT ;  /* 0x0000000107047846 */ /* 0x002fe20003800110 */
[----:B------:R-:W-:Y:S01]  /*0c30*/  IMAD.MOV.U32 R7, RZ, RZ, RZ ;  /* 0x000000ffff077224 */ /* 0x000fe200078e00ff */
[----:B------:R-:W-:Y:S01]  /*0c40*/  ISETP.NE.AND P1, PT, R14, RZ, PT ;  /* 0x000000ff0e00720c */ /* 0x000fe20003f25270 */
        /* <DEDUP_REMOVED lines=26> */
[----:B------:R-:W-:-:S05]  /*0df0*/  @!P4 LOP3.LUT R11, RZ, R18, RZ, 0x33, !PT ;  /* 0x00000012ff0bc212 */ /* 0x000fca00078e33ff */
[----:B------:R-:W-:-:S07]  /*0e00*/  VIADD R7, R11, 0x1 ;  /* 0x000000010b077836 */ /* 0x000fce0000000000 */
.L_x_628:
[----:B------:R-:W-:Y:S05]  /*0e10*/  BSYNC B0 ;  /* 0x0000000000007941 */ /* 0x000fea0003800000 */
.L_x_627:
        /* <DEDUP_REMOVED lines=15> */
[----:B------:R-:W-:-:S04]  /*0f10*/  IMAD.HI.U32 R8, R9, R11, R8 ;  /* 0x0000000b09087227 */ /* 0x000fc800078e0008 */
[----:B------:R-:W-:-:S04]  /*0f20*/  IMAD.MOV.U32 R11, RZ, RZ, R13 ;  /* 0x000000ffff0b7224 */ /* 0x000fc800078e000d */
[----:B------:R-:W-:-:S05]  /*0f30*/  IMAD.HI.U32 R8, R8, R11, RZ ;  /* 0x0000000b08087227 */ /* 0x000fca00078e00ff */
[----:B------:R-:W-:-:S05]  /*0f40*/  IADD3 R10, -R8, RZ, RZ ;  /* 0x000000ff080a7210 */ /* 0x000fca0007ffe1ff */
        /* <DEDUP_REMOVED lines=8> */
[----:B------:R-:W-:-:S04]  /*0fd0*/  @!P3 LOP3.LUT R8, RZ, R16, RZ, 0x33, !PT ;  /* 0x00000010ff08b212 */ /* 0x000fc800078e33ff */
[----:B------:R-:W-:-:S07]  /*0fe0*/  IADD3 R5, R8, 0x1, RZ ;  /* 0x0000000108057810 */ /* 0x000fce0007ffe0ff */
.L_x_630:
[----:B------:R-:W-:Y:S05]  /*0ff0*/  BSYNC B0 ;  /* 0x0000000000007941 */ /* 0x000fea0003800000 */
.L_x_629:
[----:B------:R-:W-:Y:S01]  /*1000*/  ISETP.GE.AND P2, PT, R7, R4, PT ;  /* 0x000000040700720c */ /* 0x000fe20003f46270 */
[----:B------:R-:W-:Y:S01]  /*1010*/  IMAD.MOV.U32 R10, RZ, RZ, R6 ;  /* 0x000000ffff0a7224 */ /* 0x000fe200078e0006 */
[----:B------:R-:W-:Y:S01]  /*1020*/  SHF.R.S32.HI R8, RZ, 0x1f, R36 ;  /* 0x0000001fff087819 */ /* 0x000fe20000011424 */
[----:B------:R-:W-:Y:S01]  /*1030*/  IMAD R9, R36, UR5, RZ ;  /* 0x0000000524097c24 */ /* 0x000fe2000f8e02ff */
[----:B------:R-:W-:Y:S01]  /*1040*/  BSSY B0, `(.L_x_631) ;  /* 0x000031c000007945 */ /* 0x000fe20003800000 */
[----:B------:R-:W-:Y:S01]  /*1050*/  @!P0 IMAD.MOV R10, RZ, RZ, -R10 ;  /* 0x000000ffff0a8224 */ /* 0x000fe200078e0a0a */
[----:B------:R-:W-:Y:S01]  /*1060*/  @!P1 LOP3.LUT R10, RZ, R14, RZ, 0x33, !PT ;  /* 0x0000000eff0a9212 */ /* 0x000fe200078e33ff */
[----:B------:R-:W-:Y:S02]  /*1070*/  IMAD R13, R8, UR4, R9 ;  /* 0x00000004080d7c24 */ /* 0x000fe4000f8e0209 */
[----:B------:R-:W-:-:S04]  /*1080*/  IMAD.MOV.U32 R6, RZ, RZ, RZ ;  /* 0x000000ffff067224 */ /* 0x000fc800078e00ff */
        /* <DEDUP_REMOVED lines=11> */
[----:B------:R-:W-:Y:S01]  /*1140*/  VIADDMNMX R8, R10, 0x1, R11, PT ;  /* 0x000000010a087846 */ /* 0x000fe2000380010b */
[----:B------:R-:W-:Y:S01]  /*1150*/  IMAD.IADD R10, R37, 0x1, R13 ;  /* 0x00000001250a7824 */ /* 0x000fe200078e020d */
[----:B------:R-:W-:Y:S02]  /*1160*/  VIADDMNMX R6, R9, 0xfffffffe, R6, !PT ;  /* 0xfffffffe09067846 */ /* 0x000fe40007800106 */
[----:B------:R-:W-:Y:S02]  /*1170*/  LOP3.LUT R11, RZ, R5, RZ, 0x33, !PT ;  /* 0x00000005ff0b7212 */ /* 0x000fe400078e33ff */
[----:B------:R-:W-:-:S02]  /*1180*/  SHF.R.S32.HI R9, RZ, 0x1f, R2 ;  /* 0x0000001fff097819 */ /* 0x000fc40000011402 */
[C---:B------:R-:W-:Y:S02]  /*1190*/  IADD3 R12, -R6.reuse, R11, RZ ;  /* 0x0000000b060c7210 */ /* 0x040fe40007ffe1ff */
[----:B------:R-:W-:Y:S02]  /*11a0*/  IADD3 R11, -R6, -0x2, -R5 ;  /* 0xfffffffe060b7810 */ /* 0x000fe40007ffe905 */
        /* <DEDUP_REMOVED lines=15> */
.L_x_659:
[----:B------:R-:W-:Y:S01]  /*12a0*/  ISETP.GE.AND P0, PT, R5, R8, PT ;  /* 0x000000080500720c */ /* 0x000fe20003f06270 */
[----:B------:R-:W-:-:S12]  /*12b0*/  BSSY B1, `(.L_x_634) ;  /* 0x0000177000017945 */ /* 0x000fd80003800000 */
[----:B------:R-:W-:Y:S05]  /*12c0*/  @P0 BRA `(.L_x_635) ;  /* 0x0000001400d40947 */ /* 0x000fea0003800000 */
[----:B------:R-:W0:Y:S01]  /*12d0*/  LDC R38, c[0x0][0x23c] ;  /* 0x00008f00ff267b82 */ /* 0x000e220000000800 */
[C---:B------:R-:W-:Y:S01]  /*12e0*/  VIADD R30, R5.reuse, 0x1 ;  /* 0x00000001051e7836 */ /* 0x040fe20000000000 */
[----:B------:R-:W-:Y:S01]  /*12f0*/  IADD3 R32, R5, 0x2, RZ ;  /* 0x0000000205207810 */ /* 0x000fe20007ffe0ff */
[----:B------:R-:W-:Y:S01]  /*1300*/  ULDC.64 UR8, c[0x0][0x220] ;  /* 0x0000880000087ab9 */ /* 0x000fe20000000a00 */
[----:B------:R-:W-:Y:S01]  /*1310*/  IMAD.MOV.U32 R22, RZ, RZ, R2 ;  /* 0x000000ffff167224 */ /* 0x000fe200078e0002 */
[----:B------:R-:W-:Y:S01]  /*1320*/  ULDC.64 UR12, c[0x0][0x218] ;  /* 0x00008600000c7ab9 */ /* 0x000fe20000000a00 */
[----:B------:R-:W-:Y:S02]  /*1330*/  IMAD.MOV.U32 R23, RZ, RZ, R9 ;  /* 0x000000ffff177224 */ /* 0x000fe400078e0009 */
        /* <DEDUP_REMOVED lines=13> */
[----:B------:R-:W-:Y:S02]  /*1410*/  IMAD R33, R31, UR9, R26 ;  /* 0x000000091f217c24 */ /* 0x000fe4000f8e021a */
[----:B------:R-:W-:Y:S01]  /*1420*/  IMAD R26, R24, UR8, RZ ;  /* 0x00000008181a7c24 */ /* 0x000fe2000f8e02ff */
[----:B------:R-:W-:Y:S01]  /*1430*/  LEA R24, P0, R20, UR12, 0x2 ;  /* 0x0000000c14187c11 */ /* 0x000fe2000f8010ff */
        /* <DEDUP_REMOVED lines=19> */
[C---:B------:R-:W-:Y:S01]  /*1570*/  VIMNMX R28, R29.reuse, UR8, PT ;  /* 0x000000081d1c7c48 */ /* 0x040fe2000bfe0100 */
[----:B------:R-:W-:Y:S01]  /*1580*/  IMAD.IADD R19, R29, 0x1, -R40 ;  /* 0x000000011d137824 */ /* 0x000fe200078e0a28 */
[----:B------:R-:W-:-:S03]  /*1590*/  VIMNMX R27, RZ, R40, !PT ;  /* 0x00000028ff1b7248 */ /* 0x000fc60007fe0100 */
        /* <DEDUP_REMOVED lines=11> */
[----:B------:R-:W2:Y:S02]  /*1650*/  MUFU.RCP R19, R34 ;  /* 0x0000002200137308 */ /* 0x000ea40000001000 */
[----:B--2---:R-:W-:-:S07]  /*1660*/  FFMA.FTZ R6, R25, R19, R6 ;  /* 0x0000001319067223 */ /* 0x004fce0000010006 */
.L_x_640:
[----:B------:R-:W-:Y:S05]  /*1670*/  BSYNC B3 ;  /* 0x0000000000037941 */ /* 0x000fea0003800000 */
.L_x_639:
[----:B------:R-:W-:Y:S01]  /*1680*/  IMAD.MOV.U32 R19, RZ, RZ, R30 ;  /* 0x000000ffff137224 */ /* 0x000fe200078e001e */
[----:B------:R-:W-:Y:S06]  /*1690*/  @!P2 BRA `(.L_x_638) ;  /* 0x000000000040a947 */ /* 0x000fec0003800000 */
[----:B------:R-:W-:Y:S01]  /*16a0*/  ISETP.LE.OR P1, PT, R18, R15, !P0 ;  /* 0x0000000f1200720c */ /* 0x000fe20004723670 */
[----:B------:R-:W-:Y:S01]  /*16b0*/  BSSY B3, `(.L_x_641) ;  /* 0x0000006000037945 */ /* 0x000fe20003800000 */
[----:B------:R-:W-:-:S11]  /*16c0*/  ISETP.NE.AND P2, PT, R12, 0x2, PT ;  /* 0x000000020c00780c */ /* 0x000fd60003f45270 */
[----:B------:R-:W-:Y:S05]  /*16d0*/  @P1 BRA `(.L_x_642) ;  /* 0x00000000000c1947 */ /* 0x000fea0003800000 */
[----:B------:R-:W2:Y:S01]  /*16e0*/  LDG.E R23, desc[UR10][R22.64] ;  /* 0x0000000a16177981 */ /* 0x000ea2000c1e1900 */
[----:B------:R-:W2:Y:S02]  /*16f0*/  MUFU.RCP R19, R34 ;  /* 0x0000002200137308 */ /* 0x000ea40000001000 */
[----:B--2---:R-:W-:-:S07]  /*1700*/  FFMA.FTZ R6, R23, R19, R6 ;  /* 0x0000001317067223 */ /* 0x004fce0000010006 */
.L_x_642:
[----:B------:R-:W-:Y:S05]  /*1710*/  BSYNC B3 ;  /* 0x0000000000037941 */ /* 0x000fea0003800000 */
.L_x_641:
[----:B------:R-:W-:Y:S01]  /*1720*/  IMAD.MOV.U32 R19, RZ, RZ, R32 ;  /* 0x000000ffff137224 */ /* 0x000fe200078e0020 */
[----:B------:R-:W-:Y:S06]  /*1730*/  @!P2 BRA `(.L_x_638) ;  /* 0x000000000018a947 */ /* 0x000fec0003800000 */
[----:B------:R-:W-:Y:S02]  /*1740*/  ISETP.LE.OR P0, PT, R17, R16, !P0 ;  /* 0x000000101100720c */ /* 0x000fe40004703670 */
[----:B------:R-:W-:-:S11]  /*1750*/  IADD3 R19, R5, 0x3, RZ ;  /* 0x0000000305137810 */ /* 0x000fd60007ffe0ff */
[----:B------:R-:W-:Y:S05]  /*1760*/  @P0 BRA `(.L_x_638) ;  /* 0x00000000000c0947 */ /* 0x000fea0003800000 */
[----:B------:R-:W2:Y:S01]  /*1770*/  LDG.E R21, desc[UR10][R20.64] ;  /* 0x0000000a14157981 */ /* 0x000ea2000c1e1900 */
[----:B------:R-:W2:Y:S02]  /*1780*/  MUFU.RCP R22, R34 ;  /* 0x0000002200167308 */ /* 0x000ea40000001000 */
[----:B--2---:R-:W-:-:S07]  /*1790*/  FFMA.FTZ R6, R21, R22, R6 ;  /* 0x0000001615067223 */ /* 0x004fce0000010006 */
.L_x_638:
[----:B------:R-:W-:Y:S05]  /*17a0*/  BSYNC B2 ;  /* 0x0000000000027941 */ /* 0x000fea0003800000 */
.L_x_637:
[----:B------:R-:W-:Y:S01]  /*17b0*/  ISETP.GE.U32.AND P0, PT, R11, 0x3, PT ;  /* 0x000000030b00780c */ /* 0x000fe20003f06070 */
[----:B------:R-:W-:-:S12]  /*17c0*/  BSSY B2, `(.L_x_643) ;  /* 0x000006a000027945 */ /* 0x000fd80003800000 */
[----:B------:R-:W-:Y:S05]  /*17d0*/  @!P0 BRA `(.L_x_644) ;  /* 0x0000000400a08947 */ /* 0x000fea0003800000 */
[----:B------:R-:W0:Y:S01]  /*17e0*/  LDC R33, c[0x0][0x24c] ;  /* 0x00009300ff217b82 */ /* 0x000e220000000800 */
[----:B------:R-:W-:Y:S01]  /*17f0*/  ULDC UR8, c[0x0][0x244] ;  /* 0x0000910000087ab9 */ /* 0x000fe20000000800 */
[----:B------:R-:W-:Y:S01]  /*1800*/  ULDC UR9, c[0x0][0x254] ;  /* 0x0000950000097ab9 */ /* 0x000fe20000000800 */
[----:B------:R-:W-:Y:S01]  /*1810*/  IMAD R29, R7, R38, R19 ;  /* 0x00000026071d7224 */ /* 0x000fe200078e0213 */
[----:B------:R-:W-:Y:S01]  /*1820*/  UIADD3 UR8, -UR9, UR8, URZ ;  /* 0x0000000809087290 */ /* 0x000fe2000fffe13f */
[C---:B------:R-:W-:Y:S01]  /*1830*/  VIADD R30, R19.reuse, 0x1 ;  /* 0x00000001131e7836 */ /* 0x040fe20000000000 */
[----:B------:R-:W-:Y:S01]  /*1840*/  ISETP.GT.AND P0, PT, R28, R27, PT ;  /* 0x0000001b1c00720c */ /* 0x000fe20003f04270 */
[----:B------:R-:W-:Y:S01]  /*1850*/  VIADD R31, R19, 0x2 ;  /* 0x00000002131f7836 */ /* 0x000fe20000000000 */
[----:B------:R-:W-:Y:S01]  /*1860*/  IADD3 R20, P1, R29, R36, RZ ;  /* 0x000000241d147210 */ /* 0x000fe20007f3e0ff */
[----:B------:R-:W-:-:S03]  /*1870*/  VIADD R32, R19, 0x3 ;  /* 0x0000000313207836 */ /* 0x000fc60000000000 */
        /* <DEDUP_REMOVED lines=9> */
.L_x_645:
[----:B------:R-:W0:Y:S01]  /*1910*/  LDC R38, c[0x0][0x230] ;  /* 0x00008c00ff267b82 */ /* 0x000e220000000800 */
[----:B------:R-:W-:Y:S02]  /*1920*/  VIMNMX R22, RZ, R28, !PT ;  /* 0x0000001cff167248 */ /* 0x000fe40007fe0100 */
[----:B0-----:R-:W-:-:S04]  /*1930*/  VIMNMX3 R23, R33, UR7, R38, PT ;  /* 0x0000000721177c0f */ /* 0x001fc8000b800126 */
[----:B------:R-:W-:-:S13]  /*1940*/  ISETP.LE.OR P3, PT, R23, R22, !P0 ;  /* 0x000000161700720c */ /* 0x000fda0004763670 */
[----:B------:R-:W0:Y:S01]  /*1950*/  @!P3 LDC.64 R22, c[0x0][0x220] ;  /* 0x00008800ff16bb82 */ /* 0x000e220000000a00 */
[----:B------:R-:W-:Y:S01]  /*1960*/  @!P3 MOV R41, R9 ;  /* 0x000000090029b202 */ /* 0x000fe20000000f00 */
[----:B------:R-:W-:-:S06]  /*1970*/  @!P3 IMAD.MOV.U32 R40, RZ, RZ, R2 ;  /* 0x000000ffff28b224 */ /* 0x000fcc00078e0002 */
[----:B------:R-:W1:Y:S01]  /*1980*/  @!P3 LDC.64 R24, c[0x0][0x218] ;  /* 0x00008600ff18bb82 */ /* 0x000e620000000a00 */
[-C--:B0-----:R-:W-:Y:S02]  /*1990*/  @!P3 IMAD R39, R29, R22.reuse, RZ ;  /* 0x000000161d27b224 */ /* 0x081fe400078e02ff */
[----:B------:R-:W-:-:S04]  /*19a0*/  @!P3 IMAD.WIDE.U32 R40, R20, R22, R40 ;  /* 0x000000161428b225 */ /* 0x000fc800078e0028 */
[----:B------:R-:W-:Y:S01]  /*19b0*/  @!P3 IMAD R23, R20, R23, R39 ;  /* 0x000000171417b224 */ /* 0x000fe200078e0227 */
[----:B-1----:R-:W-:-:S03]  /*19c0*/  @!P3 LEA R42, P1, R40, R24, 0x2 ;  /* 0x00000018282ab211 */ /* 0x002fc600078210ff */
[----:B------:R-:W-:-:S05]  /*19d0*/  @!P3 IMAD.IADD R22, R41, 0x1, R23 ;  /* 0x000000012916b824 */ /* 0x000fca00078e0217 */
[----:B------:R-:W-:-:S05]  /*19e0*/  @!P3 LEA.HI.X R43, R40, R25, R22, 0x2, P1 ;  /* 0x00000019282bb211 */ /* 0x000fca00008f1416 */
[----:B------:R-:W2:Y:S01]  /*19f0*/  @!P3 LDG.E R39, desc[UR10][R42.64] ;  /* 0x0000000a2a27b981 */ /* 0x000ea2000c1e1900 */
[----:B------:R-:W-:Y:S02]  /*1a00*/  VIMNMX R22, RZ, R21, !PT ;  /* 0x00000015ff167248 */ /* 0x000fe40007fe0100 */
[----:B------:R-:W-:-:S04]  /*1a10*/  VIMNMX3 R23, R30, UR7, R38, PT ;  /* 0x000000071e177c0f */ /* 0x000fc8000b800126 */
[----:B------:R-:W-:-:S13]  /*1a20*/  ISETP.LE.OR P1, PT, R23, R22, !P0 ;  /* 0x000000161700720c */ /* 0x000fda0004723670 */
[----:B------:R-:W0:Y:S01]  /*1a30*/  @!P1 LDC.64 R22, c[0x0][0x220] ;  /* 0x00008800ff169b82 */ /* 0x000e220000000a00 */
[----:B------:R-:W-:Y:S01]  /*1a40*/  @!P1 IADD3 R44, P2, R20, 0x1, RZ ;  /* 0x00000001142c9810 */ /* 0x000fe20007f5e0ff */
[----:B------:R-:W-:-:S04]  /*1a50*/  @!P1 IMAD.MOV.U32 R40, RZ, RZ, R2 ;  /* 0x000000ffff289224 */ /* 0x000fc800078e0002 */
[----:B------:R-:W-:Y:S02]  /*1a60*/  @!P1 IMAD.X R41, RZ, RZ, R29, P2 ;  /* 0x000000ffff299224 */ /* 0x000fe400010e061d */
[----:B------:R-:W1:Y:S02]  /*1a70*/  @!P1 LDC.64 R24, c[0x0][0x218] ;  /* 0x00008600ff189b82 */ /* 0x000e640000000a00 */
[----:B0-----:R-:W-:-:S04]  /*1a80*/  @!P1 IMAD R41, R41, R22, RZ ;  /* 0x0000001629299224 */ /* 0x001fc800078e02ff */
[C---:B------:R-:W-:Y:S02]  /*1a90*/  @!P1 IMAD R45, R44.reuse, R23, R41 ;  /* 0x000000172c2d9224 */ /* 0x040fe400078e0229 */
[----:B------:R-:W-:Y:S02]  /*1aa0*/  @!P1 IMAD.MOV.U32 R41, RZ, RZ, R9 ;  /* 0x000000ffff299224 */ /* 0x000fe400078e0009 */
[----:B------:R-:W-:Y:S01]  /*1ab0*/  @!P1 IMAD.WIDE.U32 R22, R44, R22, R40 ;  /* 0x000000162c169225 */ /* 0x000fe200078e0028 */
[----:B------:R-:W-:Y:S02]  /*1ac0*/  VIMNMX R40, RZ, R26, !PT ;  /* 0x0000001aff287248 */ /* 0x000fe40007fe0100 */
[----:B------:R-:W-:Y:S02]  /*1ad0*/  VIMNMX3 R41, R31, UR7, R38, PT ;  /* 0x000000071f297c0f */ /* 0x000fe4000b800126 */
[----:B------:R-:W-:Y:S02]  /*1ae0*/  @!P1 IADD3 R45, R23, R45, RZ ;  /* 0x0000002d172d9210 */ /* 0x000fe40007ffe0ff */
[----:B------:R-:W-:-:S02]  /*1af0*/  ISETP.LE.OR P2, PT, R41, R40, !P0 ;  /* 0x000000282900720c */ /* 0x000fc40004743670 */
[C---:B-1----:R-:W-:Y:S02]  /*1b00*/  @!P1 LEA R40, P4, R22.reuse, R24, 0x2 ;  /* 0x0000001816289211 */ /* 0x042fe400078810ff */
[----:B------:R-:W2:Y:S02]  /*1b10*/  @!P3 MUFU.RCP R24, R34 ;  /* 0x000000220018b308 */ /* 0x000ea40000001000 */
[----:B------:R-:W-:Y:S02]  /*1b20*/  @!P1 LEA.HI.X R41, R22, R25, R45, 0x2, P4 ;  /* 0x0000001916299211 */ /* 0x000fe400020f142d */
[----:B------:R-:W-:-:S04]  /*1b30*/  VIMNMX3 R25, R32, UR7, R38, PT ;  /* 0x0000000720197c0f */ /* 0x000fc8000b800126 */
[----:B------:R0:W3:Y:S01]  /*1b40*/  @!P1 LDG.E R41, desc[UR10][R40.64] ;  /* 0x0000000a28299981 */ /* 0x0000e2000c1e1900 */
[----:B------:R-:W1:Y:S01]  /*1b50*/  @!P2 LDC.64 R22, c[0x0][0x220] ;  /* 0x00008800ff16ab82 */ /* 0x000e620000000a00 */
[----:B------:R-:W-:-:S07]  /*1b60*/  VIADD R19, R19, 0x4 ;  /* 0x0000000413137836 */ /* 0x000fce0000000000 */
[----:B0-----:R-:W0:Y:S01]  /*1b70*/  LDC R40, c[0x0][0x24c] ;  /* 0x00009300ff287b82 */ /* 0x001e220000000800 */
[----:B--2---:R-:W-:Y:S01]  /*1b80*/  @!P3 FFMA.FTZ R6, R39, R24, R6 ;  /* 0x000000182706b223 */ /* 0x004fe20000010006 */
[----:B------:R-:W-:Y:S02]  /*1b90*/  @!P2 IADD3 R43, P3, R20, 0x2, RZ ;  /* 0x00000002142ba810 */ /* 0x000fe40007f7e0ff */
[----:B------:R-:W-:-:S03]  /*1ba0*/  VIMNMX R24, RZ, R27, !PT ;  /* 0x0000001bff187248 */ /* 0x000fc60007fe0100 */
[----:B------:R-:W-:Y:S01]  /*1bb0*/  @!P2 IMAD.X R39, RZ, RZ, R29, P3 ;  /* 0x000000ffff27a224 */ /* 0x000fe200018e061d */
[----:B------:R-:W-:Y:S01]  /*1bc0*/  ISETP.LE.OR P3, PT, R25, R24, !P0 ;  /* 0x000000181900720c */ /* 0x000fe20004763670 */
[----:B------:R-:W-:Y:S02]  /*1bd0*/  @!P2 IMAD.MOV.U32 R25, RZ, RZ, R9 ;  /* 0x000000ffff19a224 */ /* 0x000fe400078e0009 */
[----:B-1----:R-:W-:-:S04]  /*1be0*/  @!P2 IMAD R24, R39, R22, RZ ;  /* 0x000000162718a224 */ /* 0x002fc800078e02ff */
[----:B------:R-:W-:Y:S02]  /*1bf0*/  @!P2 IMAD R39, R43, R23, R24 ;  /* 0x000000172b27a224 */ /* 0x000fe400078e0218 */
[----:B------:R-:W-:-:S04]  /*1c00*/  @!P2 IMAD.MOV.U32 R24, RZ, RZ, R2 ;  /* 0x000000ffff18a224 */ /* 0x000fc800078e0002 */
[----:B------:R-:W-:Y:S02]  /*1c10*/  @!P2 IMAD.WIDE.U32 R42, R43, R22, R24 ;  /* 0x000000162b2aa225 */ /* 0x000fe400078e0018 */
[----:B------:R-:W1:Y:S02]  /*1c20*/  @!P2 LDC.64 R22, c[0x0][0x218] ;  /* 0x00008600ff16ab82 */ /* 0x000e640000000a00 */
[----:B------:R-:W-:-:S06]  /*1c30*/  @!P2 IMAD.IADD R39, R43, 0x1, R39 ;  /* 0x000000012b27a824 */ /* 0x000fcc00078e0227 */
[----:B------:R-:W2:Y:S01]  /*1c40*/  @!P3 LDC.64 R24, c[0x0][0x220] ;  /* 0x00008800ff18bb82 */ /* 0x000ea20000000a00 */
[----:B-1----:R-:W-:-:S04]  /*1c50*/  @!P2 LEA R38, P4, R42, R22, 0x2 ;  /* 0x000000162a26a211 */ /* 0x002fc800078810ff */
[----:B------:R-:W-:Y:S02]  /*1c60*/  @!P2 LEA.HI.X R39, R42, R23, R39, 0x2, P4 ;  /* 0x000000172a27a211 */ /* 0x000fe400020f1427 */
[----:B------:R-:W-:-:S04]  /*1c70*/  @!P3 IADD3 R45, P4, R20, 0x3, RZ ;  /* 0x00000003142db810 */ /* 0x000fc80007f9e0ff */
[----:B------:R-:W-:Y:S01]  /*1c80*/  @!P3 IADD3.X R23, RZ, R29, RZ, P4, !PT ;  /* 0x0000001dff17b210 */ /* 0x000fe200027fe4ff */
[----:B------:R-:W4:Y:S04]  /*1c90*/  @!P2 LDG.E R39, desc[UR10][R38.64] ;  /* 0x0000000a2627a981 */ /* 0x000f28000c1e1900 */
[----:B--2---:R-:W-:Y:S02]  /*1ca0*/  @!P3 IMAD R22, R23, R24, RZ ;  /* 0x000000181716b224 */ /* 0x004fe400078e02ff */
[----:B------:R-:W-:Y:S02]  /*1cb0*/  @!P3 IMAD.MOV.U32 R23, RZ, RZ, R9 ;  /* 0x000000ffff17b224 */ /* 0x000fe400078e0009 */
[----:B------:R-:W-:Y:S02]  /*1cc0*/  @!P3 IMAD R43, R45, R25, R22 ;  /* 0x000000192d2bb224 */ /* 0x000fe400078e0216 */
[----:B------:R-:W-:-:S04]  /*1cd0*/  @!P3 IMAD.MOV.U32 R22, RZ, RZ, R2 ;  /* 0x000000ffff16b224 */ /* 0x000fc800078e0002 */
[----:B------:R-:W-:Y:S02]  /*1ce0*/  @!P3 IMAD.WIDE.U32 R24, R45, R24, R22 ;  /* 0x000000182d18b225 */ /* 0x000fe400078e0016 */
[----:B------:R-:W1:Y:S02]  /*1cf0*/  @!P3 LDC.64 R22, c[0x0][0x218] ;  /* 0x00008600ff16bb82 */ /* 0x000e640000000a00 */
[----:B------:R-:W-:Y:S01]  /*1d00*/  @!P3 IMAD.IADD R43, R25, 0x1, R43 ;  /* 0x00000001192bb824 */ /* 0x000fe200078e022b */
[----:B-1----:R-:W-:-:S04]  /*1d10*/  @!P3 LEA R22, P4, R24, R22, 0x2 ;  /* 0x000000161816b211 */ /* 0x002fc800078810ff */
[----:B------:R-:W-:-:S06]  /*1d20*/  @!P3 LEA.HI.X R23, R24, R23, R43, 0x2, P4 ;  /* 0x000000171817b211 */ /* 0x000fcc00020f142b */
[----:B------:R-:W2:Y:S01]  /*1d30*/  @!P3 LDG.E R23, desc[UR10][R22.64] ;  /* 0x0000000a1617b981 */ /* 0x000ea2000c1e1900 */
[----:B------:R-:W3:Y:S08]  /*1d40*/  @!P1 MUFU.RCP R24, R34 ;  /* 0x0000002200189308 */ /* 0x000ef00000001000 */
[----:B------:R-:W-:Y:S01]  /*1d50*/  @!P3 MUFU.RCP R25, R34 ;  /* 0x000000220019b308 */ /* 0x000fe20000001000 */
[----:B---3--:R-:W-:-:S07]  /*1d60*/  @!P1 FFMA.FTZ R6, R41, R24, R6 ;  /* 0x0000001829069223 */ /* 0x008fce0000010006 */
[----:B------:R-:W4:Y:S01]  /*1d70*/  @!P2 MUFU.RCP R24, R34 ;  /* 0x000000220018a308 */ /* 0x000f220000001000 */
[----:B------:R-:W-:Y:S01]  /*1d80*/  ISETP.GE.AND P1, PT, R19, R8, PT ;  /* 0x000000081300720c */ /* 0x000fe20003f26270 */
[C---:B0-----:R-:W-:Y:S01]  /*1d90*/  IMAD R26, R40.reuse, 0x4, R26 ;  /* 0x00000004281a7824 */ /* 0x041fe200078e021a */
[C---:B------:R-:W-:Y:S01]  /*1da0*/  LEA R21, R40.reuse, R21, 0x2 ;  /* 0x0000001528157211 */ /* 0x040fe200078e10ff */
[C---:B------:R-:W-:Y:S01]  /*1db0*/  IMAD R27, R40.reuse, 0x4, R27 ;  /* 0x00000004281b7824 */ /* 0x040fe200078e021b */
[C---:B------:R-:W-:Y:S01]  /*1dc0*/  LEA R31, R40.reuse, R31, 0x2 ;  /* 0x0000001f281f7211 */ /* 0x040fe200078e10ff */
[C---:B------:R-:W-:Y:S02]  /*1dd0*/  IMAD R28, R40.reuse, 0x4, R28 ;  /* 0x00000004281c7824 */ /* 0x040fe400078e021c */
[C---:B------:R-:W-:Y:S02]  /*1de0*/  IMAD R30, R40.reuse, 0x4, R30 ;  /* 0x00000004281e7824 */ /* 0x040fe400078e021e */
[----:B------:R-:W-:-:S02]  /*1df0*/  IMAD R32, R40, 0x4, R32 ;  /* 0x0000000428207824 */ /* 0x000fc400078e0220 */
[----:B------:R-:W-:Y:S02]  /*1e00*/  IMAD R33, R40, 0x4, R33 ;  /* 0x0000000428217824 */ /* 0x000fe400078e0221 */
[----:B----4-:R-:W-:Y:S01]  /*1e10*/  @!P2 FFMA.FTZ R6, R39, R24, R6 ;  /* 0x000000182706a223 */ /* 0x010fe20000010006 */
[----:B------:R-:W-:-:S05]  /*1e20*/  IADD3 R20, P2, R20, 0x4, RZ ;  /* 0x0000000414147810 */ /* 0x000fca0007f5e0ff */
[----:B------:R-:W-:Y:S02]  /*1e30*/  IMAD.X R29, RZ, RZ, R29, P2 ;  /* 0x000000ffff1d7224 */ /* 0x000fe400010e061d */
[----:B--2---:R-:W-:Y:S01]  /*1e40*/  @!P3 FFMA.FTZ R6, R23, R25, R6 ;  /* 0x000000191706b223 */ /* 0x004fe20000010006 */
[----:B------:R-:W-:Y:S06]  /*1e50*/  @!P1 BRA `(.L_x_645) ;  /* 0xfffffff800ac9947 */ /* 0x000fec000383ffff */
.L_x_644:
[----:B------:R-:W-:Y:S05]  /*1e60*/  BSYNC B2 ;  /* 0x0000000000027941 */ /* 0x000fea0003800000 */
.L_x_643:
[----:B------:R-:W-:Y:S05]  /*1e70*/  BRA `(.L_x_635) ;  /* 0x0000000800e87947 */ /* 0x000fea0003800000 */
.L_x_636:
        /* <DEDUP_REMOVED lines=20> */
.L_x_649:
[----:B------:R-:W-:Y:S05]  /*1fc0*/  BSYNC B3 ;  /* 0x0000000000037941 */ /* 0x000fea0003800000 */
.L_x_648:
[----:B------:R-:W-:Y:S01]  /*1fd0*/  IMAD.MOV.U32 R26, RZ, RZ, R30 ;  /* 0x000000ffff1a7224 */ /* 0x000fe200078e001e */
        /* <DEDUP_REMOVED lines=17> */
.L_x_651:
[----:B------:R-:W-:Y:S05]  /*20f0*/  BSYNC B3 ;  /* 0x0000000000037941 */ /* 0x000fea0003800000 */
.L_x_650:
[----:B------:R-:W-:Y:S01]  /*2100*/  IMAD.MOV.U32 R26, RZ, RZ, R32 ;  /* 0x000000ffff1a7224 */ /* 0x000fe200078e0020 */
[----:B------:R-:W-:Y:S06]  /*2110*/  @!P2 BRA `(.L_x_647) ;  /* 0x00000000003ca947 */ /* 0x000fec0003800000 */
[----:B------:R-:W-:Y:S02]  /*2120*/  ISETP.LE.OR P0, PT, R17, R16, !P0 ;  /* 0x000000101100720c */ /* 0x000fe40004703670 */
[----:B------:R-:W-:-:S11]  /*2130*/  IADD3 R26, R5, 0x3, RZ ;  /* 0x00000003051a7810 */ /* 0x000fd60007ffe0ff */
        /* <DEDUP_REMOVED lines=13> */
.L_x_647:
[----:B------:R-:W-:Y:S05]  /*2210*/  BSYNC B2 ;  /* 0x0000000000027941 */ /* 0x000fea0003800000 */
.L_x_646:
[----:B------:R-:W-:-:S13]  /*2220*/  ISETP.GE.U32.AND P0, PT, R11, 0x3, PT ;  /* 0x000000030b00780c */ /* 0x000fda0003f06070 */
[----:B------:R-:W-:Y:S05]  /*2230*/  @!P0 BRA `(.L_x_635) ;  /* 0x0000000400f88947 */ /* 0x000fea0003800000 */
[----:B------:R-:W-:-:S13]  /*2240*/  ISETP.GT.AND P0, PT, R28, R27, PT ;  /* 0x0000001b1c00720c */ /* 0x000fda0003f04270 */
.L_x_658:
[----:B------:R-:W0:Y:S08]  /*2250*/  LDC R28, c[0x0][0x24c] ;  /* 0x00009300ff1c7b82 */ /* 0x000e300000000800 */
[----:B------:R-:W0:Y:S08]  /*2260*/  LDC R29, c[0x0][0x254] ;  /* 0x00009500ff1d7b82 */ /* 0x000e300000000800 */
[----:B------:R-:W1:Y:S08]  /*2270*/  LDC R27, c[0x0][0x244] ;  /* 0x00009100ff1b7b82 */ /* 0x000e700000000800 */
[----:B------:R-:W2:Y:S01]  /*2280*/  LDC R30, c[0x0][0x230] ;  /* 0x00008c00ff1e7b82 */ /* 0x000ea20000000800 */
[----:B0-----:R-:W-:-:S05]  /*2290*/  IMAD R32, R26, R28, -R29 ;  /* 0x0000001c1a207224 */ /* 0x001fca00078e0a1d */
[----:B------:R-:W-:Y:S02]  /*22a0*/  VIMNMX R20, RZ, R32, !PT ;  /* 0x00000020ff147248 */ /* 0x000fe40007fe0100 */
[----:B-1----:R-:W-:-:S04]  /*22b0*/  VIADDMNMX R31, R32, R27, UR7, PT ;  /* 0x00000007201f7e46 */ /* 0x002fc8000b80011b */
[----:B--2---:R-:W-:-:S04]  /*22c0*/  VIMNMX R21, R31, R30, PT ;  /* 0x0000001e1f157248 */ /* 0x004fc80003fe0100 */
[----:B------:R-:W-:-:S13]  /*22d0*/  ISETP.LE.OR P2, PT, R21, R20, !P0 ;  /* 0x000000141500720c */ /* 0x000fda0004743670 */
[----:B------:R-:W0:Y:S01]  /*22e0*/  @!P2 LDC R25, c[0x0][0x23c] ;  /* 0x00008f00ff19ab82 */ /* 0x000e220000000800 */
[----:B------:R-:W-:-:S07]  /*22f0*/  @!P2 IMAD.MOV.U32 R24, RZ, RZ, R2 ;  /* 0x000000ffff18a224 */ /* 0x000fce00078e0002 */
[----:B------:R-:W1:Y:S08]  /*2300*/  @!P2 LDC.64 R20, c[0x0][0x220] ;  /* 0x00008800ff14ab82 */ /* 0x000e700000000a00 */
[----:B------:R-:W2:Y:S01]  /*2310*/  @!P2 LDC.64 R22, c[0x0][0x218] ;  /* 0x00008600ff16ab82 */ /* 0x000ea20000000a00 */
[----:B0-----:R-:W-:-:S05]  /*2320*/  @!P2 IMAD R25, R7, R25, R26 ;  /* 0x000000190719a224 */ /* 0x001fca00078e021a */
[----:B------:R-:W-:-:S04]  /*2330*/  @!P2 IADD3 R33, P1, R25, R36, RZ ;  /* 0x000000241921a210 */ /* 0x000fc80007f3e0ff */
[----:B------:R-:W-:-:S05]  /*2340*/  @!P2 LEA.HI.X.SX32 R25, R25, R10, 0x1, P1 ;  /* 0x0000000a1919a211 */ /* 0x000fca00008f0eff */
[-C--:B-1----:R-:W-:Y:S02]  /*2350*/  @!P2 IMAD R38, R25, R20.reuse, RZ ;  /* 0x000000141926a224 */ /* 0x082fe400078e02ff */
[----:B------:R-:W-:Y:S02]  /*2360*/  @!P2 IMAD.MOV.U32 R25, RZ, RZ, R9 ;  /* 0x000000ffff19a224 */ /* 0x000fe400078e0009 */
[C---:B------:R-:W-:Y:S02]  /*2370*/  @!P2 IMAD R21, R33.reuse, R21, R38 ;  /* 0x000000152115a224 */ /* 0x040fe400078e0226 */
[----:B------:R-:W-:-:S04]  /*2380*/  @!P2 IMAD.WIDE.U32 R24, R33, R20, R24 ;  /* 0x000000142118a225 */ /* 0x000fc800078e0018 */
[----:B------:R-:W-:Y:S01]  /*2390*/  @!P2 IMAD.IADD R20, R25, 0x1, R21 ;  /* 0x000000011914a824 */ /* 0x000fe200078e0215 */
[----:B--2---:R-:W-:-:S04]  /*23a0*/  @!P2 LEA R22, P1, R24, R22, 0x2 ;  /* 0x000000161816a211 */ /* 0x004fc800078210ff */
[----:B------:R-:W-:-:S06]  /*23b0*/  @!P2 LEA.HI.X R23, R24, R23, R20, 0x2, P1 ;  /* 0x000000171817a211 */ /* 0x000fcc00008f1414 */
[----:B------:R0:W2:Y:S01]  /*23c0*/  @!P2 LDG.E R23, desc[UR10][R22.64] ;  /* 0x0000000a1617a981 */ /* 0x0000a2000c1e1900 */
[----:B------:R-:W-:Y:S01]  /*23d0*/  @!P2 IADD3 R32, -R32, R31, RZ ;  /* 0x0000001f2020a210 */ /* 0x000fe20007ffe1ff */
[--C-:B------:R-:W-:Y:S01]  /*23e0*/  IMAD R24, R26, R28, R28.reuse ;  /* 0x0000001c1a187224 */ /* 0x100fe200078e021c */
[----:B------:R-:W-:Y:S03]  /*23f0*/  BSSY B2, `(.L_x_652) ;  /* 0x000002d000027945 */ /* 0x000fe60003800000 */
[----:B------:R-:W-:Y:S02]  /*2400*/  @!P2 IMAD R20, R19, R32, RZ ;  /* 0x000000201314a224 */ /* 0x000fe400078e02ff */
[C---:B------:R-:W-:Y:S02]  /*2410*/  IMAD.IADD R38, R24.reuse, 0x1, -R29 ;  /* 0x0000000118267824 */ /* 0x040fe400078e0a1d */
[----:B------:R-:W-:Y:S01]  /*2420*/  IMAD.IADD R42, R24, 0x1, R28 ;  /* 0x00000001182a7824 */ /* 0x000fe200078e021c */
[----:B------:R-:W-:-:S02]  /*2430*/  @!P2 I2FP.F32.S32 R20, R20 ;  /* 0x000000140014a245 */ /* 0x000fc40000201400 */
[----:B------:R-:W-:Y:S01]  /*2440*/  VIADDMNMX R21, R38, R27, UR7, PT ;  /* 0x0000000726157e46 */ /* 0x000fe2000b80011b */
[----:B------:R-:W-:Y:S01]  /*2450*/  IMAD.IADD R40, R42, 0x1, -R29 ;  /* 0x000000012a287824 */ /* 0x000fe200078e0a1d */
[----:B------:R-:W-:Y:S02]  /*2460*/  VIMNMX R31, RZ, R38, !PT ;  /* 0x00000026ff1f7248 */ /* 0x000fe40007fe0100 */
[----:B0-----:R-:W-:Y:S01]  /*2470*/  VIMNMX R22, R21, R30, PT ;  /* 0x0000001e15167248 */ /* 0x001fe20003fe0100 */
[----:B------:R-:W2:Y:S01]  /*2480*/  @!P2 MUFU.RCP R20, R20 ;  /* 0x000000140014a308 */ /* 0x000ea20000001000 */
[----:B------:R-:W-:Y:S02]  /*2490*/  IADD3 R32, -R29, R42, R28 ;  /* 0x0000002a1d207210 */ /* 0x000fe40007ffe11c */
[----:B------:R-:W-:Y:S02]  /*24a0*/  ISETP.LE.OR P3, PT, R22, R31, !P0 ;  /* 0x0000001f1600720c */ /* 0x000fe40004763670 */
[----:B------:R-:W-:-:S02]  /*24b0*/  VIADDMNMX R33, R40, R27, UR7, PT ;  /* 0x0000000728217e46 */ /* 0x000fc4000b80011b */
[----:B------:R-:W-:Y:S02]  /*24c0*/  VIADDMNMX R25, R32, R27, UR7, PT ;  /* 0x0000000720197e46 */ /* 0x000fe4000b80011b */
[----:B------:R-:W-:Y:S02]  /*24d0*/  VIMNMX R33, R33, R30, PT ;  /* 0x0000001e21217248 */ /* 0x000fe40003fe0100 */
[----:B------:R-:W-:Y:S02]  /*24e0*/  VIMNMX R38, RZ, R40, !PT ;  /* 0x00000028ff267248 */ /* 0x000fe40007fe0100 */
[----:B------:R-:W-:Y:S02]  /*24f0*/  VIMNMX R39, RZ, R32, !PT ;  /* 0x00000020ff277248 */ /* 0x000fe40007fe0100 */
[----:B------:R-:W-:Y:S02]  /*2500*/  VIMNMX R30, R25, R30, PT ;  /* 0x0000001e191e7248 */ /* 0x000fe40003fe0100 */
[----:B------:R-:W-:-:S02]  /*2510*/  ISETP.LE.OR P4, PT, R33, R38, !P0 ;  /* 0x000000262100720c */ /* 0x000fc40004783670 */
[----:B------:R-:W-:Y:S01]  /*2520*/  ISETP.LE.OR P1, PT, R30, R39, !P0 ;  /* 0x000000271e00720c */ /* 0x000fe20004723670 */
[----:B--2---:R-:W-:Y:S01]  /*2530*/  @!P2 FFMA.FTZ R6, R23, R20, R6 ;  /* 0x000000141706a223 */ /* 0x004fe20000010006 */
[----:B------:R-:W-:Y:S11]  /*2540*/  @P3 BRA `(.L_x_653) ;  /* 0x00000000005c3947 */ /* 0x000ff60003800000 */
        /* <DEDUP_REMOVED lines=14> */
[----:B------:R-:W-:-:S06]  /*2630*/  LEA.HI.X R21, R22, UR9, R21, 0x2, P2 ;  /* 0x0000000916157c11 */ /* 0x000fcc00090f1415 */
[----:B------:R-:W2:Y:S01]  /*2640*/  LDG.E R21, desc[UR10][R20.64] ;  /* 0x0000000a14157981 */ /* 0x000ea2000c1e1900 */
[----:B------:R-:W-:-:S05]  /*2650*/  IMAD.IADD R22, R24, 0x1, -R29 ;  /* 0x0000000118167824 */ /* 0x000fca00078e0a1d */
[----:B------:R-:W-:-:S04]  /*2660*/  VIADDMNMX R23, R22, R27, UR7, PT ;  /* 0x0000000716177e46 */ /* 0x000fc8000b80011b */
[----:B------:R-:W-:-:S05]  /*2670*/  IADD3 R22, -R22, R23, RZ ;  /* 0x0000001716167210 */ /* 0x000fca0007ffe1ff */
[----:B------:R-:W-:-:S05]  /*2680*/  IMAD R22, R19, R22, RZ ;  /* 0x0000001613167224 */ /* 0x000fca00078e02ff */
[----:B------:R-:W-:-:S06]  /*2690*/  I2FP.F32.S32 R22, R22 ;  /* 0x0000001600167245 */ /* 0x000fcc0000201400 */
[----:B------:R-:W2:Y:S02]  /*26a0*/  MUFU.RCP R22, R22 ;  /* 0x0000001600167308 */ /* 0x000ea40000001000 */
[----:B--2---:R-:W-:-:S07]  /*26b0*/  FFMA.FTZ R6, R21, R22, R6 ;  /* 0x0000001615067223 */ /* 0x004fce0000010006 */
.L_x_653:
[----:B------:R-:W-:Y:S05]  /*26c0*/  BSYNC B2 ;  /* 0x0000000000027941 */ /* 0x000fea0003800000 */
.L_x_652:
        /* <DEDUP_REMOVED lines=16> */
[----:B------:R-:W-:-:S06]  /*27d0*/  LEA.HI.X R21, R22, UR9, R21, 0x2, P2 ;  /* 0x0000000916157c11 */ /* 0x000fcc00090f1415 */
[----:B------:R-:W2:Y:S01]  /*27e0*/  LDG.E R21, desc[UR10][R20.64] ;  /* 0x0000000a14157981 */ /* 0x000ea2000c1e1900 */
[----:B------:R-:W-:-:S04]  /*27f0*/  IADD3 R24, -R29, R28, R24 ;  /* 0x0000001c1d187210 */ /* 0x000fc80007ffe118 */
[----:B------:R-:W-:-:S05]  /*2800*/  VIADDMNMX R27, R24, R27, UR7, PT ;  /* 0x00000007181b7e46 */ /* 0x000fca000b80011b */
[----:B------:R-:W-:-:S04]  /*2810*/  IMAD.IADD R24, R27, 0x1, -R24 ;  /* 0x000000011b187824 */ /* 0x000fc800078e0a18 */
[----:B------:R-:W-:-:S05]  /*2820*/  IMAD R24, R19, R24, RZ ;  /* 0x0000001813187224 */ /* 0x000fca00078e02ff */
[----:B------:R-:W-:-:S06]  /*2830*/  I2FP.F32.S32 R24, R24 ;  /* 0x0000001800187245 */ /* 0x000fcc0000201400 */
[----:B------:R-:W2:Y:S02]  /*2840*/  MUFU.RCP R24, R24 ;  /* 0x0000001800187308 */ /* 0x000ea40000001000 */
[----:B--2---:R-:W-:-:S07]  /*2850*/  FFMA.FTZ R6, R21, R24, R6 ;  /* 0x0000001815067223 */ /* 0x004fce0000010006 */
.L_x_655:
[----:B------:R-:W-:Y:S05]  /*2860*/  BSYNC B2 ;  /* 0x0000000000027941 */ /* 0x000fea0003800000 */
.L_x_654:
[----:B------:R-:W-:Y:S01]  /*2870*/  BSSY B2, `(.L_x_656) ;  /* 0x0000017000027945 */ /* 0x000fe20003800000 */
[----:B------:R-:W-:-:S03]  /*2880*/  IMAD.IADD R32, R25, 0x1, -R32 ;  /* 0x0000000119207824 */ /* 0x000fc600078e0a20 */
        /* <DEDUP_REMOVED lines=17> */
[----:B------:R-:W-:-:S05]  /*29a0*/  IMAD R22, R19, R32, RZ ;  /* 0x0000002013167224 */ /* 0x000fca00078e02ff */
[----:B------:R-:W-:-:S06]  /*29b0*/  I2FP.F32.S32 R22, R22 ;  /* 0x0000001600167245 */ /* 0x000fcc0000201400 */
[----:B------:R-:W2:Y:S02]  /*29c0*/  MUFU.RCP R22, R22 ;  /* 0x0000001600167308 */ /* 0x000ea40000001000 */
[----:B--2---:R-:W-:-:S07]  /*29d0*/  FFMA.FTZ R6, R21, R22, R6 ;  /* 0x0000001615067223 */ /* 0x004fce0000010006 */
.L_x_657:
[----:B------:R-:W-:Y:S05]  /*29e0*/  BSYNC B2 ;  /* 0x0000000000027941 */ /* 0x000fea0003800000 */
.L_x_656:
[----:B------:R-:W-:-:S05]  /*29f0*/  VIADD R26, R26, 0x4 ;  /* 0x000000041a1a7836 */ /* 0x000fca0000000000 */
[----:B------:R-:W-:-:S13]  /*2a00*/  ISETP.GE.AND P1, PT, R26, R8, PT ;  /* 0x000000081a00720c */ /* 0x000fda0003f26270 */
[----:B------:R-:W-:Y:S05]  /*2a10*/  @!P1 BRA `(.L_x_658) ;  /* 0xfffffff8000c9947 */ /* 0x000fea000383ffff */
.L_x_635:
[----:B------:R-:W-:Y:S05]  /*2a20*/  BSYNC B1 ;  /* 0x0000000000017941 */ /* 0x000fea0003800000 */
.L_x_634:
[----:B------:R-:W-:-:S04]  /*2a30*/  IADD3 R7, R7, 0x1, RZ ;  /* 0x0000000107077810 */ /* 0x000fc80007ffe0ff */
[----:B------:R-:W-:-:S13]  /*2a40*/  ISETP.GE.AND P0, PT, R7, R4, PT ;  /* 0x000000040700720c */ /* 0x000fda0003f06270 */
[----:B------:R-:W-:Y:S05]  /*2a50*/  @!P0 BRA `(.L_x_659) ;  /* 0xffffffe800108947 */ /* 0x000fea000383ffff */
[----:B------:R-:W-:Y:S05]  /*2a60*/  BRA `(.L_x_632) ;  /* 0x0000001400e47947 */ /* 0x000fea0003800000 */
.L_x_633:
        /* <DEDUP_REMOVED lines=8> */
[----:B------:R-:W-:Y:S01]  /*2af0*/  VIMNMX R14, RZ, R6, !PT ;  /* 0x00000006ff0e7248 */ /* 0x000fe20007fe0100 */
[----:B------:R-:W-:Y:S01]  /*2b00*/  IMAD.MOV.U32 R6, RZ, RZ, RZ ;  /* 0x000000ffff067224 */ /* 0x000fe200078e00ff */
[----:B------:R-:W-:Y:S02]  /*2b10*/  VIMNMX R25, R25, UR8, PT ;  /* 0x0000000819197c48 */ /* 0x000fe4000bfe0100 */
[----:B------:R-:W-:Y:S02]  /*2b20*/  VIMNMX R15, RZ, R18, !PT ;  /* 0x00000012ff0f7248 */ /* 0x000fe40007fe0100 */
[----:B------:R-:W-:Y:S01]  /*2b30*/  VIMNMX R24, R24, UR8, PT ;  /* 0x0000000818187c48 */ /* 0x000fe2000bfe0100 */
[----:B------:R-:W-:-:S03]  /*2b40*/  IMAD.IADD R27, R25, 0x1, -R14 ;  /* 0x00000001191b7824 */ /* 0x000fc600078e0a0e */
[----:B------:R-:W-:-:S07]  /*2b50*/  IADD3 R28, -R15, R24, RZ ;  /* 0x000000180f1c7210 */ /* 0x000fce0007ffe1ff */
.L_x_685:
[----:B------:R-:W-:Y:S01]  /*2b60*/  ISETP.GE.AND P0, PT, R5, R8, PT ;  /* 0x000000080500720c */ /* 0x000fe20003f06270 */
[----:B------:R-:W-:-:S12]  /*2b70*/  BSSY B1, `(.L_x_660) ;  /* 0x0000165000017945 */ /* 0x000fd80003800000 */
[----:B------:R-:W-:Y:S05]  /*2b80*/  @P0 BRA `(.L_x_661) ;  /* 0x00000014008c0947 */ /* 0x000fea0003800000 */
[----:B------:R-:W-:Y:S01]  /*2b90*/  ULDC UR8, c[0x0][0x23c] ;  /* 0x00008f0000087ab9 */ /* 0x000fe20000000800 */
[----:B------:R-:W-:Y:S01]  /*2ba0*/  VIADD R32, R5, 0x1 ;  /* 0x0000000105207836 */ /* 0x000fe20000000000 */
[----:B------:R-:W0:Y:S01]  /*2bb0*/  LDC R38, c[0x0][0x250] ;  /* 0x00009400ff267b82 */ /* 0x000e220000000800 */
[----:B------:R-:W-:Y:S01]  /*2bc0*/  IMAD R17, R7, UR8, R5 ;  /* 0x0000000807117c24 */ /* 0x000fe2000f8e0205 */
[----:B------:R-:W-:Y:S01]  /*2bd0*/  ULDC.64 UR12, c[0x0][0x218] ;  /* 0x00008600000c7ab9 */ /* 0x000fe20000000a00 */
[----:B------:R-:W-:Y:S02]  /*2be0*/  VIADD R40, R5, 0x2 ;  /* 0x0000000205287836 */ /* 0x000fe40000000000 */
        /* <DEDUP_REMOVED lines=11> */
[----:B------:R-:W-:Y:S02]  /*2ca0*/  MOV R19, R9 ;  /* 0x0000000900137202 */ /* 0x000fe40000000f00 */
[----:B------:R-:W-:Y:S01]  /*2cb0*/  LEA.HI.X.SX32 R23, R23, R10, 0x1, P0 ;  /* 0x0000000a17177211 */ /* 0x000fe200000f0eff */
[----:B------:R-:W-:Y:S02]  /*2cc0*/  IMAD R22, R16, UR8, RZ ;  /* 0x0000000810167c24 */ /* 0x000fe4000f8e02ff */
[C---:B------:R-:W-:Y:S02]  /*2cd0*/  IMAD R39, R29.reuse, UR9, R20 ;  /* 0x000000091d277c24 */ /* 0x040fe4000f8e0214 */
[----:B------:R-:W-:-:S04]  /*2ce0*/  IMAD.WIDE.U32 R16, R29, UR8, R18 ;  /* 0x000000081d107c25 */ /* 0x000fc8000f8e0012 */
[----:B------:R-:W-:Y:S02]  /*2cf0*/  IMAD R20, R23, UR8, RZ ;  /* 0x0000000817147c24 */ /* 0x000fe4000f8e02ff */
[C---:B------:R-:W-:Y:S02]  /*2d00*/  IMAD R29, R31.reuse, UR9, R22 ;  /* 0x000000091f1d7c24 */ /* 0x040fe4000f8e0216 */
[----:B------:R-:W-:-:S04]  /*2d10*/  IMAD.WIDE.U32 R30, R31, UR8, R18 ;  /* 0x000000081f1e7c25 */ /* 0x000fc8000f8e0012 */
[C---:B------:R-:W-:Y:S01]  /*2d20*/  IMAD.WIDE.U32 R22, R21.reuse, UR8, R18 ;  /* 0x0000000815167c25 */ /* 0x040fe2000f8e0012 */
[----:B------:R-:W-:Y:S02]  /*2d30*/  ULDC.S8 UR8, c[0x0][0x265] ;  /* 0x0000994000087ab9 */ /* 0x000fe40000000200 */
[----:B------:R-:W-:Y:S01]  /*2d40*/  ISETP.NE.AND P2, PT, RZ, UR8, PT ;  /* 0x00000008ff007c0c */ /* 0x000fe2000bf45270 */
[----:B------:R-:W-:Y:S01]  /*2d50*/  IMAD R19, R21, UR9, R20 ;  /* 0x0000000915137c24 */ /* 0x000fe2000f8e0214 */
[----:B------:R-:W-:Y:S01]  /*2d60*/  ULDC UR9, c[0x0][0x248] ;  /* 0x0000920000097ab9 */ /* 0x000fe20000000800 */
[----:B------:R-:W-:Y:S01]  /*2d70*/  IMAD.IADD R39, R17, 0x1, R39 ;  /* 0x0000000111277824 */ /* 0x000fe200078e0227 */
        /* <DEDUP_REMOVED lines=27> */
.L_x_666:
[----:B------:R-:W-:Y:S05]  /*2f30*/  BSYNC B3 ;  /* 0x0000000000037941 */ /* 0x000fea0003800000 */
.L_x_665:
        /* <DEDUP_REMOVED lines=9> */
.L_x_668:
[----:B------:R-:W-:Y:S05]  /*2fd0*/  BSYNC B3 ;  /* 0x0000000000037941 */ /* 0x000fea0003800000 */
.L_x_667:
        /* <DEDUP_REMOVED lines=8> */
.L_x_664:
[----:B------:R-:W-:Y:S05]  /*3060*/  BSYNC B2 ;  /* 0x0000000000027941 */ /* 0x000fea0003800000 */
.L_x_663:
[----:B------:R-:W-:Y:S01]  /*3070*/  ISETP.GE.U32.AND P0, PT, R11, 0x3, PT ;  /* 0x000000030b00780c */ /* 0x000fe20003f06070 */
[----:B------:R-:W-:-:S12]  /*3080*/  BSSY B2, `(.L_x_669) ;  /* 0x0000067000027945 */ /* 0x000fd80003800000 */
[----:B------:R-:W-:Y:S05]  /*3090*/  @!P0 BRA `(.L_x_670) ;  /* 0x0000000400948947 */ /* 0x000fea0003800000 */
[----:B------:R-:W-:-:S13]  /*30a0*/  ISETP.GT.AND P0, PT, R42, R23, PT ;  /* 0x000000172a00720c */ /* 0x000fda0003f04270 */
.L_x_671:
[----:B------:R-:W0:Y:S01]  /*30b0*/  LDC R29, c[0x0][0x24c] ;  /* 0x00009300ff1d7b82 */ /* 0x000e220000000800 */
[----:B------:R-:W-:Y:S01]  /*30c0*/  ULDC UR8, c[0x0][0x254] ;  /* 0x0000950000087ab9 */ /* 0x000fe20000000800 */
[----:B------:R-:W-:-:S06]  /*30d0*/  ULDC UR9, c[0x0][0x230] ;  /* 0x00008c0000097ab9 */ /* 0x000fcc0000000800 */
[----:B------:R-:W1:Y:S01]  /*30e0*/  LDC R16, c[0x0][0x244] ;  /* 0x00009100ff107b82 */ /* 0x000e620000000800 */
        /* <DEDUP_REMOVED lines=8> */
[----:B------:R-:W-:Y:S01]  /*3170*/  ISETP.LE.OR P4, PT, R18, R17, !P0 ;  /* 0x000000111200720c */ /* 0x000fe20004783670 */
[----:B------:R-:W-:Y:S01]  /*3180*/  VIADD R17, R21, -UR8 ;  /* 0x8000000815117c36 */ /* 0x000fe20008000000 */
[----:B------:R-:W-:-:S02]  /*3190*/  VIMNMX R19, RZ, R19, !PT ;  /* 0x00000013ff137248 */ /* 0x000fc40007fe0100 */
[----:B------:R-:W-:Y:S02]  /*31a0*/  VIMNMX R20, R20, UR9, PT ;  /* 0x0000000914147c48 */ /* 0x000fe4000bfe0100 */
[----:B------:R-:W-:Y:S02]  /*31b0*/  VIADDMNMX R18, R17, R16, UR7, PT ;  /* 0x0000000711127e46 */ /* 0x000fe4000b800110 */
[----:B------:R-:W-:Y:S02]  /*31c0*/  ISETP.LE.OR P3, PT, R20, R19, !P0 ;  /* 0x000000131400720c */ /* 0x000fe40004763670 */
[----:B------:R-:W-:Y:S02]  /*31d0*/  VIMNMX R17, RZ, R17, !PT ;  /* 0x00000011ff117248 */ /* 0x000fe40007fe0100 */
[----:B------:R-:W-:Y:S01]  /*31e0*/  VIMNMX R18, R18, UR9, PT ;  /* 0x0000000912127c48 */ /* 0x000fe2000bfe0100 */
[----:B------:R-:W0:Y:S01]  /*31f0*/  @!P4 LDC R19, c[0x0][0x23c] ;  /* 0x00008f00ff13cb82 */ /* 0x000e220000000800 */
[----:B------:R-:W-:-:S02]  /*3200*/  IADD3 R21, R21, -UR8, R29 ;  /* 0x8000000815157c10 */ /* 0x000fc4000fffe01d */
[----:B------:R-:W-:Y:S02]  /*3210*/  ISETP.LE.OR P1, PT, R18, R17, !P0 ;  /* 0x000000111200720c */ /* 0x000fe40004723670 */
[----:B------:R-:W-:Y:S02]  /*3220*/  VIADDMNMX R16, R21, R16, UR7, PT ;  /* 0x0000000715107e46 */ /* 0x000fe4000b800110 */
[----:B------:R-:W-:Y:S01]  /*3230*/  VIMNMX R21, RZ, R21, !PT ;  /* 0x00000015ff157248 */ /* 0x000fe20007fe0100 */
[----:B------:R-:W1:Y:S01]  /*3240*/  @!P3 LDC R20, c[0x0][0x23c] ;  /* 0x00008f00ff14bb82 */ /* 0x000e620000000800 */
[----:B------:R-:W-:-:S04]  /*3250*/  VIMNMX R16, R16, UR9, PT ;  /* 0x0000000910107c48 */ /* 0x000fc8000bfe0100 */
[----:B------:R-:W-:Y:S01]  /*3260*/  ISETP.LE.OR P2, PT, R16, R21, !P0 ;  /* 0x000000151000720c */ /* 0x000fe20004743670 */
[----:B------:R-:W-:Y:S02]  /*3270*/  @!P4 IMAD.MOV.U32 R16, RZ, RZ, R2 ;  /* 0x000000ffff10c224 */ /* 0x000fe400078e0002 */
[----:B------:R-:W2:Y:S01]  /*3280*/  @!P4 LDC.64 R22, c[0x0][0x220] ;  /* 0x00008800ff16cb82 */ /* 0x000ea20000000a00 */
[----:B0-----:R-:W-:-:S07]  /*3290*/  @!P4 IMAD R17, R7, R19, R38 ;  /* 0x000000130711c224 */ /* 0x001fce00078e0226 */
[----:B------:R-:W0:Y:S01]  /*32a0*/  @!P1 LDC R39, c[0x0][0x23c] ;  /* 0x00008f00ff279b82 */ /* 0x000e220000000800 */
[----:B------:R-:W-:Y:S01]  /*32b0*/  @!P4 IADD3 R45, P5, R17, R36, RZ ;  /* 0x00000024112dc210 */ /* 0x000fe20007fbe0ff */
[----:B-1----:R-:W-:-:S06]  /*32c0*/  @!P3 IMAD R29, R7, R20, R38 ;  /* 0x00000014071db224 */ /* 0x002fcc00078e0226 */
[----:B------:R-:W1:Y:S01]  /*32d0*/  @!P3 LDC.64 R18, c[0x0][0x220] ;  /* 0x00008800ff12bb82 */ /* 0x000e620000000a00 */
[----:B------:R-:W-:Y:S01]  /*32e0*/  @!P4 LEA.HI.X.SX32 R31, R17, R10, 0x1, P5 ;  /* 0x0000000a111fc211 */ /* 0x000fe200028f0eff */
[----:B------:R-:W-:Y:S01]  /*32f0*/  @!P4 IMAD.MOV.U32 R17, RZ, RZ, R9 ;  /* 0x000000ffff11c224 */ /* 0x000fe200078e0009 */
[----:B------:R-:W-:Y:S01]  /*3300*/  @!P3 IADD3 R29, R29, 0x1, RZ ;  /* 0x000000011d1db810 */ /* 0x000fe20007ffe0ff */
[----:B--2---:R-:W-:-:S04]  /*3310*/  @!P4 IMAD.WIDE.U32 R32, R45, R22, R16 ;  /* 0x000000162d20c225 */ /* 0x004fc800078e0010 */
[----:B------:R-:W2:Y:S01]  /*3320*/  @!P4 LDC.64 R20, c[0x0][0x218] ;  /* 0x00008600ff14cb82 */ /* 0x000ea20000000a00 */
[----:B------:R-:W-:Y:S01]  /*3330*/  @!P3 IADD3 R41, P5, R29, R36, RZ ;  /* 0x000000241d29b210 */ /* 0x000fe20007fbe0ff */
[----:B------:R-:W-:-:S03]  /*3340*/  @!P4 IMAD R22, R31, R22, RZ ;  /* 0x000000161f16c224 */ /* 0x000fc600078e02ff */
[----:B------:R-:W-:Y:S01]  /*3350*/  @!P3 LEA.HI.X.SX32 R31, R29, R10, 0x1, P5 ;  /* 0x0000000a1d1fb211 */ /* 0x000fe200028f0eff */
[----:B------:R-:W-:Y:S02]  /*3360*/  @!P4 IMAD R45, R45, R23, R22 ;  /* 0x000000172d2dc224 */ /* 0x000fe400078e0216 */
[----:B------:R-:W3:Y:S01]  /*3370*/  @!P3 LDC.64 R16, c[0x0][0x218] ;  /* 0x00008600ff10bb82 */ /* 0x000ee20000000a00 */
[----:B0-----:R-:W-:Y:S02]  /*3380*/  @!P1 IMAD R39, R7, R39, R38 ;  /* 0x0000002707279224 */ /* 0x001fe400078e0226 */
[----:B------:R-:W-:Y:S02]  /*3390*/  @!P4 IMAD.IADD R45, R33, 0x1, R45 ;  /* 0x00000001212dc824 */ /* 0x000fe400078e022d */
[----:B------:R-:W-:-:S03]  /*33a0*/  @!P1 VIADD R33, R39, 0x2 ;  /* 0x0000000227219836 */ /* 0x000fc60000000000 */
[----:B------:R-:W0:Y:S01]  /*33b0*/  @!P2 LDC R29, c[0x0][0x23c] ;  /* 0x00008f00ff1dab82 */ /* 0x000e220000000800 */
[----:B-1----:R-:W-:Y:S01]  /*33c0*/  @!P3 IMAD R30, R31, R18, RZ ;  /* 0x000000121f1eb224 */ /* 0x002fe200078e02ff */
[----:B------:R-:W-:Y:S02]  /*33d0*/  @!P3 MOV R31, R9 ;  /* 0x00000009001fb202 */ /* 0x000fe40000000f00 */
[----:B------:R-:W-:Y:S01]  /*33e0*/  @!P1 IADD3 R39, P6, R33, R36, RZ ;  /* 0x0000002421279210 */ /* 0x000fe20007fde0ff */
[C---:B------:R-:W-:Y:S02]  /*33f0*/  @!P3 IMAD R43, R41.reuse, R19, R30 ;  /* 0x00000013292bb224 */ /* 0x040fe400078e021e */
[----:B------:R-:W-:Y:S01]  /*3400*/  @!P3 IMAD.MOV.U32 R30, RZ, RZ, R2 ;  /* 0x000000ffff1eb224 */ /* 0x000fe200078e0002 */
[----:B------:R-:W1:Y:S03]  /*3410*/  @!P1 LDC.64 R22, c[0x0][0x220] ;  /* 0x00008800ff169b82 */ /* 0x000e660000000a00 */
[----:B------:R-:W-:Y:S01]  /*3420*/  @!P3 IMAD.WIDE.U32 R40, R41, R18, R30 ;  /* 0x000000122928b225 */ /* 0x000fe200078e001e */
[----:B--2---:R-:W-:-:S03]  /*3430*/  @!P4 LEA R30, P5, R32, R20, 0x2 ;  /* 0x00000014201ec211 */ /* 0x004fc600078a10ff */
[----:B------:R-:W-:Y:S01]  /*3440*/  @!P3 IMAD.IADD R43, R41, 0x1, R43 ;  /* 0x00000001292bb824 */ /* 0x000fe200078e022b */
[----:B------:R-:W2:Y:S01]  /*3450*/  @!P2 LDC.64 R18, c[0x0][0x220] ;  /* 0x00008800ff12ab82 */ /* 0x000ea20000000a00 */
[----:B------:R-:W-:Y:S02]  /*3460*/  @!P4 LEA.HI.X R31, R32, R21, R45, 0x2, P5 ;  /* 0x00000015201fc211 */ /* 0x000fe400028f142d */
[----:B------:R-:W-:Y:S02]  /*3470*/  @!P1 LEA.HI.X.SX32 R21, R33, R10, 0x1, P6 ;  /* 0x0000000a21159211 */ /* 0x000fe400030f0eff */
[C---:B---3--:R-:W-:Y:S02]  /*3480*/  @!P3 LEA R32, P5, R40.reuse, R16, 0x2 ;  /* 0x000000102820b211 */ /* 0x048fe400078a10ff */
[----:B------:R-:W3:Y:S01]  /*3490*/  @!P4 LDG.E R31, desc[UR10][R30.64] ;  /* 0x0000000a1e1fc981 */ /* 0x000ee2000c1e1900 */
[----:B0-----:R-:W-:Y:S01]  /*34a0*/  @!P2 IMAD R29, R7, R29, R38 ;  /* 0x0000001d071da224 */ /* 0x001fe200078e0226 */
[----:B------:R-:W-:Y:S01]  /*34b0*/  @!P3 LEA.HI.X R33, R40, R17, R43, 0x2, P5 ;  /* 0x000000112821b211 */ /* 0x000fe200028f142b */
[----:B------:R-:W-:Y:S01]  /*34c0*/  @!P1 IMAD.MOV.U32 R40, RZ, RZ, R2 ;  /* 0x000000ffff289224 */ /* 0x000fe200078e0002 */
[----:B------:R-:W0:Y:S02]  /*34d0*/  @!P1 LDC.64 R16, c[0x0][0x218] ;  /* 0x00008600ff109b82 */ /* 0x000e240000000a00 */
[----:B------:R-:W-:-:S02]  /*34e0*/  @!P2 IADD3 R41, R29, 0x3, RZ ;  /* 0x000000031d29a810 */ /* 0x000fc40007ffe0ff */
[----:B------:R-:W4:Y:S01]  /*34f0*/  @!P3 LDG.E R33, desc[UR10][R32.64] ;  /* 0x0000000a2021b981 */ /* 0x000f22000c1e1900 */
[----:B-1----:R-:W-:Y:S01]  /*3500*/  @!P1 IMAD R20, R21, R22, RZ ;  /* 0x0000001615149224 */ /* 0x002fe200078e02ff */
[----:B------:R-:W-:-:S03]  /*3510*/  @!P2 IADD3 R43, P5, R41, R36, RZ ;  /* 0x00000024292ba210 */ /* 0x000fc60007fbe0ff */
[----:B------:R-:W-:Y:S01]  /*3520*/  @!P1 IMAD R29, R39, R23, R20 ;  /* 0x00000017271d9224 */ /* 0x000fe200078e0214 */
[----:B------:R-:W-:Y:S01]  /*3530*/  @!P2 LEA.HI.X.SX32 R23, R41, R10, 0x1, P5 ;  /* 0x0000000a2917a211 */ /* 0x000fe200028f0eff */
[----:B------:R-:W1:Y:S01]  /*3540*/  @!P2 LDC.64 R20, c[0x0][0x218] ;  /* 0x00008600ff14ab82 */ /* 0x000e620000000a00 */
[----:B------:R-:W-:Y:S02]  /*3550*/  @!P1 IMAD.MOV.U32 R41, RZ, RZ, R9 ;  /* 0x000000ffff299224 */ /* 0x000fe400078e0009 */
[----:B------:R-:W-:-:S04]  /*3560*/  @!P1 IMAD.WIDE.U32 R40, R39, R22, R40 ;  /* 0x0000001627289225 */ /* 0x000fc800078e0028 */
[----:B--2---:R-:W-:Y:S01]  /*3570*/  @!P2 IMAD R22, R23, R18, RZ ;  /* 0x000000121716a224 */ /* 0x004fe200078e02ff */
[----:B------:R-:W-:Y:S01]  /*3580*/  @!P2 MOV R23, R9 ;  /* 0x000000090017a202 */ /* 0x000fe20000000f00 */
[----:B------:R-:W-:Y:S02]  /*3590*/  @!P1 IMAD.IADD R29, R41, 0x1, R29 ;  /* 0x00000001291d9824 */ /* 0x000fe400078e021d */
[----:B------:R-:W-:Y:S01]  /*35a0*/  @!P2 IMAD R39, R43, R19, R22 ;  /* 0x000000132b27a224 */ /* 0x000fe200078e0216 */
[----:B0-----:R-:W-:Y:S01]  /*35b0*/  @!P1 LEA R16, P5, R40, R16, 0x2 ;  /* 0x0000001028109211 */ /* 0x001fe200078a10ff */
[----:B------:R-:W-:-:S04]  /*35c0*/  @!P2 IMAD.MOV.U32 R22, RZ, RZ, R2 ;  /* 0x000000ffff16a224 */ /* 0x000fc800078e0002 */
[----:B------:R-:W-:Y:S01]  /*35d0*/  @!P2 IMAD.WIDE.U32 R18, R43, R18, R22 ;  /* 0x000000122b12a225 */ /* 0x000fe200078e0016 */
[----:B------:R-:W-:-:S03]  /*35e0*/  @!P1 LEA.HI.X R17, R40, R17, R29, 0x2, P5 ;  /* 0x0000001128119211 */ /* 0x000fc600028f141d */
[----:B------:R-:W-:Y:S01]  /*35f0*/  @!P2 IMAD.IADD R39, R19, 0x1, R39 ;  /* 0x000000011327a824 */ /* 0x000fe200078e0227 */
[C---:B-1----:R-:W-:Y:S02]  /*3600*/  @!P2 LEA R20, P5, R18.reuse, R20, 0x2 ;  /* 0x000000141214a211 */ /* 0x042fe400078a10ff */
[----:B------:R-:W2:Y:S02]  /*3610*/  @!P1 LDG.E R17, desc[UR10][R16.64] ;  /* 0x0000000a10119981 */ /* 0x000ea4000c1e1900 */
[----:B------:R-:W-:-:S06]  /*3620*/  @!P2 LEA.HI.X R21, R18, R21, R39, 0x2, P5 ;  /* 0x000000151215a211 */ /* 0x000fcc00028f1427 */
[----:B------:R-:W5:Y:S01]  /*3630*/  @!P2 LDG.E R21, desc[UR10][R20.64] ;  /* 0x0000000a1415a981 */ /* 0x000f62000c1e1900 */
[----:B------:R-:W3:Y:S08]  /*3640*/  @!P4 MUFU.RCP R18, R34 ;  /* 0x000000220012c308 */ /* 0x000ef00000001000 */
[----:B------:R-:W4:Y:S01]  /*3650*/  @!P3 MUFU.RCP R19, R34 ;  /* 0x000000220013b308 */ /* 0x000f220000001000 */
[----:B------:R-:W-:-:S07]  /*3660*/  VIADD R38, R38, 0x4 ;  /* 0x0000000426267836 */ /* 0x000fce0000000000 */
[----:B------:R-:W2:Y:S08]  /*3670*/  @!P1 MUFU.RCP R22, R34 ;  /* 0x0000002200169308 */ /* 0x000eb00000001000 */
[----:B------:R-:W5:Y:S01]  /*3680*/  @!P2 MUFU.RCP R23, R34 ;  /* 0x000000220017a308 */ /* 0x000f620000001000 */
[----:B---3--:R-:W-:-:S04]  /*3690*/  @!P4 FFMA.FTZ R6, R31, R18, R6 ;  /* 0x000000121f06c223 */ /* 0x008fc80000010006 */
[----:B----4-:R-:W-:Y:S01]  /*36a0*/  @!P3 FFMA.FTZ R6, R33, R19, R6 ;  /* 0x000000132106b223 */ /* 0x010fe20000010006 */
[----:B------:R-:W-:-:S03]  /*36b0*/  ISETP.GE.AND P3, PT, R38, R8, PT ;  /* 0x000000082600720c */ /* 0x000fc60003f66270 */
[----:B--2---:R-:W-:-:S04]  /*36c0*/  @!P1 FFMA.FTZ R6, R17, R22, R6 ;  /* 0x0000001611069223 */ /* 0x004fc80000010006 */
[----:B-----5:R-:W-:-:S06]  /*36d0*/  @!P2 FFMA.FTZ R6, R21, R23, R6 ;  /* 0x000000171506a223 */ /* 0x020fcc0000010006 */
[----:B------:R-:W-:Y:S05]  /*36e0*/  @!P3 BRA `(.L_x_671) ;  /* 0xfffffff80070b947 */ /* 0x000fea000383ffff */
.L_x_670:
[----:B------:R-:W-:Y:S05]  /*36f0*/  BSYNC B2 ;  /* 0x0000000000027941 */ /* 0x000fea0003800000 */
.L_x_669:
[----:B------:R-:W-:Y:S05]  /*3700*/  BRA `(.L_x_661) ;  /* 0x0000000800ac7947 */ /* 0x000fea0003800000 */
.L_x_662:
        /* <DEDUP_REMOVED lines=23> */
.L_x_675:
[----:B------:R-:W-:Y:S05]  /*3880*/  BSYNC B3 ;  /* 0x0000000000037941 */ /* 0x000fea0003800000 */
.L_x_674:
[----:B------:R-:W-:Y:S01]  /*3890*/  IMAD.MOV.U32 R30, RZ, RZ, R32 ;  /* 0x000000ffff1e7224 */ /* 0x000fe200078e0020 */
[----:B------:R-:W-:Y:S06]  /*38a0*/  @!P2 BRA `(.L_x_673) ;  /* 0x000000000050a947 */ /* 0x000fec0003800000 */
[----:B------:R-:W-:Y:S01]  /*38b0*/  ISETP.LE.OR P1, PT, R25, R14, !P0 ;  /* 0x0000000e1900720c */ /* 0x000fe20004723670 */
[----:B------:R-:W-:Y:S01]  /*38c0*/  BSSY B3, `(.L_x_676) ;  /* 0x0000008000037945 */ /* 0x000fe20003800000 */
[----:B------:R-:W-:-:S11]  /*38d0*/  ISETP.NE.AND P2, PT, R12, 0x2, PT ;  /* 0x000000020c00780c */ /* 0x000fd60003f45270 */
[----:B------:R-:W-:Y:S05]  /*38e0*/  @P1 BRA `(.L_x_677) ;  /* 0x0000000000141947 */ /* 0x000fea0003800000 */
[----:B------:R-:W2:Y:S01]  /*38f0*/  LDG.E R19, desc[UR10][R18.64] ;  /* 0x0000000a12137981 */ /* 0x000ea2000c1e1900 */
[----:B------:R-:W-:-:S05]  /*3900*/  IMAD R20, R27, R22, RZ ;  /* 0x000000161b147224 */ /* 0x000fca00078e02ff */
[----:B------:R-:W-:-:S06]  /*3910*/  I2FP.F32.S32 R20, R20 ;  /* 0x0000001400147245 */ /* 0x000fcc0000201400 */
[----:B------:R-:W2:Y:S02]  /*3920*/  MUFU.RCP R20, R20 ;  /* 0x0000001400147308 */ /* 0x000ea40000001000 */
[----:B--2---:R-:W-:-:S07]  /*3930*/  FFMA.FTZ R6, R19, R20, R6 ;  /* 0x0000001413067223 */ /* 0x004fce0000010006 */
.L_x_677:
[----:B------:R-:W-:Y:S05]  /*3940*/  BSYNC B3 ;  /* 0x0000000000037941 */ /* 0x000fea0003800000 */
.L_x_676:
[----:B------:R-:W-:Y:S01]  /*3950*/  IMAD.MOV.U32 R30, RZ, RZ, R40 ;  /* 0x000000ffff1e7224 */ /* 0x000fe200078e0028 */
[----:B------:R-:W-:Y:S06]  /*3960*/  @!P2 BRA `(.L_x_673) ;  /* 0x000000000020a947 */ /* 0x000fec0003800000 */
[----:B------:R-:W-:Y:S02]  /*3970*/  ISETP.LE.OR P0, PT, R24, R15, !P0 ;  /* 0x0000000f1800720c */ /* 0x000fe40004703670 */
[----:B------:R-:W-:-:S11]  /*3980*/  IADD3 R30, R5, 0x3, RZ ;  /* 0x00000003051e7810 */ /* 0x000fd60007ffe0ff */
[----:B------:R-:W-:Y:S05]  /*3990*/  @P0 BRA `(.L_x_673) ;  /* 0x0000000000140947 */ /* 0x000fea0003800000 */
[----:B------:R-:W2:Y:S01]  /*39a0*/  LDG.E R17, desc[UR10][R16.64] ;  /* 0x0000000a10117981 */ /* 0x000ea2000c1e1900 */
[----:B------:R-:W-:-:S05]  /*39b0*/  IMAD R18, R28, R22, RZ ;  /* 0x000000161c127224 */ /* 0x000fca00078e02ff */
[----:B------:R-:W-:-:S06]  /*39c0*/  I2FP.F32.S32 R18, R18 ;  /* 0x0000001200127245 */ /* 0x000fcc0000201400 */
[----:B------:R-:W2:Y:S02]  /*39d0*/  MUFU.RCP R18, R18 ;  /* 0x0000001200127308 */ /* 0x000ea40000001000 */
[----:B--2---:R-:W-:-:S07]  /*39e0*/  FFMA.FTZ R6, R17, R18, R6 ;  /* 0x0000001211067223 */ /* 0x004fce0000010006 */
.L_x_673:
[----:B------:R-:W-:Y:S05]  /*39f0*/  BSYNC B2 ;  /* 0x0000000000027941 */ /* 0x000fea0003800000 */
.L_x_672:
[----:B------:R-:W-:-:S13]  /*3a00*/  ISETP.GE.U32.AND P0, PT, R11, 0x3, PT ;  /* 0x000000030b00780c */ /* 0x000fda0003f06070 */
[----:B------:R-:W-:Y:S05]  /*3a10*/  @!P0 BRA `(.L_x_661) ;  /* 0x0000000400e88947 */ /* 0x000fea0003800000 */
[----:B------:R-:W-:-:S13]  /*3a20*/  ISETP.GT.AND P0, PT, R42, R23, PT ;  /* 0x000000172a00720c */ /* 0x000fda0003f04270 */
.L_x_684:
        /* <DEDUP_REMOVED lines=33> */
[----:B------:R-:W-:Y:S02]  /*3c40*/  IADD3 R40, -R32, R17, R31 ;  /* 0x0000001120287210 */ /* 0x000fe40007ffe11f */
[----:B------:R-:W-:Y:S01]  /*3c50*/  VIMNMX R31, R16, R29, PT ;  /* 0x0000001d101f7248 */ /* 0x000fe20003fe0100 */
[----:B------:R-:W2:Y:S01]  /*3c60*/  @!P2 MUFU.RCP R33, R33 ;  /* 0x000000210021a308 */ /* 0x000ea20000001000 */
[----:B------:R-:W-:Y:S02]  /*3c70*/  VIMNMX R38, RZ, R38, !PT ;  /* 0x00000026ff267248 */ /* 0x000fe40007fe0100 */
[----:B------:R-:W-:Y:S02]  /*3c80*/  VIADDMNMX R32, R20, R23, UR7, PT ;  /* 0x0000000714207e46 */ /* 0x000fe4000b800117 */
[----:B------:R-:W-:-:S02]  /*3c90*/  ISETP.LE.OR P3, PT, R31, R38, !P0 ;  /* 0x000000261f00720c */ /* 0x000fc40004763670 */
[----:B0-----:R-:W-:Y:S02]  /*3ca0*/  VIADDMNMX R18, R40, R23, UR7, PT ;  /* 0x0000000728127e46 */ /* 0x001fe4000b800117 */
[-C--:B------:R-:W-:Y:S02]  /*3cb0*/  VIMNMX R23, R32, R29.reuse, PT ;  /* 0x0000001d20177248 */ /* 0x080fe40003fe0100 */
[----:B------:R-:W-:Y:S02]  /*3cc0*/  VIMNMX R32, RZ, R20, !PT ;  /* 0x00000014ff207248 */ /* 0x000fe40007fe0100 */
[----:B------:R-:W-:Y:S02]  /*3cd0*/  VIMNMX R21, R18, R29, PT ;  /* 0x0000001d12157248 */ /* 0x000fe40003fe0100 */
[----:B------:R-:W-:Y:S02]  /*3ce0*/  VIMNMX R20, RZ, R40, !PT ;  /* 0x00000028ff147248 */ /* 0x000fe40007fe0100 */
[----:B------:R-:W-:-:S02]  /*3cf0*/  ISETP.LE.OR P4, PT, R23, R32, !P0 ;  /* 0x000000201700720c */ /* 0x000fc40004783670 */
[----:B------:R-:W-:Y:S01]  /*3d00*/  ISETP.LE.OR P1, PT, R21, R20, !P0 ;  /* 0x000000141500720c */ /* 0x000fe20004723670 */
[----:B--2---:R-:W-:Y:S01]  /*3d10*/  @!P2 FFMA.FTZ R6, R19, R33, R6 ;  /* 0x000000211306a223 */ /* 0x004fe20000010006 */
[----:B------:R-:W-:Y:S11]  /*3d20*/  @P3 BRA `(.L_x_679) ;  /* 0x0000000000543947 */ /* 0x000ff60003800000 */
        /* <DEDUP_REMOVED lines=16> */
[----:B------:R-:W-:-:S05]  /*3e30*/  IADD3 R31, -R38, R31, RZ ;  /* 0x0000001f261f7210 */ /* 0x000fca0007ffe1ff */
[----:B------:R-:W-:-:S05]  /*3e40*/  IMAD R31, R22, R31, RZ ;  /* 0x0000001f161f7224 */ /* 0x000fca00078e02ff */
[----:B------:R-:W-:-:S06]  /*3e50*/  I2FP.F32.S32 R31, R31 ;  /* 0x0000001f001f7245 */ /* 0x000fcc0000201400 */
[----:B------:R-:W2:Y:S02]  /*3e60*/  MUFU.RCP R31, R31 ;  /* 0x0000001f001f7308 */ /* 0x000ea40000001000 */
[----:B--2---:R-:W-:-:S07]  /*3e70*/  FFMA.FTZ R6, R17, R31, R6 ;  /* 0x0000001f11067223 */ /* 0x004fce0000010006 */
.L_x_679:
[----:B------:R-:W-:Y:S05]  /*3e80*/  BSYNC B2 ;  /* 0x0000000000027941 */ /* 0x000fea0003800000 */
.L_x_678:
        /* <DEDUP_REMOVED lines=18> */
[----:B------:R-:W-:-:S04]  /*3fb0*/  IMAD.IADD R23, R23, 0x1, -R32 ;  /* 0x0000000117177824 */ /* 0x000fc800078e0a20 */
[----:B------:R-:W-:-:S05]  /*3fc0*/  IMAD R23, R22, R23, RZ ;  /* 0x0000001716177224 */ /* 0x000fca00078e02ff */
[----:B------:R-:W-:-:S06]  /*3fd0*/  I2FP.F32.S32 R23, R23 ;  /* 0x0000001700177245 */ /* 0x000fcc0000201400 */
[----:B------:R-:W2:Y:S02]  /*3fe0*/  MUFU.RCP R23, R23 ;  /* 0x0000001700177308 */ /* 0x000ea40000001000 */
[----:B--2---:R-:W-:-:S07]  /*3ff0*/  FFMA.FTZ R6, R17, R23, R6 ;  /* 0x0000001711067223 */ /* 0x004fce0000010006 */
.L_x_681:
[----:B------:R-:W-:Y:S05]  /*4000*/  BSYNC B2 ;  /* 0x0000000000027941 */ /* 0x000fea0003800000 */
.L_x_680:
        /* <DEDUP_REMOVED lines=16> */
[----:B------:R-:W-:-:S06]  /*4110*/  LEA.HI.X R17, R18, UR9, R17, 0x2, P1 ;  /* 0x0000000912117c11 */ /* 0x000fcc00088f1411 */
[----:B------:R-:W2:Y:S01]  /*4120*/  LDG.E R17, desc[UR10][R16.64] ;  /* 0x0000000a10117981 */ /* 0x000ea2000c1e1900 */
[----:B------:R-:W-:-:S04]  /*4130*/  IMAD.IADD R21, R21, 0x1, -R20 ;  /* 0x0000000115157824 */ /* 0x000fc800078e0a14 */
[----:B------:R-:W-:-:S05]  /*4140*/  IMAD R21, R22, R21, RZ ;  /* 0x0000001516157224 */ /* 0x000fca00078e02ff */
[----:B------:R-:W-:-:S06]  /*4150*/  I2FP.F32.S32 R21, R21 ;  /* 0x0000001500157245 */ /* 0x000fcc0000201400 */
[----:B------:R-:W2:Y:S02]  /*4160*/  MUFU.RCP R21, R21 ;  /* 0x0000001500157308 */ /* 0x000ea40000001000 */
[----:B--2---:R-:W-:-:S07]  /*4170*/  FFMA.FTZ R6, R17, R21, R6 ;  /* 0x0000001511067223 */ /* 0x004fce0000010006 */
.L_x_683:
[----:B------:R-:W-:Y:S05]  /*4180*/  BSYNC B2 ;  /* 0x0000000000027941 */ /* 0x000fea0003800000 */
.L_x_682:
[----:B------:R-:W-:-:S05]  /*4190*/  VIADD R30, R30, 0x4 ;  /* 0x000000041e1e7836 */ /* 0x000fca0000000000 */
[----:B------:R-:W-:-:S13]  /*41a0*/  ISETP.GE.AND P1, PT, R30, R8, PT ;  /* 0x000000081e00720c */ /* 0x000fda0003f26270 */
[----:B------:R-:W-:Y:S05]  /*41b0*/  @!P1 BRA `(.L_x_684) ;  /* 0xfffffff8001c9947 */ /* 0x000fea000383ffff */
.L_x_661:
[----:B------:R-:W-:Y:S05]  /*41c0*/  BSYNC B1 ;  /* 0x0000000000017941 */ /* 0x000fea0003800000 */
.L_x_660:
[----:B------:R-:W-:-:S04]  /*41d0*/  IADD3 R7, R7, 0x1, RZ ;  /* 0x0000000107077810 */ /* 0x000fc80007ffe0ff */
[----:B------:R-:W-:-:S13]  /*41e0*/  ISETP.GE.AND P0, PT, R7, R4, PT ;  /* 0x000000040700720c */ /* 0x000fda0003f06270 */
[----:B------:R-:W-:Y:S05]  /*41f0*/  @!P0 BRA `(.L_x_685) ;  /* 0xffffffe800588947 */ /* 0x000fea000383ffff */
.L_x_632:
[----:B------:R-:W-:Y:S05]  /*4200*/  BSYNC B0 ;  /* 0x0000000000007941 */ /* 0x000fea0003800000 */
.L_x_631:
[----:B------:R-:W-:Y:S02]  /*4210*/  ULDC.64 UR8, c[0x0][0x258] ;  /* 0x0000960000087ab9 */ /* 0x000fe40000000a00 */
[----:B------:R-:W-:-:S04]  /*4220*/  LEA R4, P0, R0, UR8, 0x2 ;  /* 0x0000000800047c11 */ /* 0x000fc8000f8010ff */
[----:B------:R-:W-:Y:S01]  /*4230*/  LEA.HI.X R5, R0, UR9, R3, 0x2, P0 ;  /* 0x0000000900057c11 */ /* 0x000fe200080f1403 */
[----:B------:R-:W-:Y:S01]  /*4240*/  ULDC.64 UR8, c[0x0][0x210] ;  /* 0x0000840000087ab9 */ /* 0x000fe20000000a00 */
[----:B------:R-:W-:-:S03]  /*4250*/  IADD3 R0, P0, R35, R0, RZ ;  /* 0x0000000023007210 */ /* 0x000fc60007f1e0ff */
[----:B------:R0:W-:Y:S02]  /*4260*/  STG.E desc[UR10][R4.64], R6 ;  /* 0x0000000604007986 */ /* 0x0001e4000c10190a */
[----:B------:R-:W-:Y:S01]  /*4270*/  IMAD.X R3, RZ, RZ, R3, P0 ;  /* 0x000000ffff037224 */ /* 0x000fe200000e0603 */
[----:B------:R-:W-:-:S04]  /*4280*/  ISETP.GE.U32.AND P0, PT, R0, UR8, PT ;  /* 0x0000000800007c0c */ /* 0x000fc8000bf06070 */
[----:B------:R-:W-:-:S13]  /*4290*/  ISETP.GE.AND.EX P0, PT, R3, UR9, PT, P0 ;  /* 0x0000000903007c0c */ /* 0x000fda000bf06300 */
[----:B0-----:R-:W-:Y:S05]  /*42a0*/  @!P0 BRA `(.L_x_686) ;  /* 0xffffffbc00b08947 */ /* 0x001fea000383ffff */
[----:B------:R-:W-:Y:S05]  /*42b0*/  EXIT ;  /* 0x000000000000794d */ /* 0x000fea0003800000 */
        .weak           $__internal_9_$__cuda_sm20_div_s64
        .type           $__internal_9_$__cuda_sm20_div_s64,@function
        .size           $__internal_9_$__cuda_sm20_div_s64,(.L_x_1826 - $__internal_9_$__cuda_sm20_div_s64)
$__internal_9_$__cuda_sm20_div_s64:
        /* <DEDUP_REMOVED lines=14> */
[----:B------:R-:W-:-:S03]  /*43a0*/  IMAD.HI.U32 R18, R16, R21, RZ ;  /* 0x0000001510127227 */ /* 0x000fc600078e00ff */
[----:B------:R-:W-:Y:S01]  /*43b0*/  IADD3.X R23, RZ, ~R19, RZ, P0, !PT ;  /* 0x80000013ff177210 */ /* 0x000fe200007fe4ff */
[----:B------:R-:W-:-:S04]  /*43c0*/  IMAD.MOV.U32 R19, RZ, RZ, R16 ;  /* 0x000000ffff137224 */ /* 0x000fc800078e0010 */
[----:B------:R-:W-:-:S04]  /*43d0*/  IMAD.WIDE.U32 R18, P0, R16, R23, R18 ;  /* 0x0000001710127225 */ /* 0x000fc80007800012 */
[C---:B------:R-:W-:Y:S02]  /*43e0*/  IMAD R25, R17.reuse, R23, RZ ;  /* 0x0000001711197224 */ /* 0x040fe400078e02ff */
[----:B------:R-:W-:-:S04]  /*43f0*/  IMAD.HI.U32 R18, P1, R17, R21, R18 ;  /* 0x0000001511127227 */ /* 0x000fc80007820012 */
[----:B------:R-:W-:Y:S01]  /*4400*/  IMAD.HI.U32 R15, R17, R23, RZ ;  /* 0x00000017110f7227 */ /* 0x000fe200078e00ff */
[----:B------:R-:W-:-:S03]  /*4410*/  IADD3 R19, P2, R25, R18, RZ ;  /* 0x0000001219137210 */ /* 0x000fc60007f5e0ff */
[----:B------:R-:W-:Y:S02]  /*4420*/  IMAD.X R15, R15, 0x1, R17, P0 ;  /* 0x000000010f0f7824 */ /* 0x000fe400000e0611 */
[----:B------:R-:W-:-:S03]  /*4430*/  IMAD.WIDE.U32 R16, R19, R6, RZ ;  /* 0x0000000613107225 */ /* 0x000fc600078e00ff */
[----:B------:R-:W-:Y:S01]  /*4440*/  IADD3.X R15, RZ, RZ, R15, P2, P1 ;  /* 0x000000ffff0f7210 */ /* 0x000fe200017e240f */
        /* <DEDUP_REMOVED lines=30> */
[----:B------:R-:W-:-:S03]  /*4630*/  ISETP.GE.U32.AND P0, PT, R21, R6, PT ;  /* 0x000000061500720c */ /* 0x000fc60003f06070 */
[----:B------:R-:W-:Y:S01]  /*4640*/  IMAD.X R23, R18, 0x1, ~R17, P1 ;  /* 0x0000000112177824 */ /* 0x000fe200008e0e11 */
[----:B------:R-:W-:Y:S01]  /*4650*/  IADD3 R17, P1, R21, -R6, RZ ;  /* 0x8000000615117210 */ /* 0x000fe20007f3e0ff */
[----:B------:R-:W-:-:S03]  /*4660*/  IMAD.X R18, RZ, RZ, R13, P2 ;  /* 0x000000ffff127224 */ /* 0x000fc600010e060d */
        /* <DEDUP_REMOVED lines=9> */
[-C--:B------:R-:W-:Y:S02]  /*4700*/  IADD3.X R37, RZ, R6.reuse, RZ, P2, !PT ;  /* 0x00000006ff257210 */ /* 0x080fe400017fe4ff */
[----:B------:R-:W-:Y:S02]  /*4710*/  SEL R36, R36, R15, P0 ;  /* 0x0000000f24247207 */ /* 0x000fe40000000000 */
[----:B------:R-:W-:Y:S02]  /*4720*/  SEL R37, R37, R6, P0 ;  /* 0x0000000625257207 */ /* 0x000fe40000000000 */
[----:B------:R-:W-:Y:S02]  /*4730*/  IADD3 R7, P2, RZ, -R36, RZ ;  /* 0x80000024ff077210 */ /* 0x000fe40007f5e0ff */
[----:B------:R-:W-:-:S02]  /*4740*/  LOP3.LUT R13, R11, R14, RZ, 0x3c, !PT ;  /* 0x0000000e0b0d7212 */ /* 0x000fc400078e3cff */
[----:B------:R-:W-:Y:S01]  /*4750*/  ISETP.NE.U32.AND P0, PT, R12, RZ, PT ;  /* 0x000000ff0c00720c */ /* 0x000fe20003f05070 */
[----:B------:R-:W-:Y:S01]  /*4760*/  IMAD.X R6, RZ, RZ, ~R37, P2 ;  /* 0x000000ffff067224 */ /* 0x000fe200010e0e25 */
[----:B------:R-:W-:Y:S02]  /*4770*/  ISETP.GE.AND P1, PT, R13, RZ, PT ;  /* 0x000000ff0d00720c */ /* 0x000fe40003f26270 */
[----:B------:R-:W-:Y:S01]  /*4780*/  ISETP.NE.AND.EX P0, PT, R11, RZ, PT, P0 ;  /* 0x000000ff0b00720c */ /* 0x000fe20003f05300 */
[----:B------:R-:W-:Y:S01]  /*4790*/  IMAD.MOV.U32 R11, RZ, RZ, 0x0 ;  /* 0x00000000ff0b7424 */ /* 0x000fe200078e00ff */
[----:B------:R-:W-:Y:S02]  /*47a0*/  SEL R36, R7, R36, !P1 ;  /* 0x0000002407247207 */ /* 0x000fe40004800000 */
[----:B------:R-:W-:Y:S02]  /*47b0*/  SEL R37, R6, R37, !P1 ;  /* 0x0000002506257207 */ /* 0x000fe40004800000 */
[----:B------:R-:W-:-:S02]  /*47c0*/  SEL R36, R36, 0xffffffff, P0 ;  /* 0xffffffff24247807 */ /* 0x000fc40000000000 */
[----:B------:R-:W-:Y:S01]  /*47d0*/  SEL R37, R37, 0xffffffff, P0 ;  /* 0xffffffff25257807 */ /* 0x000fe20000000000 */
[----:B------:R-:W-:Y:S06]  /*47e0*/  RET.REL.NODEC R10 `(_ZN2at6native49_GLOBAL__N__3489678a_16_AveragePool2d_cu_fb80407639avg_pool2d_backward_out_cuda_frame_nhwcIfflEEvT1_PKT_llliiiiiiiiPS4_ibb) ;  /* 0xffffffb80a047950 */ /* 0x000fec0003c3ffff */
.L_x_687:
        /* <DEDUP_REMOVED lines=9> */
.L_x_1826:


//--------------------- .text._ZN2at6native49_GLOBAL__N__3489678a_16_AveragePool2d_cu_fb80407634avg_pool2d_backward_out_cuda_frameIffiEEvT1_PKT_llllliiiiiiPS4_ibb --------------------------
	.section	.text._ZN2at6native49_GLOBAL__N__3489678a_16_AveragePool2d_cu_fb80407634avg_pool2d_backward_out_cuda_frameIffiEEvT1_PKT_llllliiiiiiPS4_ibb,"ax",@progbits
	.align	128
.text._ZN2at6native49_GLOBAL__N__3489678a_16_AveragePool2d_cu_fb80407634avg_pool2d_backward_out_cuda_frameIffiEEvT1_PKT_llllliiiiiiPS4_ibb:
        .type           _ZN2at6native49_GLOBAL__N__3489678a_16_AveragePool2d_cu_fb80407634avg_pool2d_backward_out_cuda_frameIffiEEvT1_PKT_llllliiiiiiPS4_ibb,@function
        .size           _ZN2at6native49_GLOBAL__N__3489678a_16_AveragePool2d_cu_fb80407634avg_pool2d_backward_out_cuda_frameIffiEEvT1_PKT_llllliiiiiiPS4_ibb,(.L_x_1828 - _ZN2at6native49_GLOBAL__N__3489678a_16_AveragePool2d_cu_fb80407634avg_pool2d_backward_out_cuda_frameIffiEEvT1_PKT_llllliiiiiiPS4_ibb)
        .other          _ZN2at6native49_GLOBAL__N__3489678a_16_AveragePool2d_cu_fb80407634avg_pool2d_backward_out_cuda_frameIffiEEvT1_PKT_llllliiiiiiPS4_ibb,@"STO_CUDA_ENTRY STV_DEFAULT"
_ZN2at6native49_GLOBAL__N__3489678a_16_AveragePool2d_cu_fb80407634avg_pool2d_backward_out_cuda_frameIffiEEvT1_PKT_llllliiiiiiPS4_ibb:
        /* <DEDUP_REMOVED lines=24> */
.L_x_744:
        /* <DEDUP_REMOVED lines=8> */
[----:B------:R-:W-:Y:S01]  /*0200*/  MOV R2, 0x240 ;  /* 0x0000024000027802 */ /* 0x000fe20000000f00 */
[----:B------:R-:W-:Y:S02]  /*0210*/  IMAD.U32 R11, RZ, RZ, UR12 ;  /* 0x0000000cff0b7e24 */ /* 0x000fe4000f8e00ff */
[----:B------:R-:W-:-:S07]  /*0220*/  IMAD.U32 R10, RZ, RZ, UR13 ;  /* 0x0000000dff0a7e24 */ /* 0x000fce000f8e00ff */
[----:B------:R-:W-:Y:S05]  /*0230*/  CALL.REL.NOINC `($__internal_10_$__cuda_sm20_div_s64) ;  /* 0x0000003000ac7944 */ /* 0x000fea0003c00000 */
[--C-:B------:R-:W-:Y:S01]  /*0240*/  IMAD.MOV R5, RZ, RZ, -R10.reuse ;  /* 0x000000ffff057224 */ /* 0x100fe200078e0a0a */
[----:B------:R-:W-:Y:S01]  /*0250*/  ULDC UR7, c[0x0][0x230] ;  /* 0x00008c0000077ab9 */ /* 0x000fe20000000800 */
[----:B------:R-:W-:Y:S02]  /*0260*/  IMAD.MOV.U32 R4, RZ, RZ, R10 ;  /* 0x000000ffff047224 */ /* 0x000fe400078e000a */
[----:B------:R-:W-:Y:S01]  /*0270*/  IMAD R6, R5, UR7, R0 ;  /* 0x0000000705067c24 */ /* 0x000fe2000f8e0200 */
[----:B------:R-:W-:Y:S01]  /*0280*/  MOV R5, R11 ;  /* 0x0000000b00057202 */ /* 0x000fe20000000f00 */
[----:B------:R-:W-:Y:S06]  /*0290*/  BRA `(.L_x_690) ;  /* 0x0000000000587947 */ /* 0x000fec0003800000 */
.L_x_689:
        /* <DEDUP_REMOVED lines=22> */
.L_x_690:
[----:B------:R-:W-:Y:S05]  /*0400*/  BSYNC B0 ;  /* 0x0000000000007941 */ /* 0x000fea0003800000 */
.L_x_688:
        /* <DEDUP_REMOVED lines=13> */
[----:B------:R-:W-:Y:S05]  /*04e0*/  CALL.REL.NOINC `($__internal_10_$__cuda_sm20_div_s64) ;  /* 0x0000003000007944 */ /* 0x000fea0003c00000 */
[----:B------:R-:W-:Y:S01]  /*04f0*/  IMAD.MOV R7, RZ, RZ, -R10 ;  /* 0x000000ffff077224 */ /* 0x000fe200078e0a0a */
[----:B------:R-:W-:Y:S01]  /*0500*/  ULDC UR7, c[0x0][0x228] ;  /* 0x00008a0000077ab9 */ /* 0x000fe20000000800 */
[----:B------:R-:W-:Y:S02]  /*0510*/  IMAD.MOV.U32 R5, RZ, RZ, R11 ;  /* 0x000000ffff057224 */ /* 0x000fe400078e000b */
[----:B------:R-:W-:Y:S01]  /*0520*/  IMAD R7, R7, UR7, R4 ;  /* 0x0000000707077c24 */ /* 0x000fe2000f8e0204 */
[----:B------:R-:W-:Y:S01]  /*0530*/  MOV R4, R10 ;  /* 0x0000000a00047202 */ /* 0x000fe20000000f00 */
[----:B------:R-:W-:Y:S06]  /*0540*/  BRA `(.L_x_693) ;  /* 0x00000000005c7947 */ /* 0x000fec0003800000 */
.L_x_692:
        /* <DEDUP_REMOVED lines=23> */
.L_x_693:
[----:B------:R-:W-:Y:S05]  /*06c0*/  BSYNC B0 ;  /* 0x0000000000007941 */ /* 0x000fea0003800000 */
.L_x_691:
        /* <DEDUP_REMOVED lines=13> */
[----:B------:R-:W-:Y:S05]  /*07a0*/  CALL.REL.NOINC `($__internal_10_$__cuda_sm20_div_s64) ;  /* 0x0000002c00507944 */ /* 0x000fea0003c00000 */
[----:B------:R-:W-:Y:S01]  /*07b0*/  ULDC UR7, c[0x0][0x220] ;  /* 0x0000880000077ab9 */ /* 0x000fe20000000800 */
[--C-:B------:R-:W-:Y:S02]  /*07c0*/  IMAD.MOV R2, RZ, RZ, -R10.reuse ;  /* 0x000000ffff027224 */ /* 0x100fe400078e0a0a */
[----:B------:R-:W-:Y:S02]  /*07d0*/  IMAD.U32 R17, RZ, RZ, UR7 ;  /* 0x00000007ff117e24 */ /* 0x000fe4000f8e00ff */
[----:B------:R-:W-:Y:S02]  /*07e0*/  IMAD.MOV.U32 R8, RZ, RZ, R10 ;  /* 0x000000ffff087224 */ /* 0x000fe400078e000a */
[----:B------:R-:W-:Y:S01]  /*07f0*/  IMAD R10, R2, R17, R4 ;  /* 0x00000011020a7224 */ /* 0x000fe200078e0204 */
[----:B------:R-:W-:Y:S06]  /*0800*/  BRA `(.L_x_696) ;  /* 0x0000000000587947 */ /* 0x000fec0003800000 */
.L_x_695:
        /* <DEDUP_REMOVED lines=19> */
[----:B------:R-:W-:-:S05]  /*0940*/  @!P2 LOP3.LUT R8, RZ, R17, RZ, 0x33, !PT ;  /* 0x00000011ff08a212 */ /* 0x000fca00078e33ff */
[----:B------:R-:W-:-:S04]  /*0950*/  IMAD.MOV R10, RZ, RZ, -R8 ;  /* 0x000000ffff0a7224 */ /* 0x000fc800078e0a08 */
[----:B------:R-:W-:-:S07]  /*0960*/  IMAD R10, R17, R10, R4 ;  /* 0x0000000a110a7224 */ /* 0x000fce00078e0204 */
.L_x_696:
[----:B------:R-:W-:Y:S05]  /*0970*/  BSYNC B0 ;  /* 0x0000000000007941 */ /* 0x000fea0003800000 */
.L_x_694:
        /* <DEDUP_REMOVED lines=45> */
[----:B------:R-:W-:Y:S02]  /*0c50*/  @!P3 IMAD.IADD R4, R4, 0x1, -R11 ;  /* 0x000000010404b824 */ /* 0x000fe400078e0a0b */
[----:B------:R-:W-:-:S03]  /*0c60*/  @!P3 VIADD R9, R9, 0x1 ;  /* 0x000000010909b836 */ /* 0x000fc60000000000 */
        /* <DEDUP_REMOVED lines=38> */
.L_x_698:
[----:B------:R-:W-:Y:S05]  /*0ed0*/  BSYNC B0 ;  /* 0x0000000000007941 */ /* 0x000fea0003800000 */
.L_x_697:
        /* <DEDUP_REMOVED lines=29> */
.L_x_700:
[----:B------:R-:W-:Y:S05]  /*10b0*/  BSYNC B0 ;  /* 0x0000000000007941 */ /* 0x000fea0003800000 */
.L_x_699:
[----:B------:R-:W-:Y:S01]  /*10c0*/  ISETP.GE.AND P1, PT, R5, R2, PT ;  /* 0x000000020500720c */ /* 0x000fe20003f26270 */
[-C--:B------:R-:W-:Y:S01]  /*10d0*/  IMAD R7, R12, R17.reuse, RZ ;  /* 0x000000110c077224 */ /* 0x080fe200078e02ff */
[----:B------:R-:W-:Y:S01]  /*10e0*/  ULDC UR7, c[0x0][0x224] ;  /* 0x0000890000077ab9 */ /* 0x000fe20000000800 */
[----:B------:R-:W-:Y:S01]  /*10f0*/  IMAD.MOV.U32 R14, RZ, RZ, R9 ;  /* 0x000000ffff0e7224 */ /* 0x000fe200078e0009 */
[----:B------:R-:W-:Y:S01]  /*1100*/  BSSY B0, `(.L_x_701) ;  /* 0x0000231000007945 */ /* 0x000fe20003800000 */
[----:B------:R-:W-:-:S04]  /*1110*/  IMAD.WIDE.U32 R16, R8, R17, R10 ;  /* 0x0000001108107225 */ /* 0x000fc800078e000a */
        /* <DEDUP_REMOVED lines=35> */
.L_x_723:
        /* <DEDUP_REMOVED lines=24> */
[----:B--2---:R-:W-:Y:S02]  /*14d0*/  LEA R20, P1, R24, R14, 0x2 ;  /* 0x0000000e18147211 */ /* 0x004fe400078210ff */
[----:B------:R-:W-:-:S04]  /*14e0*/  IADD3 R21, R25, R23, RZ ;  /* 0x0000001719157210 */ /* 0x000fc80007ffe0ff */
        /* <DEDUP_REMOVED lines=18> */
.L_x_710:
[----:B------:R-:W-:Y:S05]  /*1610*/  BSYNC B3 ;  /* 0x0000000000037941 */ /* 0x000fea0003800000 */
.L_x_709:
        /* <DEDUP_REMOVED lines=9> */
.L_x_712:
[----:B------:R-:W-:Y:S05]  /*16b0*/  BSYNC B3 ;  /* 0x0000000000037941 */ /* 0x000fea0003800000 */
.L_x_711:
        /* <DEDUP_REMOVED lines=8> */
.L_x_708:
[----:B------:R-:W-:Y:S05]  /*1740*/  BSYNC B2 ;  /* 0x0000000000027941 */ /* 0x000fea0003800000 */
.L_x_707:
        /* <DEDUP_REMOVED lines=25> */
.L_x_715:
        /* <DEDUP_REMOVED lines=36> */
[----:B------:R-:W-:-:S04]  /*1b20*/  IADD3 R19, P1, R14, 0x10, RZ ;  /* 0x000000100e137810 */ /* 0x000fc80007f3e0ff */
[----:B------:R-:W-:Y:S02]  /*1b30*/  IADD3.X R34, RZ, R15, RZ, P1, !PT ;  /* 0x0000000fff227210 */ /* 0x000fe40000ffe4ff */
[----:B------:R-:W-:Y:S01]  /*1b40*/  ISETP.GE.AND P1, PT, R24, R7, PT ;  /* 0x000000071800720c */ /* 0x000fe20003f26270 */
[----:B----4-:R-:W-:-:S12]  /*1b50*/  @!P3 FFMA.FTZ R6, R33, R32, R6 ;  /* 0x000000202106b223 */ /* 0x010fd80000010006 */
[----:B------:R-:W-:Y:S05]  /*1b60*/  @!P1 BRA `(.L_x_715) ;  /* 0xfffffffc005c9947 */ /* 0x000fea000383ffff */
.L_x_714:
[----:B------:R-:W-:Y:S05]  /*1b70*/  BSYNC B2 ;  /* 0x0000000000027941 */ /* 0x000fea0003800000 */
.L_x_713:
[----:B------:R-:W-:Y:S05]  /*1b80*/  BRA `(.L_x_705) ;  /* 0x0000000800087947 */ /* 0x000fea0003800000 */
.L_x_706:
        /* <DEDUP_REMOVED lines=18> */
[----:B------:R-:W2:Y:S02]  /*1cb0*/  MUFU.RCP R15, R15 ;  /* 0x0000000f000f7308 */ /* 0x000ea40000001000 */
[----:B--2---:R-:W-:-:S07]  /*1cc0*/  FFMA.FTZ R6, R23, R15, R6 ;  /* 0x0000000f17067223 */ /* 0x004fce0000010006 */
.L_x_719:
[----:B------:R-:W-:Y:S05]  /*1cd0*/  BSYNC B3 ;  /* 0x0000000000037941 */ /* 0x000fea0003800000 */
.L_x_718:
        /* <DEDUP_REMOVED lines=18> */
.L_x_721:
[----:B------:R-:W-:Y:S05]  /*1e00*/  BSYNC B3 ;  /* 0x0000000000037941 */ /* 0x000fea0003800000 */
.L_x_720:
[----:B------:R-:W-:Y:S01]  /*1e10*/  IADD3 R22, R4, 0x2, RZ ;  /* 0x0000000204167810 */ /* 0x000fe20007ffe0ff */
        /* <DEDUP_REMOVED lines=16> */
.L_x_717:
[----:B------:R-:W-:Y:S05]  /*1f20*/  BSYNC B2 ;  /* 0x0000000000027941 */ /* 0x000fea0003800000 */
.L_x_716:
[----:B------:R-:W-:-:S13]  /*1f30*/  ISETP.GE.U32.AND P0, PT, R9, 0x3, PT ;  /* 0x000000030900780c */ /* 0x000fda0003f06070 */
[----:B------:R-:W-:Y:S05]  /*1f40*/  @!P0 BRA `(.L_x_705) ;  /* 0x0000000400188947 */ /* 0x000fea0003800000 */
[----:B------:R-:W-:-:S13]  /*1f50*/  ISETP.GT.AND P0, PT, R31, R30, PT ;  /* 0x0000001e1f00720c */ /* 0x000fda0003f04270 */
.L_x_722:
        /* <DEDUP_REMOVED lines=22> */
[----:B------:R-:W-:Y:S01]  /*20c0*/  VIADDMNMX R31, R32, R23, UR5, PT ;  /* 0x00000005201f7e46 */ /* 0x000fe2000b800117 */
[C---:B------:R-:W-:Y:S01]  /*20d0*/  VIADD R30, R14.reuse, -UR7 ;  /* 0x800000070e1e7c36 */ /* 0x040fe20008000000 */
[----:B------:R-:W-:-:S03]  /*20e0*/  IADD3 R34, R14, R25, RZ ;  /* 0x000000190e227210 */ /* 0x000fc60007ffe0ff */
        /* <DEDUP_REMOVED lines=22> */
[----:B------:R-:W-:-:S05]  /*2250*/  @!P2 VIADDMNMX R25, R32, R23, UR5, PT ;  /* 0x000000052019ae46 */ /* 0x000fca000b800117 */
[----:B------:R-:W-:Y:S02]  /*2260*/  @!P2 IMAD.IADD R35, R25, 0x1, -R32 ;  /* 0x000000011923a824 */ /* 0x000fe400078e0a20 */
        /* <DEDUP_REMOVED lines=20> */
.L_x_705:
[----:B------:R-:W-:Y:S05]  /*23b0*/  BSYNC B1 ;  /* 0x0000000000017941 */ /* 0x000fea0003800000 */
.L_x_704:
[----:B------:R-:W-:-:S04]  /*23c0*/  IADD3 R5, R5, 0x1, RZ ;  /* 0x0000000105057810 */ /* 0x000fc80007ffe0ff */
[----:B------:R-:W-:-:S13]  /*23d0*/  ISETP.GE.AND P0, PT, R5, R2, PT ;  /* 0x000000020500720c */ /* 0x000fda0003f06270 */
[----:B------:R-:W-:Y:S05]  /*23e0*/  @!P0 BRA `(.L_x_723) ;  /* 0xffffffec00d88947 */ /* 0x000fea000383ffff */
[----:B------:R-:W-:Y:S05]  /*23f0*/  BRA `(.L_x_702) ;  /* 0x0000001000047947 */ /* 0x000fea0003800000 */
.L_x_703:
        /* <DEDUP_REMOVED lines=13> */
.L_x_743:
[----:B------:R-:W-:Y:S01]  /*24d0*/  ISETP.GE.AND P0, PT, R4, R7, PT ;  /* 0x000000070400720c */ /* 0x000fe20003f06270 */
[----:B------:R-:W-:-:S12]  /*24e0*/  BSSY B1, `(.L_x_724) ;  /* 0x00000ef000017945 */ /* 0x000fd80003800000 */
[----:B------:R-:W-:Y:S05]  /*24f0*/  @P0 BRA `(.L_x_725) ;  /* 0x0000000c00b40947 */ /* 0x000fea0003800000 */
[----:B------:R-:W0:Y:S01]  /*2500*/  LDC R26, c[0x0][0x258] ;  /* 0x00009600ff1a7b82 */ /* 0x000e220000000800 */
[----:B------:R-:W-:Y:S01]  /*2510*/  ULDC.64 UR12, c[0x0][0x238] ;  /* 0x00008e00000c7ab9 */ /* 0x000fe20000000a00 */
[--C-:B------:R-:W-:Y:S01]  /*2520*/  SHF.R.S32.HI R19, RZ, 0x1f, R5.reuse ;  /* 0x0000001fff137819 */ /* 0x100fe20000011405 */
[----:B------:R-:W-:Y:S01]  /*2530*/  IMAD R21, R8, UR12, RZ ;  /* 0x0000000c08157c24 */ /* 0x000fe2000f8e02ff */
[----:B------:R-:W-:Y:S01]  /*2540*/  ULDC UR7, c[0x0][0x250] ;  /* 0x0000940000077ab9 */ /* 0x000fe20000000800 */
[----:B------:R-:W-:Y:S01]  /*2550*/  IMAD.MOV.U32 R18, RZ, RZ, R5 ;  /* 0x000000ffff127224 */ /* 0x000fe200078e0005 */
[----:B------:R-:W-:Y:S01]  /*2560*/  ULDC UR11, c[0x0][0x228] ;  /* 0x00008a00000b7ab9 */ /* 0x000fe20000000800 */
[C---:B------:R-:W-:Y:S01]  /*2570*/  IMAD R21, R16.reuse, UR13, R21 ;  /* 0x0000000d10157c24 */ /* 0x040fe2000f8e0215 */
[----:B------:R-:W1:Y:S01]  /*2580*/  LDC R28, c[0x0][0x248] ;  /* 0x00009200ff1c7b82 */ /* 0x000e620000000800 */
[----:B------:R-:W-:Y:S01]  /*2590*/  IMAD.WIDE.U32 R18, R16, UR12, R18 ;  /* 0x0000000c10127c25 */ /* 0x000fe2000f8e0012 */
[----:B------:R-:W-:-:S03]  /*25a0*/  ULDC.64 UR12, c[0x0][0x240] ;  /* 0x00009000000c7ab9 */ /* 0x000fc60000000a00 */
[----:B------:R-:W-:Y:S01]  /*25b0*/  IMAD.IADD R25, R21, 0x1, R19 ;  /* 0x0000000115197824 */ /* 0x000fe200078e0213 */
[--C-:B------:R-:W-:Y:S01]  /*25c0*/  SHF.R.S32.HI R21, RZ, 0x1f, R4.reuse ;  /* 0x0000001fff157819 */ /* 0x100fe20000011404 */
[----:B------:R-:W-:Y:S02]  /*25d0*/  IMAD.MOV.U32 R20, RZ, RZ, R4 ;  /* 0x000000ffff147224 */ /* 0x000fe400078e0004 */
        /* <DEDUP_REMOVED lines=27> */
.L_x_730:
[----:B------:R-:W-:Y:S05]  /*2790*/  BSYNC B3 ;  /* 0x0000000000037941 */ /* 0x000fea0003800000 */
.L_x_729:
        /* <DEDUP_REMOVED lines=9> */
.L_x_732:
[----:B------:R-:W-:Y:S05]  /*2830*/  BSYNC B3 ;  /* 0x0000000000037941 */ /* 0x000fea0003800000 */
.L_x_731:
        /* <DEDUP_REMOVED lines=8> */
.L_x_728:
[----:B------:R-:W-:Y:S05]  /*28c0*/  BSYNC B2 ;  /* 0x0000000000027941 */ /* 0x000fea0003800000 */
.L_x_727:
[----:B------:R-:W-:Y:S01]  /*28d0*/  ISETP.GE.U32.AND P0, PT, R9, 0x3, PT ;  /* 0x000000030900780c */ /* 0x000fe20003f06070 */
[----:B------:R-:W-:-:S12]  /*28e0*/  BSSY B2, `(.L_x_733) ;  /* 0x0000036000027945 */ /* 0x000fd80003800000 */
[----:B------:R-:W-:Y:S05]  /*28f0*/  @!P0 BRA `(.L_x_734) ;  /* 0x0000000000d08947 */ /* 0x000fea0003800000 */
[----:B------:R-:W-:-:S13]  /*2900*/  ISETP.GT.AND P0, PT, R28, R23, PT ;  /* 0x000000171c00720c */ /* 0x000fda0003f04270 */
.L_x_735:
        /* <DEDUP_REMOVED lines=35> */
[----:B------:R-:W2:Y:S01]  /*2b40*/  @!P1 LDG.E R21, desc[UR8][R22.64] ;  /* 0x0000000816159981 */ /* 0x000ea2000c1e1900 */
[----:B------:R-:W-:-:S03]  /*2b50*/  ISETP.LE.OR P4, PT, R27, R28, !P0 ;  /* 0x0000001c1b00720c */ /* 0x000fc60004783670 */
[----:B------:R-:W3:Y:S07]  /*2b60*/  @!P2 LDG.E R27, desc[UR8][R22.64+0x4] ;  /* 0x00000408161ba981 */ /* 0x000eee000c1e1900 */
[----:B------:R-:W4:Y:S04]  /*2b70*/  @!P3 LDG.E R29, desc[UR8][R22.64+0x8] ;  /* 0x00000808161db981 */ /* 0x000f28000c1e1900 */
[----:B------:R-:W5:Y:S01]  /*2b80*/  @!P4 LDG.E R31, desc[UR8][R22.64+0xc] ;  /* 0x00000c08161fc981 */ /* 0x000f62000c1e1900 */
[----:B------:R-:W2:Y:S01]  /*2b90*/  @!P1 MUFU.RCP R20, UR10 ;  /* 0x0000000a00149d08 */ /* 0x000ea20008001000 */
[----:B------:R-:W-:-:S07]  /*2ba0*/  VIADD R26, R26, 0x4 ;  /* 0x000000041a1a7836 */ /* 0x000fce0000000000 */
        /* <DEDUP_REMOVED lines=9> */
.L_x_734:
[----:B------:R-:W-:Y:S05]  /*2c40*/  BSYNC B2 ;  /* 0x0000000000027941 */ /* 0x000fea0003800000 */
.L_x_733:
[----:B------:R-:W-:Y:S05]  /*2c50*/  BRA `(.L_x_725) ;  /* 0x0000000400dc7947 */ /* 0x000fea0003800000 */
.L_x_726:
        /* <DEDUP_REMOVED lines=23> */
.L_x_739:
[----:B------:R-:W-:Y:S05]  /*2dd0*/  BSYNC B3 ;  /* 0x0000000000037941 */ /* 0x000fea0003800000 */
.L_x_738:
[----:B------:R-:W-:Y:S01]  /*2de0*/  VIADD R27, R4, 0x1 ;  /* 0x00000001041b7836 */ /* 0x000fe20000000000 */
[----:B------:R-:W-:Y:S06]  /*2df0*/  @!P2 BRA `(.L_x_737) ;  /* 0x000000000058a947 */ /* 0x000fec0003800000 */
[----:B------:R-:W-:Y:S01]  /*2e00*/  ISETP.LE.OR P1, PT, R24, R13, !P0 ;  /* 0x0000000d1800720c */ /* 0x000fe20004723670 */
[----:B------:R-:W-:Y:S01]  /*2e10*/  BSSY B3, `(.L_x_740) ;  /* 0x0000009000037945 */ /* 0x000fe20003800000 */
[----:B------:R-:W-:-:S11]  /*2e20*/  ISETP.NE.AND P2, PT, R10, 0x2, PT ;  /* 0x000000020a00780c */ /* 0x000fd60003f45270 */
[----:B------:R-:W-:Y:S05]  /*2e30*/  @P1 BRA `(.L_x_741) ;  /* 0x0000000000181947 */ /* 0x000fea0003800000 */
[----:B------:R-:W2:Y:S01]  /*2e40*/  LDG.E R27, desc[UR8][R20.64+0x4] ;  /* 0x00000408141b7981 */ /* 0x000ea2000c1e1900 */
[----:B------:R-:W-:-:S05]  /*2e50*/  IADD3 R29, -R13, R24, RZ ;  /* 0x000000180d1d7210 */ /* 0x000fca0007ffe1ff */
[----:B------:R-:W-:-:S05]  /*2e60*/  IMAD R22, R29, R26, RZ ;  /* 0x0000001a1d167224 */ /* 0x000fca00078e02ff */
[----:B------:R-:W-:-:S06]  /*2e70*/  I2FP.F32.S32 R22, R22 ;  /* 0x0000001600167245 */ /* 0x000fcc0000201400 */
[----:B------:R-:W2:Y:S02]  /*2e80*/  MUFU.RCP R22, R22 ;  /* 0x0000001600167308 */ /* 0x000ea40000001000 */
[----:B--2---:R-:W-:-:S07]  /*2e90*/  FFMA.FTZ R6, R27, R22, R6 ;  /* 0x000000161b067223 */ /* 0x004fce0000010006 */
.L_x_741:
[----:B------:R-:W-:Y:S05]  /*2ea0*/  BSYNC B3 ;  /* 0x0000000000037941 */ /* 0x000fea0003800000 */
.L_x_740:
[----:B------:R-:W-:Y:S01]  /*2eb0*/  VIADD R27, R4, 0x2 ;  /* 0x00000002041b7836 */ /* 0x000fe20000000000 */
[----:B------:R-:W-:Y:S06]  /*2ec0*/  @!P2 BRA `(.L_x_737) ;  /* 0x000000000024a947 */ /* 0x000fec0003800000 */
[----:B------:R-:W-:Y:S01]  /*2ed0*/  ISETP.LE.OR P0, PT, R15, R14, !P0 ;  /* 0x0000000e0f00720c */ /* 0x000fe20004703670 */
[----:B------:R-:W-:-:S12]  /*2ee0*/  VIADD R27, R4, 0x3 ;  /* 0x00000003041b7836 */ /* 0x000fd80000000000 */
[----:B------:R-:W-:Y:S05]  /*2ef0*/  @P0 BRA `(.L_x_737) ;  /* 0x0000000000180947 */ /* 0x000fea0003800000 */
[----:B------:R-:W2:Y:S01]  /*2f00*/  LDG.E R21, desc[UR8][R20.64+0x8] ;  /* 0x0000080814157981 */ /* 0x000ea2000c1e1900 */
[----:B------:R-:W-:-:S04]  /*2f10*/  IMAD.IADD R29, R15, 0x1, -R14 ;  /* 0x000000010f1d7824 */ /* 0x000fc800078e0a0e */
[----:B------:R-:W-:-:S05]  /*2f20*/  IMAD R22, R29, R26, RZ ;  /* 0x0000001a1d167224 */ /* 0x000fca00078e02ff */
[----:B------:R-:W-:-:S06]  /*2f30*/  I2FP.F32.S32 R22, R22 ;  /* 0x0000001600167245 */ /* 0x000fcc0000201400 */
[----:B------:R-:W2:Y:S02]  /*2f40*/  MUFU.RCP R22, R22 ;  /* 0x0000001600167308 */ /* 0x000ea40000001000 */
[----:B--2---:R-:W-:-:S07]  /*2f50*/  FFMA.FTZ R6, R21, R22, R6 ;  /* 0x0000001615067223 */ /* 0x004fce0000010006 */
.L_x_737:
[----:B------:R-:W-:Y:S05]  /*2f60*/  BSYNC B2 ;  /* 0x0000000000027941 */ /* 0x000fea0003800000 */
.L_x_736:
[----:B------:R-:W-:-:S13]  /*2f70*/  ISETP.GE.U32.AND P0, PT, R9, 0x3, PT ;  /* 0x000000030900780c */ /* 0x000fda0003f06070 */
[----:B------:R-:W-:Y:S05]  /*2f80*/  @!P0 BRA `(.L_x_725) ;  /* 0x0000000400108947 */ /* 0x000fea0003800000 */
[----:B------:R-:W-:-:S13]  /*2f90*/  ISETP.GT.AND P0, PT, R28, R23, PT ;  /* 0x000000171c00720c */ /* 0x000fda0003f04270 */
.L_x_742:
        /* <DEDUP_REMOVED lines=13> */
[CC--:B------:R-:W-:Y:S02]  /*3070*/  IMAD R31, R27.reuse, R30.reuse, R30 ;  /* 0x0000001e1b1f7224 */ /* 0x0c0fe400078e021e */
[-C--:B------:R-:W-:Y:S02]  /*3080*/  IMAD R35, R27, R30.reuse, -UR7 ;  /* 0x800000071b237e24 */ /* 0x080fe4000f8e021e */
[C---:B------:R-:W-:Y:S01]  /*3090*/  VIADD R29, R31.reuse, -UR7 ;  /* 0x800000071f1d7c36 */ /* 0x040fe20008000000 */
[----:B------:R-:W-:Y:S02]  /*30a0*/  IADD3 R31, R31, R30, RZ ;  /* 0x0000001e1f1f7210 */ /* 0x000fe40007ffe0ff */
[----:B-1----:R-:W-:-:S02]  /*30b0*/  VIADDMNMX R22, R23, R28, UR5, PT ;  /* 0x0000000517167e46 */ /* 0x002fc4000b80011c */
[----:B------:R-:W-:Y:S02]  /*30c0*/  VIMNMX R23, RZ, R23, !PT ;  /* 0x00000017ff177248 */ /* 0x000fe40007fe0100 */
[----:B------:R-:W-:Y:S02]  /*30d0*/  VIMNMX R22, R22, UR11, PT ;  /* 0x0000000b16167c48 */ /* 0x000fe4000bfe0100 */
[----:B------:R-:W-:Y:S02]  /*30e0*/  VIADDMNMX R33, R29, R28, UR5, PT ;  /* 0x000000051d217e46 */ /* 0x000fe4000b80011c */
[----:B------:R-:W-:Y:S02]  /*30f0*/  ISETP.LE.OR P1, PT, R22, R23, !P0 ;  /* 0x000000171600720c */ /* 0x000fe40004723670 */
[----:B------:R-:W-:Y:S02]  /*3100*/  LEA R22, P2, R20, UR12, 0x2 ;  /* 0x0000000c14167c11 */ /* 0x000fe4000f8410ff */
[----:B------:R-:W-:-:S02]  /*3110*/  VIMNMX R32, RZ, R29, !PT ;  /* 0x0000001dff207248 */ /* 0x000fc40007fe0100 */
[----:B------:R-:W-:Y:S02]  /*3120*/  LEA.HI.X R23, R20, UR13, R21, 0x2, P2 ;  /* 0x0000000d14177c11 */ /* 0x000fe400090f1415 */
[----:B------:R-:W-:Y:S02]  /*3130*/  VIMNMX R21, RZ, R35, !PT ;  /* 0x00000023ff157248 */ /* 0x000fe40007fe0100 */
[----:B------:R-:W-:Y:S02]  /*3140*/  VIADDMNMX R35, R35, R28, UR5, PT ;  /* 0x0000000523237e46 */ /* 0x000fe4000b80011c */
[C---:B------:R-:W-:Y:S01]  /*3150*/  IADD3 R29, R31.reuse, -UR7, R30 ;  /* 0x800000071f1d7c10 */ /* 0x040fe2000fffe01e */
[----:B------:R-:W-:Y:S01]  /*3160*/  VIADD R31, R31, -UR7 ;  /* 0x800000071f1f7c36 */ /* 0x000fe20008000000 */
[----:B------:R-:W-:Y:S01]  /*3170*/  VIMNMX R20, R35, UR11, PT ;  /* 0x0000000b23147c48 */ /* 0x000fe2000bfe0100 */
[----:B------:R-:W2:Y:S01]  /*3180*/  @!P1 LDG.E R37, desc[UR8][R22.64] ;  /* 0x0000000816259981 */ /* 0x000ea2000c1e1900 */
[----:B------:R-:W-:-:S02]  /*3190*/  VIMNMX R33, R33, UR11, PT ;  /* 0x0000000b21217c48 */ /* 0x000fc4000bfe0100 */
[----:B------:R-:W-:Y:S01]  /*31a0*/  VIADDMNMX R30, R31, R28, UR5, PT ;  /* 0x000000051f1e7e46 */ /* 0x000fe2000b80011c */
[----:B------:R-:W-:Y:S01]  /*31b0*/  @!P1 IMAD.IADD R21, R20, 0x1, -R21 ;  /* 0x0000000114159824 */ /* 0x000fe200078e0a15 */
[----:B------:R-:W-:Y:S02]  /*31c0*/  VIMNMX R20, RZ, R31, !PT ;  /* 0x0000001fff147248 */ /* 0x000fe40007fe0100 */
[----:B------:R-:W-:Y:S02]  /*31d0*/  ISETP.LE.OR P2, PT, R33, R32, !P0 ;  /* 0x000000202100720c */ /* 0x000fe40004743670 */
[----:B------:R-:W-:Y:S02]  /*31e0*/  VIADDMNMX R34, R29, R28, UR5, PT ;  /* 0x000000051d227e46 */ /* 0x000fe4000b80011c */
[----:B------:R-:W-:Y:S02]  /*31f0*/  VIMNMX R31, R30, UR11, PT ;  /* 0x0000000b1e1f7c48 */ /* 0x000fe4000bfe0100 */
[----:B------:R-:W-:-:S02]  /*3200*/  VIMNMX R28, RZ, R29, !PT ;  /* 0x0000001dff1c7248 */ /* 0x000fc40007fe0100 */
[----:B------:R-:W-:Y:S02]  /*3210*/  VIMNMX R29, R34, UR11, PT ;  /* 0x0000000b221d7c48 */ /* 0x000fe4000bfe0100 */
[----:B------:R-:W-:Y:S02]  /*3220*/  ISETP.LE.OR P3, PT, R31, R20, !P0 ;  /* 0x000000141f00720c */ /* 0x000fe40004763670 */
[----:B------:R-:W-:Y:S01]  /*3230*/  ISETP.LE.OR P4, PT, R29, R28, !P0 ;  /* 0x0000001c1d00720c */ /* 0x000fe20004783670 */
[----:B------:R-:W3:Y:S01]  /*3240*/  @!P2 LDG.E R35, desc[UR8][R22.64+0x4] ;  /* 0x000004081623a981 */ /* 0x000ee2000c1e1900 */
[----:B------:R-:W-:-:S09]  /*3250*/  @!P2 IMAD.IADD R32, R33, 0x1, -R32 ;  /* 0x000000012120a824 */ /* 0x000fd200078e0a20 */
        /* <DEDUP_REMOVED lines=23> */
.L_x_725:
[----:B------:R-:W-:Y:S05]  /*33d0*/  BSYNC B1 ;  /* 0x0000000000017941 */ /* 0x000fea0003800000 */
.L_x_724:
[----:B------:R-:W-:-:S04]  /*33e0*/  IADD3 R5, R5, 0x1, RZ ;  /* 0x0000000105057810 */ /* 0x000fc80007ffe0ff */
[----:B------:R-:W-:-:S13]  /*33f0*/  ISETP.GE.AND P0, PT, R5, R2, PT ;  /* 0x000000020500720c */ /* 0x000fda0003f06270 */
[----:B------:R-:W-:Y:S05]  /*3400*/  @!P0 BRA `(.L_x_743) ;  /* 0xfffffff000308947 */ /* 0x000fea000383ffff */
.L_x_702:
[----:B------:R-:W-:Y:S05]  /*3410*/  BSYNC B0 ;  /* 0x0000000000007941 */ /* 0x000fea0003800000 */
.L_x_701:
[----:B------:R-:W-:Y:S01]  /*3420*/  ULDC.64 UR12, c[0x0][0x260] ;  /* 0x00009800000c7ab9 */ /* 0x000fe20000000a00 */
[----:B------:R-:W-:Y:S01]  /*3430*/  SHF.R.S32.HI R5, RZ, 0x1f, R0 ;  /* 0x0000001fff057819 */ /* 0x000fe20000011400 */
[----:B------:R-:W-:Y:S01]  /*3440*/  ULDC UR7, c[0x0][0x210] ;  /* 0x0000840000077ab9 */ /* 0x000fe20000000800 */
[----:B------:R-:W-:Y:S01]  /*3450*/  LEA R4, P0, R0, UR12, 0x2 ;  /* 0x0000000c00047c11 */ /* 0x000fe2000f8010ff */
[----:B------:R-:W-:-:S03]  /*3460*/  USHF.R.S32.HI UR11, URZ, 0x1f, UR7 ;  /* 0x0000001f3f0b7899 */ /* 0x000fc60008011407 */
[C---:B------:R-:W-:Y:S02]  /*3470*/  LEA.HI.X R5, R0.reuse, UR13, R5, 0x2, P0 ;  /* 0x0000000d00057c11 */ /* 0x040fe400080f1405 */
[----:B------:R-:W-:-:S03]  /*3480*/  IADD3 R0, P0, R0, UR6, RZ ;  /* 0x0000000600007c10 */ /* 0x000fc6000ff1e0ff */
[----:B------:R0:W-:Y:S02]  /*3490*/  STG.E desc[UR8][R4.64], R6 ;  /* 0x0000000604007986 */ /* 0x0001e4000c101908 */
[----:B------:R-:W-:Y:S01]  /*34a0*/  IMAD.X R3, RZ, RZ, R3, P0 ;  /* 0x000000ffff037224 */ /* 0x000fe200000e0603 */
[----:B------:R-:W-:-:S04]  /*34b0*/  ISETP.GE.U32.AND P0, PT, R0, UR7, PT ;  /* 0x0000000700007c0c */ /* 0x000fc8000bf06070 */
[----:B------:R-:W-:-:S13]  /*34c0*/  ISETP.GE.AND.EX P0, PT, R3, UR11, PT, P0 ;  /* 0x0000000b03007c0c */ /* 0x000fda000bf06300 */
[----:B0-----:R-:W-:Y:S05]  /*34d0*/  @!P0 BRA `(.L_x_744) ;  /* 0xffffffcc00288947 */ /* 0x001fea000383ffff */
[----:B------:R-:W-:Y:S05]  /*34e0*/  EXIT ;  /* 0x000000000000794d */ /* 0x000fea0003800000 */
        .weak           $__internal_10_$__cuda_sm20_div_s64
        .type           $__internal_10_$__cuda_sm20_div_s64,@function
        .size           $__internal_10_$__cuda_sm20_div_s64,(.L_x_1828 - $__internal_10_$__cuda_sm20_div_s64)
$__internal_10_$__cuda_sm20_div_s64:
        /* <DEDUP_REMOVED lines=28> */
[----:B------:R-:W-:-:S03]  /*36b0*/  IMAD.HI.U32 R16, R17, R21, RZ ;  /* 0x0000001511107227 */ /* 0x000fc600078e00ff */
[----:B------:R-:W-:Y:S02]  /*36c0*/  IADD3.X R14, RZ, ~R15, RZ, P0, !PT ;  /* 0x8000000fff0e7210 */ /* 0x000fe400007fe4ff */
        /* <DEDUP_REMOVED lines=9> */
[----:B------:R-:W-:Y:S02]  /*3760*/  IMAD.X R19, R14, 0x1, R19, P0 ;  /* 0x000000010e137824 */ /* 0x000fe400000e0613 */
[----:B------:R-:W-:Y:S02]  /*3770*/  IMAD.MOV.U32 R15, RZ, RZ, RZ ;  /* 0x000000ffff0f7224 */ /* 0x000fe400078e00ff */
        /* <DEDUP_REMOVED lines=14> */
[-C--:B------:R-:W-:Y:S02]  /*3860*/  IMAD R15, R19, R8.reuse, R15 ;  /* 0x00000008130f7224 */ /* 0x080fe400078e020f */
[----:B------:R-:W-:Y:S02]  /*3870*/  IMAD.X R14, RZ, RZ, R19, P2 ;  /* 0x000000ffff0e7224 */ /* 0x000fe400010e0613 */
[----:B------:R-:W-:Y:S01]  /*3880*/  IMAD.X R25, R18, 0x1, ~R15, P1 ;  /* 0x0000000112197824 */ /* 0x000fe200008e0e0f */
[----:B------:R-:W-:-:S04]  /*3890*/  IADD3 R15, P1, R23, -R8, RZ ;  /* 0x80000008170f7210 */ /* 0x000fc80007f3e0ff */
        /* <DEDUP_REMOVED lines=14> */
[----:B------:R-:W-:Y:S02]  /*3980*/  IADD3 R13, P2, RZ, -R8, RZ ;  /* 0x80000008ff0d7210 */ /* 0x000fe40007f5e0ff */
        /* <DEDUP_REMOVED lines=9> */
[----:B------:R-:W-:Y:S06]  /*3a20*/  RET.REL.NODEC R8 `(_ZN2at6native49_GLOBAL__N__3489678a_16_AveragePool2d_cu_fb80407634avg_pool2d_backward_out_cuda_frameIffiEEvT1_PKT_llllliiiiiiPS4_ibb) ;  /* 0xffffffc408747950 */ /* 0x000fec0003c3ffff */
.L_x_745:
        /* <DEDUP_REMOVED lines=13> */
.L_x_1828:


//--------------------- .text._ZN2at6native49_GLOBAL__N__3489678a_16_AveragePool2d_cu_fb80407639avg_pool2d_backward_out_cuda_frame_nhwcIffiEEvT1_PKT_llliiiiiiiiPS4_ibb --------------------------
	.section	.text._ZN2at6native49_GLOBAL__N__3489678a_16_AveragePool2d_cu_fb80407639avg_pool2d_backward_out_cuda_frame_nhwcIffiEEvT1_PKT_llliiiiiiiiPS4_ibb,"ax",@progbits
	.align	128
.text._ZN2at6native49_GLOBAL__N__3489678a_16_AveragePool2d_cu_fb80407639avg_pool2d_backward_out_cuda_frame_nhwcIffiEEvT1_PKT_llliiiiiiiiPS4_ibb:
        .type           _ZN2at6native49_GLOBAL__N__3489678a_16_AveragePool2d_cu_fb80407639avg_pool2d_backward_out_cuda_frame_nhwcIffiEEvT1_PKT_llliiiiiiiiPS4_ibb,@function
        .size           _ZN2at6native49_GLOBAL__N__3489678a_16_AveragePool2d_cu_fb80407639avg_pool2d_backward_out_cuda_frame_nhwcIffiEEvT1_PKT_llliiiiiiiiPS4_ibb,(.L_x_1830 - _ZN2at6native49_GLOBAL__N__3489678a_16_AveragePool2d_cu_fb80407639avg_pool2d_backward_out_cuda_frame_nhwcIffiEEvT1_PKT_llliiiiiiiiPS4_ibb)
        .other          _ZN2at6native49_GLOBAL__N__3489678a_16_AveragePool2d_cu_fb80407639avg_pool2d_backward_out_cuda_frame_nhwcIffiEEvT1_PKT_llliiiiiiiiPS4_ibb,@"STO_CUDA_ENTRY STV_DEFAULT"
_ZN2at6native49_GLOBAL__N__3489678a_16_AveragePool2d_cu_fb80407639avg_pool2d_backward_out_cuda_frame_nhwcIffiEEvT1_PKT_llliiiiiiiiPS4_ibb:
        /* <DEDUP_REMOVED lines=24> */
.L_x_814:
[----:B------:R-:W-:Y:S01]  /*0180*/  SHF.R.S32.HI R14, RZ, 0x1f, R0 ;  /* 0x0000001fff0e7819 */ /* 0x000fe20000011400 */
[----:B------:R-:W-:Y:S01]  /*0190*/  ULDC UR8, c[0x0][0x224] ;  /* 0x0000890000087ab9 */ /* 0x000fe20000000800 */
[----:B------:R-:W-:Y:S02]  /*01a0*/  BSSY B0, `(.L_x_746) ;  /* 0x0000026000007945 */ /* 0x000fe40003800000 */
[----:B------:R-:W-:-:S04]  /*01b0*/  LOP3.LUT R2, R14, UR8, RZ, 0xfc, !PT ;  /* 0x000000080e027c12 */ /* 0x000fc8000f8efcff */
[----:B------:R-:W-:-:S13]  /*01c0*/  ISETP.NE.U32.AND P0, PT, R2, RZ, PT ;  /* 0x000000ff0200720c */ /* 0x000fda0003f05070 */
[----:B------:R-:W-:Y:S05]  /*01d0*/  @!P0 BRA `(.L_x_747) ;  /* 0x0000000000308947 */ /* 0x000fea0003800000 */
[----:B------:R-:W-:Y:S01]  /*01e0*/  ULDC.64 UR8, c[0x0][0x220] ;  /* 0x0000880000087ab9 */ /* 0x000fe20000000a00 */
[----:B------:R-:W-:Y:S01]  /*01f0*/  MOV R13, R0 ;  /* 0x00000000000d7202 */ /* 0x000fe20000000f00 */
[----:B------:R-:W-:Y:S01]  /*0200*/  IMAD.U32 R12, RZ, RZ, UR8 ;  /* 0x00000008ff0c7e24 */ /* 0x000fe2000f8e00ff */
[----:B------:R-:W-:Y:S01]  /*0210*/  MOV R10, 0x240 ;  /* 0x00000240000a7802 */ /* 0x000fe20000000f00 */
[----:B------:R-:W-:-:S07]  /*0220*/  IMAD.U32 R11, RZ, RZ, UR9 ;  /* 0x00000009ff0b7e24 */ /* 0x000fce000f8e00ff */
[----:B------:R-:W-:Y:S05]  /*0230*/  CALL.REL.NOINC `($__internal_11_$__cuda_sm20_div_s64) ;  /* 0x00000040002c7944 */ /* 0x000fea0003c00000 */
[--C-:B------:R-:W-:Y:S01]  /*0240*/  IMAD.MOV R5, RZ, RZ, -R36.reuse ;  /* 0x000000ffff057224 */ /* 0x100fe200078e0a24 */
[----:B------:R-:W-:Y:S01]  /*0250*/  ULDC UR8, c[0x0][0x220] ;  /* 0x0000880000087ab9 */ /* 0x000fe20000000800 */
[----:B------:R-:W-:Y:S02]  /*0260*/  IMAD.MOV.U32 R8, RZ, RZ, R36 ;  /* 0x000000ffff087224 */ /* 0x000fe400078e0024 */
[----:B------:R-:W-:Y:S02]  /*0270*/  IMAD R2, R5, UR8, R0 ;  /* 0x0000000805027c24 */ /* 0x000fe4000f8e0200 */
[----:B------:R-:W-:Y:S01]  /*0280*/  IMAD.MOV.U32 R9, RZ, RZ, R37 ;  /* 0x000000ffff097224 */ /* 0x000fe200078e0025 */
[----:B------:R-:W-:Y:S06]  /*0290*/  BRA `(.L_x_748) ;  /* 0x0000000000587947 */ /* 0x000fec0003800000 */
.L_x_747:
        /* <DEDUP_REMOVED lines=22> */
.L_x_748:
[----:B------:R-:W-:Y:S05]  /*0400*/  BSYNC B0 ;  /* 0x0000000000007941 */ /* 0x000fea0003800000 */
.L_x_746:
        /* <DEDUP_REMOVED lines=11> */
[----:B------:R-:W-:Y:S05]  /*04c0*/  CALL.REL.NOINC `($__internal_11_$__cuda_sm20_div_s64) ;  /* 0x0000003c00887944 */ /* 0x000fea0003c00000 */
[--C-:B------:R-:W-:Y:S01]  /*04d0*/  IMAD.MOV R5, RZ, RZ, -R36.reuse ;  /* 0x000000ffff057224 */ /* 0x100fe200078e0a24 */
[----:B------:R-:W-:Y:S01]  /*04e0*/  ULDC UR8, c[0x0][0x230] ;  /* 0x00008c0000087ab9 */ /* 0x000fe20000000800 */
[----:B------:R-:W-:Y:S02]  /*04f0*/  IMAD.MOV.U32 R4, RZ, RZ, R36 ;  /* 0x000000ffff047224 */ /* 0x000fe400078e0024 */
[----:B------:R-:W-:Y:S02]  /*0500*/  IMAD R8, R5, UR8, R8 ;  /* 0x0000000805087c24 */ /* 0x000fe4000f8e0208 */
[----:B------:R-:W-:Y:S01]  /*0510*/  IMAD.MOV.U32 R5, RZ, RZ, R37 ;  /* 0x000000ffff057224 */ /* 0x000fe200078e0025 */
[----:B------:R-:W-:Y:S06]  /*0520*/  BRA `(.L_x_751) ;  /* 0x0000000000587947 */ /* 0x000fec0003800000 */
.L_x_750:
        /* <DEDUP_REMOVED lines=22> */
.L_x_751:
[----:B------:R-:W-:Y:S05]  /*0690*/  BSYNC B0 ;  /* 0x0000000000007941 */ /* 0x000fea0003800000 */
.L_x_749:
        /* <DEDUP_REMOVED lines=12> */
[----:B------:R-:W-:Y:S01]  /*0760*/  IMAD.MOV R9, RZ, RZ, -R36 ;  /* 0x000000ffff097224 */ /* 0x000fe200078e0a24 */
[----:B------:R-:W-:-:S03]  /*0770*/  ULDC UR8, c[0x0][0x228] ;  /* 0x00008a0000087ab9 */ /* 0x000fc60000000800 */
[----:B------:R-:W-:Y:S01]  /*0780*/  IMAD R9, R9, UR8, R4 ;  /* 0x0000000809097c24 */ /* 0x000fe2000f8e0204 */
[----:B------:R-:W-:Y:S06]  /*0790*/  BRA `(.L_x_754) ;  /* 0x0000000000547947 */ /* 0x000fec0003800000 */
.L_x_753:
        /* <DEDUP_REMOVED lines=21> */
.L_x_754:
[----:B------:R-:W-:Y:S05]  /*08f0*/  BSYNC B0 ;  /* 0x0000000000007941 */ /* 0x000fea0003800000 */
.L_x_752:
        /* <DEDUP_REMOVED lines=15> */
[----:B0-----:R-:W-:-:S05]  /*09f0*/  HFMA2.MMA R6, -RZ, RZ, 0, 0 ;  /* 0x00000000ff067435 */ /* 0x001fca00000001ff */
[----:B------:R-:W0:Y:S01]  /*0a00*/  F2I.FTZ.U32.TRUNC.NTZ R5, R5 ;  /* 0x0000000500057305 */ /* 0x000e22000021f000 */
[----:B---3--:R-:W-:-:S04]  /*0a10*/  IMAD.MOV R13, RZ, RZ, -R7 ;  /* 0x000000ffff0d7224 */ /* 0x008fc800078e0a07 */
        /* <DEDUP_REMOVED lines=10> */
[----:B------:R-:W-:-:S04]  /*0ac0*/  IMAD.HI.U32 R6, R13, R12, RZ ;  /* 0x0000000c0d067227 */ /* 0x000fc800078e00ff */
[----:B------:R-:W-:Y:S02]  /*0ad0*/  IMAD.MOV R5, RZ, RZ, -R6 ;  /* 0x000000ffff057224 */ /* 0x000fe400078e0a06 */
[-C--:B------:R-:W-:Y:S01]  /*0ae0*/  @!P1 IADD3 R11, R11, -R16.reuse, RZ ;  /* 0x800000100b0b9210 */ /* 0x080fe20007ffe0ff */
        /* <DEDUP_REMOVED lines=11> */
[----:B------:R-:W-:Y:S01]  /*0ba0*/  @!P3 IMAD.IADD R4, R4, 0x1, -R17 ;  /* 0x000000010404b824 */ /* 0x000fe200078e0a11 */
[----:B------:R-:W-:Y:S01]  /*0bb0*/  @!P3 IADD3 R6, R6, 0x1, RZ ;  /* 0x000000010606b810 */ /* 0x000fe20007ffe0ff */
[----:B------:R-:W-:Y:S01]  /*0bc0*/  @!P2 IMAD.MOV R7, RZ, RZ, -R7 ;  /* 0x000000ffff07a224 */ /* 0x000fe200078e0a07 */
[----:B------:R-:W-:Y:S02]  /*0bd0*/  @!P1 LOP3.LUT R7, RZ, R10, RZ, 0x33, !PT ;  /* 0x0000000aff079212 */ /* 0x000fe400078e33ff */
[----:B------:R-:W-:Y:S02]  /*0be0*/  ISETP.GE.U32.AND P4, PT, R4, R17, PT ;  /* 0x000000110400720c */ /* 0x000fe40003f86070 */
[----:B------:R-:W-:Y:S02]  /*0bf0*/  LOP3.LUT R4, R8, R14, RZ, 0x3c, !PT ;  /* 0x0000000e08047212 */ /* 0x000fe400078e3cff */
[----:B0-----:R-:W-:Y:S02]  /*0c00*/  ISETP.GE.AND P5, PT, R9, R12, PT ;  /* 0x0000000c0900720c */ /* 0x001fe40003fa6270 */
[----:B------:R-:W-:-:S02]  /*0c10*/  ISETP.GE.AND P0, PT, R4, RZ, PT ;  /* 0x000000ff0400720c */ /* 0x000fc40003f06270 */
[----:B--2---:R-:W-:Y:S02]  /*0c20*/  ISETP.GE.AND P2, PT, R8, R15, PT ;  /* 0x0000000f0800720c */ /* 0x004fe40003f46270 */
[----:B------:R-:W-:Y:S02]  /*0c30*/  ISETP.NE.AND P1, PT, R14, RZ, PT ;  /* 0x000000ff0e00720c */ /* 0x000fe40003f25270 */
[----:B-1----:R-:W-:Y:S01]  /*0c40*/  VIADDMNMX R4, R7, 0x1, R16, PT ;  /* 0x0000000107047846 */ /* 0x002fe20003800110 */
[----:B------:R-:W-:Y:S02]  /*0c50*/  @P4 VIADD R6, R6, 0x1 ;  /* 0x0000000106064836 */ /* 0x000fe40000000000 */
[----:B------:R-:W-:Y:S02]  /*0c60*/  IMAD.MOV.U32 R7, RZ, RZ, RZ ;  /* 0x000000ffff077224 */ /* 0x000fe400078e00ff */
[----:B------:R-:W-:Y:S06]  /*0c70*/  @!P5 BRA `(.L_x_756) ;  /* 0x000000000068d947 */ /* 0x000fec0003800000 */
        /* <DEDUP_REMOVED lines=26> */
.L_x_756:
[----:B------:R-:W-:Y:S05]  /*0e20*/  BSYNC B0 ;  /* 0x0000000000007941 */ /* 0x000fea0003800000 */
.L_x_755:
        /* <DEDUP_REMOVED lines=15> */
[----:B------:R-:W-:-:S04]  /*0f20*/  IMAD.HI.U32 R8, R9, R11, R8 ;  /* 0x0000000b09087227 */ /* 0x000fc800078e0008 */
[----:B------:R-:W-:-:S04]  /*0f30*/  IMAD.MOV.U32 R11, RZ, RZ, R13 ;  /* 0x000000ffff0b7224 */ /* 0x000fc800078e000d */
        /* <DEDUP_REMOVED lines=12> */
.L_x_758:
[----:B------:R-:W-:Y:S05]  /*1000*/  BSYNC B0 ;  /* 0x0000000000007941 */ /* 0x000fea0003800000 */
.L_x_757:
[----:B------:R-:W-:Y:S01]  /*1010*/  ISETP.GE.AND P2, PT, R7, R4, PT ;  /* 0x000000040700720c */ /* 0x000fe20003f46270 */
[----:B------:R-:W-:Y:S01]  /*1020*/  IMAD R9, R36, UR5, RZ ;  /* 0x0000000524097c24 */ /* 0x000fe2000f8e02ff */
[----:B------:R-:W-:Y:S01]  /*1030*/  MOV R10, R6 ;  /* 0x00000006000a7202 */ /* 0x000fe20000000f00 */
[----:B------:R-:W-:Y:S01]  /*1040*/  BSSY B0, `(.L_x_759) ;  /* 0x000031d000007945 */ /* 0x000fe20003800000 */
[----:B------:R-:W-:Y:S01]  /*1050*/  SHF.R.S32.HI R8, RZ, 0x1f, R36 ;  /* 0x0000001fff087819 */ /* 0x000fe20000011424 */
[----:B------:R-:W-:Y:S02]  /*1060*/  IMAD.MOV.U32 R6, RZ, RZ, RZ ;  /* 0x000000ffff067224 */ /* 0x000fe400078e00ff */
[----:B------:R-:W-:Y:S01]  /*1070*/  @!P0 IMAD.MOV R10, RZ, RZ, -R10 ;  /* 0x000000ffff0a8224 */ /* 0x000fe200078e0a0a */
[----:B------:R-:W-:Y:S01]  /*1080*/  @!P1 LOP3.LUT R10, RZ, R14, RZ, 0x33, !PT ;  /* 0x0000000eff0a9212 */ /* 0x000fe200078e33ff */
[----:B------:R-:W-:-:S04]  /*1090*/  IMAD R13, R8, UR4, R9 ;  /* 0x00000004080d7c24 */ /* 0x000fc8000f8e0209 */
        /* <DEDUP_REMOVED lines=33> */
.L_x_787:
[----:B------:R-:W-:Y:S01]  /*12b0*/  ISETP.GE.AND P0, PT, R5, R8, PT ;  /* 0x000000080500720c */ /* 0x000fe20003f06270 */
[----:B------:R-:W-:-:S12]  /*12c0*/  BSSY B1, `(.L_x_762) ;  /* 0x0000177000017945 */ /* 0x000fd80003800000 */
[----:B------:R-:W-:Y:S05]  /*12d0*/  @P0 BRA `(.L_x_763) ;  /* 0x0000001400d40947 */ /* 0x000fea0003800000 */
[----:B------:R-:W0:Y:S01]  /*12e0*/  LDC R38, c[0x0][0x23c] ;  /* 0x00008f00ff267b82 */ /* 0x000e220000000800 */
[C---:B------:R-:W-:Y:S01]  /*12f0*/  VIADD R30, R5.reuse, 0x1 ;  /* 0x00000001051e7836 */ /* 0x040fe20000000000 */
[----:B------:R-:W-:Y:S01]  /*1300*/  ULDC.64 UR8, c[0x0][0x220] ;  /* 0x0000880000087ab9 */ /* 0x000fe20000000a00 */
[----:B------:R-:W-:Y:S01]  /*1310*/  VIADD R32, R5, 0x2 ;  /* 0x0000000205207836 */ /* 0x000fe20000000000 */
        /* <DEDUP_REMOVED lines=28> */
[----:B------:R-:W-:Y:S01]  /*14e0*/  LEA R22, P0, R28, UR12, 0x2 ;  /* 0x0000000c1c167c11 */ /* 0x000fe2000f8010ff */
[----:B------:R-:W-:Y:S01]  /*14f0*/  IMAD.IADD R21, R27, 0x1, R23 ;  /* 0x000000011b157824 */ /* 0x000fe200078e0217 */
[----:B------:R-:W-:Y:S01]  /*1500*/  ULDC UR9, c[0x0][0x248] ;  /* 0x0000920000097ab9 */ /* 0x000fe20000000800 */
[----:B------:R-:W-:Y:S01]  /*1510*/  LEA R20, P1, R26, UR12, 0x2 ;  /* 0x0000000c1a147c11 */ /* 0x000fe2000f8210ff */
[----:B-1----:R-:W-:Y:S01]  /*1520*/  IMAD R40, R7, UR9, -R40 ;  /* 0x0000000907287c24 */ /* 0x002fe2000f8e0a28 */
[----:B------:R-:W-:Y:S02]  /*1530*/  LEA.HI.X R23, R28, UR13, R31, 0x2, P0 ;  /* 0x0000000d1c177c11 */ /* 0x000fe400080f141f */
[----:B------:R-:W-:Y:S01]  /*1540*/  ISETP.NE.AND P0, PT, RZ, UR8, PT ;  /* 0x00000008ff007c0c */ /* 0x000fe2000bf05270 */
[----:B------:R-:W-:Y:S01]  /*1550*/  ULDC UR8, c[0x0][0x228] ;  /* 0x00008a0000087ab9 */ /* 0x000fe20000000800 */
[----:B0-----:R-:W-:-:S02]  /*1560*/  VIADDMNMX R29, R40, R19, UR6, PT ;  /* 0x00000006281d7e46 */ /* 0x001fc4000b800113 */
[----:B------:R-:W-:Y:S02]  /*1570*/  LEA.HI.X R21, R26, UR13, R21, 0x2, P1 ;  /* 0x0000000d1a157c11 */ /* 0x000fe400088f1415 */
[----:B------:R-:W-:Y:S02]  /*1580*/  VIMNMX R28, R29, UR8, PT ;  /* 0x000000081d1c7c48 */ /* 0x000fe4000bfe0100 */
[----:B------:R-:W-:Y:S02]  /*1590*/  VIMNMX R27, RZ, R40, !PT ;  /* 0x00000028ff1b7248 */ /* 0x000fe40007fe0100 */
[----:B------:R-:W-:-:S03]  /*15a0*/  IADD3 R19, -R40, R29, RZ ;  /* 0x0000001d28137210 */ /* 0x000fc60007ffe1ff */
        /* <DEDUP_REMOVED lines=13> */
.L_x_768:
[----:B------:R-:W-:Y:S05]  /*1680*/  BSYNC B3 ;  /* 0x0000000000037941 */ /* 0x000fea0003800000 */
.L_x_767:
        /* <DEDUP_REMOVED lines=9> */
.L_x_770:
[----:B------:R-:W-:Y:S05]  /*1720*/  BSYNC B3 ;  /* 0x0000000000037941 */ /* 0x000fea0003800000 */
.L_x_769:
[----:B------:R-:W-:Y:S01]  /*1730*/  IMAD.MOV.U32 R19, RZ, RZ, R32 ;  /* 0x000000ffff137224 */ /* 0x000fe200078e0020 */
[----:B------:R-:W-:Y:S06]  /*1740*/  @!P2 BRA `(.L_x_766) ;  /* 0x000000000018a947 */ /* 0x000fec0003800000 */
[----:B------:R-:W-:Y:S01]  /*1750*/  ISETP.LE.OR P0, PT, R17, R16, !P0 ;  /* 0x000000101100720c */ /* 0x000fe20004703670 */
[----:B------:R-:W-:-:S12]  /*1760*/  VIADD R19, R5, 0x3 ;  /* 0x0000000305137836 */ /* 0x000fd80000000000 */
[----:B------:R-:W-:Y:S05]  /*1770*/  @P0 BRA `(.L_x_766) ;  /* 0x00000000000c0947 */ /* 0x000fea0003800000 */
[----:B------:R-:W2:Y:S01]  /*1780*/  LDG.E R21, desc[UR10][R20.64] ;  /* 0x0000000a14157981 */ /* 0x000ea2000c1e1900 */
[----:B------:R-:W2:Y:S02]  /*1790*/  MUFU.RCP R22, R34 ;  /* 0x0000002200167308 */ /* 0x000ea40000001000 */
[----:B--2---:R-:W-:-:S07]  /*17a0*/  FFMA.FTZ R6, R21, R22, R6 ;  /* 0x0000001615067223 */ /* 0x004fce0000010006 */
.L_x_766:
[----:B------:R-:W-:Y:S05]  /*17b0*/  BSYNC B2 ;  /* 0x0000000000027941 */ /* 0x000fea0003800000 */
.L_x_765:
        /* <DEDUP_REMOVED lines=22> */
.L_x_773:
[----:B------:R-:W0:Y:S01]  /*1920*/  LDC R38, c[0x0][0x230] ;  /* 0x00008c00ff267b82 */ /* 0x000e220000000800 */
[----:B------:R-:W-:Y:S02]  /*1930*/  VIMNMX R22, RZ, R28, !PT ;  /* 0x0000001cff167248 */ /* 0x000fe40007fe0100 */
[----:B0-----:R-:W-:-:S04]  /*1940*/  VIMNMX3 R23, R33, UR7, R38, PT ;  /* 0x0000000721177c0f */ /* 0x001fc8000b800126 */
[----:B------:R-:W-:-:S13]  /*1950*/  ISETP.LE.OR P3, PT, R23, R22, !P0 ;  /* 0x000000161700720c */ /* 0x000fda0004763670 */
[----:B------:R-:W0:Y:S01]  /*1960*/  @!P3 LDC.64 R22, c[0x0][0x220] ;  /* 0x00008800ff16bb82 */ /* 0x000e220000000a00 */
[----:B------:R-:W-:Y:S02]  /*1970*/  @!P3 IMAD.MOV.U32 R40, RZ, RZ, R2 ;  /* 0x000000ffff28b224 */ /* 0x000fe400078e0002 */
[----:B------:R-:W-:-:S05]  /*1980*/  @!P3 IMAD.MOV.U32 R41, RZ, RZ, R9 ;  /* 0x000000ffff29b224 */ /* 0x000fca00078e0009 */
[----:B------:R-:W1:Y:S01]  /*1990*/  @!P3 LDC.64 R24, c[0x0][0x218] ;  /* 0x00008600ff18bb82 */ /* 0x000e620000000a00 */
[-C--:B0-----:R-:W-:Y:S02]  /*19a0*/  @!P3 IMAD R39, R29, R22.reuse, RZ ;  /* 0x000000161d27b224 */ /* 0x081fe400078e02ff */
[----:B------:R-:W-:-:S04]  /*19b0*/  @!P3 IMAD.WIDE.U32 R40, R20, R22, R40 ;  /* 0x000000161428b225 */ /* 0x000fc800078e0028 */
[----:B------:R-:W-:Y:S01]  /*19c0*/  @!P3 IMAD R23, R20, R23, R39 ;  /* 0x000000171417b224 */ /* 0x000fe200078e0227 */
[----:B-1----:R-:W-:-:S04]  /*19d0*/  @!P3 LEA R42, P1, R40, R24, 0x2 ;  /* 0x00000018282ab211 */ /* 0x002fc800078210ff */
[----:B------:R-:W-:-:S04]  /*19e0*/  @!P3 IADD3 R22, R41, R23, RZ ;  /* 0x000000172916b210 */ /* 0x000fc80007ffe0ff */
        /* <DEDUP_REMOVED lines=15> */
[----:B------:R-:W-:Y:S01]  /*1ae0*/  VIMNMX3 R41, R31, UR7, R38, PT ;  /* 0x000000071f297c0f */ /* 0x000fe2000b800126 */
[----:B------:R-:W-:-:S03]  /*1af0*/  @!P1 IMAD.IADD R45, R23, 0x1, R45 ;  /* 0x00000001172d9824 */ /* 0x000fc600078e022d */
[----:B------:R-:W-:Y:S02]  /*1b00*/  ISETP.LE.OR P2, PT, R41, R40, !P0 ;  /* 0x000000282900720c */ /* 0x000fe40004743670 */
        /* <DEDUP_REMOVED lines=10> */
[----:B------:R-:W-:Y:S02]  /*1bb0*/  VIMNMX R24, RZ, R27, !PT ;  /* 0x0000001bff187248 */ /* 0x000fe40007fe0100 */
[----:B------:R-:W-:Y:S02]  /*1bc0*/  @!P2 IADD3.X R39, RZ, R29, RZ, P3, !PT ;  /* 0x0000001dff27a210 */ /* 0x000fe40001ffe4ff */
        /* <DEDUP_REMOVED lines=12> */
[----:B------:R-:W4:Y:S01]  /*1c90*/  @!P2 LDG.E R39, desc[UR10][R38.64] ;  /* 0x0000000a2627a981 */ /* 0x000f22000c1e1900 */
[----:B------:R-:W-:-:S04]  /*1ca0*/  @!P3 IMAD.X R23, RZ, RZ, R29, P4 ;  /* 0x000000ffff17b224 */ /* 0x000fc800020e061d */
[----:B--2---:R-:W-:Y:S02]  /*1cb0*/  @!P3 IMAD R22, R23, R24, RZ ;  /* 0x000000181716b224 */ /* 0x004fe400078e02ff */
[----:B------:R-:W-:Y:S02]  /*1cc0*/  @!P3 IMAD.MOV.U32 R23, RZ, RZ, R9 ;  /* 0x000000ffff17b224 */ /* 0x000fe400078e0009 */
[----:B------:R-:W-:Y:S01]  /*1cd0*/  @!P3 IMAD R43, R45, R25, R22 ;  /* 0x000000192d2bb224 */ /* 0x000fe200078e0216 */
[----:B------:R-:W-:-:S05]  /*1ce0*/  @!P3 MOV R22, R2 ;  /* 0x000000020016b202 */ /* 0x000fca0000000f00 */
        /* <DEDUP_REMOVED lines=24> */
.L_x_772:
[----:B------:R-:W-:Y:S05]  /*1e70*/  BSYNC B2 ;  /* 0x0000000000027941 */ /* 0x000fea0003800000 */
.L_x_771:
[----:B------:R-:W-:Y:S05]  /*1e80*/  BRA `(.L_x_763) ;  /* 0x0000000800e87947 */ /* 0x000fea0003800000 */
.L_x_764:
        /* <DEDUP_REMOVED lines=20> */
.L_x_777:
[----:B------:R-:W-:Y:S05]  /*1fd0*/  BSYNC B3 ;  /* 0x0000000000037941 */ /* 0x000fea0003800000 */
.L_x_776:
[----:B------:R-:W-:Y:S01]  /*1fe0*/  MOV R26, R30 ;  /* 0x0000001e001a7202 */ /* 0x000fe20000000f00 */
        /* <DEDUP_REMOVED lines=17> */
.L_x_779:
[----:B------:R-:W-:Y:S05]  /*2100*/  BSYNC B3 ;  /* 0x0000000000037941 */ /* 0x000fea0003800000 */
.L_x_778:
[----:B------:R-:W-:Y:S01]  /*2110*/  IMAD.MOV.U32 R26, RZ, RZ, R32 ;  /* 0x000000ffff1a7224 */ /* 0x000fe200078e0020 */
        /* <DEDUP_REMOVED lines=10> */
[----:B-1----:R-:W-:-:S04]  /*21c0*/  VIADDMNMX R25, R22, R25, UR7, PT ;  /* 0x0000000716197e46 */ /* 0x002fc8000b800119 */
[----:B------:R-:W-:-:S05]  /*21d0*/  IADD3 R22, -R22, R25, RZ ;  /* 0x0000001916167210 */ /* 0x000fca0007ffe1ff */
[----:B------:R-:W-:-:S05]  /*21e0*/  IMAD R22, R19, R22, RZ ;  /* 0x0000001613167224 */ /* 0x000fca00078e02ff */
[----:B------:R-:W-:-:S06]  /*21f0*/  I2FP.F32.S32 R22, R22 ;  /* 0x0000001600167245 */ /* 0x000fcc0000201400 */
[----:B------:R-:W2:Y:S02]  /*2200*/  MUFU.RCP R22, R22 ;  /* 0x0000001600167308 */ /* 0x000ea40000001000 */
[----:B--2---:R-:W-:-:S07]  /*2210*/  FFMA.FTZ R6, R21, R22, R6 ;  /* 0x0000001615067223 */ /* 0x004fce0000010006 */
.L_x_775:
[----:B------:R-:W-:Y:S05]  /*2220*/  BSYNC B2 ;  /* 0x0000000000027941 */ /* 0x000fea0003800000 */
.L_x_774:
[----:B------:R-:W-:-:S13]  /*2230*/  ISETP.GE.U32.AND P0, PT, R11, 0x3, PT ;  /* 0x000000030b00780c */ /* 0x000fda0003f06070 */
[----:B------:R-:W-:Y:S05]  /*2240*/  @!P0 BRA `(.L_x_763) ;  /* 0x0000000400f88947 */ /* 0x000fea0003800000 */
[----:B------:R-:W-:-:S13]  /*2250*/  ISETP.GT.AND P0, PT, R28, R27, PT ;  /* 0x0000001b1c00720c */ /* 0x000fda0003f04270 */
.L_x_786:
        /* <DEDUP_REMOVED lines=24> */
[-C--:B------:R-:W-:Y:S01]  /*23e0*/  IMAD R24, R26, R28.reuse, R28 ;  /* 0x0000001c1a187224 */ /* 0x080fe200078e021c */
[----:B------:R-:W-:Y:S01]  /*23f0*/  BSSY B2, `(.L_x_780) ;  /* 0x000002e000027945 */ /* 0x000fe20003800000 */
[----:B------:R-:W-:Y:S02]  /*2400*/  @!P2 IMAD.IADD R32, R31, 0x1, -R32 ;  /* 0x000000011f20a824 */ /* 0x000fe400078e0a20 */
[C---:B------:R-:W-:Y:S01]  /*2410*/  IMAD.IADD R38, R24.reuse, 0x1, -R29 ;  /* 0x0000000118267824 */ /* 0x040fe200078e0a1d */
[----:B------:R-:W-:Y:S01]  /*2420*/  IADD3 R42, R24, R28, RZ ;  /* 0x0000001c182a7210 */ /* 0x000fe20007ffe0ff */
[----:B------:R-:W-:-:S03]  /*2430*/  @!P2 IMAD R20, R19, R32, RZ ;  /* 0x000000201314a224 */ /* 0x000fc600078e02ff */
[----:B------:R-:W-:Y:S01]  /*2440*/  VIADDMNMX R21, R38, R27, UR7, PT ;  /* 0x0000000726157e46 */ /* 0x000fe2000b80011b */
[----:B------:R-:W-:Y:S01]  /*2450*/  IMAD.IADD R40, R42, 0x1, -R29 ;  /* 0x000000012a287824 */ /* 0x000fe200078e0a1d */
[----:B------:R-:W-:Y:S02]  /*2460*/  @!P2 I2FP.F32.S32 R20, R20 ;  /* 0x000000140014a245 */ /* 0x000fe40000201400 */
[----:B------:R-:W-:Y:S02]  /*2470*/  VIMNMX R31, RZ, R38, !PT ;  /* 0x00000026ff1f7248 */ /* 0x000fe40007fe0100 */
[----:B0-----:R-:W-:Y:S02]  /*2480*/  VIMNMX R22, R21, R30, PT ;  /* 0x0000001e15167248 */ /* 0x001fe40003fe0100 */
[----:B------:R-:W2:Y:S01]  /*2490*/  @!P2 MUFU.RCP R20, R20 ;  /* 0x000000140014a308 */ /* 0x000ea20000001000 */
[----:B------:R-:W-:Y:S02]  /*24a0*/  IADD3 R32, -R29, R42, R28 ;  /* 0x0000002a1d207210 */ /* 0x000fe40007ffe11c */
[----:B------:R-:W-:-:S02]  /*24b0*/  ISETP.LE.OR P3, PT, R22, R31, !P0 ;  /* 0x0000001f1600720c */ /* 0x000fc40004763670 */
[-C--:B------:R-:W-:Y:S02]  /*24c0*/  VIADDMNMX R33, R40, R27.reuse, UR7, PT ;  /* 0x0000000728217e46 */ /* 0x080fe4000b80011b */
[----:B------:R-:W-:Y:S02]  /*24d0*/  VIADDMNMX R25, R32, R27, UR7, PT ;  /* 0x0000000720197e46 */ /* 0x000fe4000b80011b */
[----:B------:R-:W-:Y:S02]  /*24e0*/  VIMNMX R33, R33, R30, PT ;  /* 0x0000001e21217248 */ /* 0x000fe40003fe0100 */
[----:B------:R-:W-:Y:S02]  /*24f0*/  VIMNMX R38, RZ, R40, !PT ;  /* 0x00000028ff267248 */ /* 0x000fe40007fe0100 */
[----:B------:R-:W-:Y:S02]  /*2500*/  VIMNMX R39, RZ, R32, !PT ;  /* 0x00000020ff277248 */ /* 0x000fe40007fe0100 */
[----:B------:R-:W-:-:S02]  /*2510*/  VIMNMX R30, R25, R30, PT ;  /* 0x0000001e191e7248 */ /* 0x000fc40003fe0100 */
[----:B------:R-:W-:Y:S02]  /*2520*/  ISETP.LE.OR P4, PT, R33, R38, !P0 ;  /* 0x000000262100720c */ /* 0x000fe40004783670 */
[----:B------:R-:W-:Y:S01]  /*2530*/  ISETP.LE.OR P1, PT, R30, R39, !P0 ;  /* 0x000000271e00720c */ /* 0x000fe20004723670 */
[----:B--2---:R-:W-:Y:S01]  /*2540*/  @!P2 FFMA.FTZ R6, R23, R20, R6 ;  /* 0x000000141706a223 */ /* 0x004fe20000010006 */
[----:B------:R-:W-:Y:S11]  /*2550*/  @P3 BRA `(.L_x_781) ;  /* 0x00000000005c3947 */ /* 0x000ff60003800000 */
        /* <DEDUP_REMOVED lines=17> */
[----:B------:R-:W-:-:S05]  /*2670*/  VIADDMNMX R23, R22, R27, UR7, PT ;  /* 0x0000000716177e46 */ /* 0x000fca000b80011b */
[----:B------:R-:W-:-:S04]  /*2680*/  IMAD.IADD R22, R23, 0x1, -R22 ;  /* 0x0000000117167824 */ /* 0x000fc800078e0a16 */
[----:B------:R-:W-:-:S05]  /*2690*/  IMAD R22, R19, R22, RZ ;  /* 0x0000001613167224 */ /* 0x000fca00078e02ff */
[----:B------:R-:W-:-:S06]  /*26a0*/  I2FP.F32.S32 R22, R22 ;  /* 0x0000001600167245 */ /* 0x000fcc0000201400 */
[----:B------:R-:W2:Y:S02]  /*26b0*/  MUFU.RCP R22, R22 ;  /* 0x0000001600167308 */ /* 0x000ea40000001000 */
[----:B--2---:R-:W-:-:S07]  /*26c0*/  FFMA.FTZ R6, R21, R22, R6 ;  /* 0x0000001615067223 */ /* 0x004fce0000010006 */
.L_x_781:
[----:B------:R-:W-:Y:S05]  /*26d0*/  BSYNC B2 ;  /* 0x0000000000027941 */ /* 0x000fea0003800000 */
.L_x_780:
        /* <DEDUP_REMOVED lines=25> */
.L_x_783:
[----:B------:R-:W-:Y:S05]  /*2870*/  BSYNC B2 ;  /* 0x0000000000027941 */ /* 0x000fea0003800000 */
.L_x_782:
[----:B------:R-:W-:Y:S01]  /*2880*/  BSSY B2, `(.L_x_784) ;  /* 0x0000017000027945 */ /* 0x000fe20003800000 */
[----:B------:R-:W-:-:S03]  /*2890*/  IMAD.IADD R32, R25, 0x1, -R32 ;  /* 0x0000000119207824 */ /* 0x000fc600078e0a20 */
        /* <DEDUP_REMOVED lines=21> */
.L_x_785:
[----:B------:R-:W-:Y:S05]  /*29f0*/  BSYNC B2 ;  /* 0x0000000000027941 */ /* 0x000fea0003800000 */
.L_x_784:
[----:B------:R-:W-:-:S05]  /*2a00*/  VIADD R26, R26, 0x4 ;  /* 0x000000041a1a7836 */ /* 0x000fca0000000000 */
[----:B------:R-:W-:-:S13]  /*2a10*/  ISETP.GE.AND P1, PT, R26, R8, PT ;  /* 0x000000081a00720c */ /* 0x000fda0003f26270 */
[----:B------:R-:W-:Y:S05]  /*2a20*/  @!P1 BRA `(.L_x_786) ;  /* 0xfffffff8000c9947 */ /* 0x000fea000383ffff */
.L_x_763:
[----:B------:R-:W-:Y:S05]  /*2a30*/  BSYNC B1 ;  /* 0x0000000000017941 */ /* 0x000fea0003800000 */
.L_x_762:
[----:B------:R-:W-:-:S04]  /*2a40*/  IADD3 R7, R7, 0x1, RZ ;  /* 0x0000000107077810 */ /* 0x000fc80007ffe0ff */
[----:B------:R-:W-:-:S13]  /*2a50*/  ISETP.GE.AND P0, PT, R7, R4, PT ;  /* 0x000000040700720c */ /* 0x000fda0003f06270 */
[----:B------:R-:W-:Y:S05]  /*2a60*/  @!P0 BRA `(.L_x_787) ;  /* 0xffffffe800108947 */ /* 0x000fea000383ffff */
[----:B------:R-:W-:Y:S05]  /*2a70*/  BRA `(.L_x_760) ;  /* 0x0000001400e47947 */ /* 0x000fea0003800000 */
.L_x_761:
        /* <DEDUP_REMOVED lines=10> */
[----:B------:R-:W-:Y:S02]  /*2b20*/  VIMNMX R15, RZ, R18, !PT ;  /* 0x00000012ff0f7248 */ /* 0x000fe40007fe0100 */
[----:B------:R-:W-:Y:S02]  /*2b30*/  VIMNMX R25, R25, UR8, PT ;  /* 0x0000000819197c48 */ /* 0x000fe4000bfe0100 */
[----:B------:R-:W-:-:S03]  /*2b40*/  VIMNMX R24, R24, UR8, PT ;  /* 0x0000000818187c48 */ /* 0x000fc6000bfe0100 */
[----:B------:R-:W-:Y:S02]  /*2b50*/  IMAD.IADD R27, R25, 0x1, -R14 ;  /* 0x00000001191b7824 */ /* 0x000fe400078e0a0e */
[----:B------:R-:W-:-:S07]  /*2b60*/  IMAD.IADD R28, R24, 0x1, -R15 ;  /* 0x00000001181c7824 */ /* 0x000fce00078e0a0f */
.L_x_813:
[----:B------:R-:W-:Y:S01]  /*2b70*/  ISETP.GE.AND P0, PT, R5, R8, PT ;  /* 0x000000080500720c */ /* 0x000fe20003f06270 */
[----:B------:R-:W-:-:S12]  /*2b80*/  BSSY B1, `(.L_x_788) ;  /* 0x0000165000017945 */ /* 0x000fd80003800000 */
[----:B------:R-:W-:Y:S05]  /*2b90*/  @P0 BRA `(.L_x_789) ;  /* 0x00000014008c0947 */ /* 0x000fea0003800000 */
[----:B------:R-:W-:Y:S01]  /*2ba0*/  ULDC UR8, c[0x0][0x23c] ;  /* 0x00008f0000087ab9 */ /* 0x000fe20000000800 */
[----:B------:R-:W-:Y:S01]  /*2bb0*/  IADD3 R32, R5, 0x1, RZ ;  /* 0x0000000105207810 */ /* 0x000fe20007ffe0ff */
[----:B------:R-:W-:Y:S01]  /*2bc0*/  IMAD R17, R7, UR8, R5 ;  /* 0x0000000807117c24 */ /* 0x000fe2000f8e0205 */
[----:B------:R-:W0:Y:S01]  /*2bd0*/  LDC R38, c[0x0][0x250] ;  /* 0x00009400ff267b82 */ /* 0x000e220000000800 */
[----:B------:R-:W-:Y:S01]  /*2be0*/  VIADD R40, R5, 0x2 ;  /* 0x0000000205287836 */ /* 0x000fe20000000000 */
[----:B------:R-:W-:Y:S01]  /*2bf0*/  ULDC.64 UR12, c[0x0][0x218] ;  /* 0x00008600000c7ab9 */ /* 0x000fe20000000a00 */
[----:B------:R-:W-:Y:S01]  /*2c00*/  IMAD R19, R7, UR8, R32 ;  /* 0x0000000807137c24 */ /* 0x000fe2000f8e0220 */
[-C--:B------:R-:W-:Y:S01]  /*2c10*/  IADD3 R29, P0, R17, R36.reuse, RZ ;  /* 0x00000024111d7210 */ /* 0x080fe20007f1e0ff */
[----:B------:R-:W-:Y:S01]  /*2c20*/  IMAD R23, R7, UR8, R40 ;  /* 0x0000000807177c24 */ /* 0x000fe2000f8e0228 */
[----:B------:R-:W-:Y:S01]  /*2c30*/  ULDC.64 UR8, c[0x0][0x220] ;  /* 0x0000880000087ab9 */ /* 0x000fe20000000a00 */
[----:B------:R-:W-:Y:S01]  /*2c40*/  IMAD.MOV.U32 R18, RZ, RZ, R2 ;  /* 0x000000ffff127224 */ /* 0x000fe200078e0002 */
[----:B------:R-:W1:Y:S01]  /*2c50*/  LDC R33, c[0x0][0x240] ;  /* 0x00009000ff217b82 */ /* 0x000e620000000800 */
[----:B------:R-:W-:-:S02]  /*2c60*/  IADD3 R31, P1, R19, R36, RZ ;  /* 0x00000024131f7210 */ /* 0x000fc40007f3e0ff */
[----:B------:R-:W-:Y:S02]  /*2c70*/  LEA.HI.X.SX32 R17, R17, R10, 0x1, P0 ;  /* 0x0000000a11117211 */ /* 0x000fe400000f0eff */
[----:B------:R-:W-:Y:S02]  /*2c80*/  IADD3 R21, P0, R23, R36, RZ ;  /* 0x0000002417157210 */ /* 0x000fe40007f1e0ff */
[-C--:B------:R-:W-:Y:S01]  /*2c90*/  LEA.HI.X.SX32 R16, R19, R10.reuse, 0x1, P1 ;  /* 0x0000000a13107211 */ /* 0x080fe200008f0eff */
[----:B------:R-:W-:Y:S01]  /*2ca0*/  IMAD R20, R17, UR8, RZ ;  /* 0x0000000811147c24 */ /* 0x000fe2000f8e02ff */
[----:B------:R-:W-:Y:S01]  /*2cb0*/  LEA.HI.X.SX32 R23, R23, R10, 0x1, P0 ;  /* 0x0000000a17177211 */ /* 0x000fe200000f0eff */
[----:B------:R-:W-:Y:S02]  /*2cc0*/  IMAD.MOV.U32 R19, RZ, RZ, R9 ;  /* 0x000000ffff137224 */ /* 0x000fe400078e0009 */
[----:B------:R-:W-:Y:S02]  /*2cd0*/  IMAD R22, R16, UR8, RZ ;  /* 0x0000000810167c24 */ /* 0x000fe4000f8e02ff */
[----:B------:R-:W-:-:S02]  /*2ce0*/  IMAD R39, R29, UR9, R20 ;  /* 0x000000091d277c24 */ /* 0x000fc4000f8e0214 */
[----:B------:R-:W-:Y:S02]  /*2cf0*/  IMAD R20, R23, UR8, RZ ;  /* 0x0000000817147c24 */ /* 0x000fe4000f8e02ff */
[----:B------:R-:W-:-:S04]  /*2d00*/  IMAD.WIDE.U32 R16, R29, UR8, R18 ;  /* 0x000000081d107c25 */ /* 0x000fc8000f8e0012 */
[C---:B------:R-:W-:Y:S02]  /*2d10*/  IMAD R29, R31.reuse, UR9, R22 ;  /* 0x000000091f1d7c24 */ /* 0x040fe4000f8e0216 */
        /* <DEDUP_REMOVED lines=34> */
.L_x_794:
[----:B------:R-:W-:Y:S05]  /*2f40*/  BSYNC B3 ;  /* 0x0000000000037941 */ /* 0x000fea0003800000 */
.L_x_793:
        /* <DEDUP_REMOVED lines=9> */
.L_x_796:
[----:B------:R-:W-:Y:S05]  /*2fe0*/  BSYNC B3 ;  /* 0x0000000000037941 */ /* 0x000fea0003800000 */
.L_x_795:
[----:B------:R-:W-:Y:S01]  /*2ff0*/  MOV R38, R40 ;  /* 0x0000002800267202 */ /* 0x000fe20000000f00 */
[----:B------:R-:W-:Y:S06]  /*3000*/  @!P2 BRA `(.L_x_792) ;  /* 0x000000000018a947 */ /* 0x000fec0003800000 */
[----:B------:R-:W-:Y:S01]  /*3010*/  ISETP.LE.OR P0, PT, R24, R15, !P0 ;  /* 0x0000000f1800720c */ /* 0x000fe20004703670 */
[----:B------:R-:W-:-:S12]  /*3020*/  VIADD R38, R5, 0x3 ;  /* 0x0000000305267836 */ /* 0x000fd80000000000 */
[----:B------:R-:W-:Y:S05]  /*3030*/  @P0 BRA `(.L_x_792) ;  /* 0x00000000000c0947 */ /* 0x000fea0003800000 */
[----:B------:R-:W2:Y:S01]  /*3040*/  LDG.E R17, desc[UR10][R16.64] ;  /* 0x0000000a10117981 */ /* 0x000ea2000c1e1900 */
[----:B------:R-:W2:Y:S02]  /*3050*/  MUFU.RCP R18, R34 ;  /* 0x0000002200127308 */ /* 0x000ea40000001000 */
[----:B--2---:R-:W-:-:S07]  /*3060*/  FFMA.FTZ R6, R17, R18, R6 ;  /* 0x0000001211067223 */ /* 0x004fce0000010006 */
.L_x_792:
[----:B------:R-:W-:Y:S05]  /*3070*/  BSYNC B2 ;  /* 0x0000000000027941 */ /* 0x000fea0003800000 */
.L_x_791:
[----:B------:R-:W-:Y:S01]  /*3080*/  ISETP.GE.U32.AND P0, PT, R11, 0x3, PT ;  /* 0x000000030b00780c */ /* 0x000fe20003f06070 */
[----:B------:R-:W-:-:S12]  /*3090*/  BSSY B2, `(.L_x_797) ;  /* 0x0000067000027945 */ /* 0x000fd80003800000 */
[----:B------:R-:W-:Y:S05]  /*30a0*/  @!P0 BRA `(.L_x_798) ;  /* 0x0000000400948947 */ /* 0x000fea0003800000 */
[----:B------:R-:W-:-:S13]  /*30b0*/  ISETP.GT.AND P0, PT, R42, R23, PT ;  /* 0x000000172a00720c */ /* 0x000fda0003f04270 */
.L_x_799:
        /* <DEDUP_REMOVED lines=100> */
.L_x_798:
[----:B------:R-:W-:Y:S05]  /*3700*/  BSYNC B2 ;  /* 0x0000000000027941 */ /* 0x000fea0003800000 */
.L_x_797:
[----:B------:R-:W-:Y:S05]  /*3710*/  BRA `(.L_x_789) ;  /* 0x0000000800ac7947 */ /* 0x000fea0003800000 */
.L_x_790:
        /* <DEDUP_REMOVED lines=23> */
.L_x_803:
[----:B------:R-:W-:Y:S05]  /*3890*/  BSYNC B3 ;  /* 0x0000000000037941 */ /* 0x000fea0003800000 */
.L_x_802:
        /* <DEDUP_REMOVED lines=11> */
.L_x_805:
[----:B------:R-:W-:Y:S05]  /*3950*/  BSYNC B3 ;  /* 0x0000000000037941 */ /* 0x000fea0003800000 */
.L_x_804:
        /* <DEDUP_REMOVED lines=10> */
.L_x_801:
[----:B------:R-:W-:Y:S05]  /*3a00*/  BSYNC B2 ;  /* 0x0000000000027941 */ /* 0x000fea0003800000 */
.L_x_800:
[----:B------:R-:W-:-:S13]  /*3a10*/  ISETP.GE.U32.AND P0, PT, R11, 0x3, PT ;  /* 0x000000030b00780c */ /* 0x000fda0003f06070 */
[----:B------:R-:W-:Y:S05]  /*3a20*/  @!P0 BRA `(.L_x_789) ;  /* 0x0000000400e88947 */ /* 0x000fea0003800000 */
[----:B------:R-:W-:-:S13]  /*3a30*/  ISETP.GT.AND P0, PT, R42, R23, PT ;  /* 0x000000172a00720c */ /* 0x000fda0003f04270 */
.L_x_812:
        /* <DEDUP_REMOVED lines=69> */
.L_x_807:
[----:B------:R-:W-:Y:S05]  /*3e90*/  BSYNC B2 ;  /* 0x0000000000027941 */ /* 0x000fea0003800000 */
.L_x_806:
        /* <DEDUP_REMOVED lines=23> */
.L_x_809:
[----:B------:R-:W-:Y:S05]  /*4010*/  BSYNC B2 ;  /* 0x0000000000027941 */ /* 0x000fea0003800000 */
.L_x_808:
        /* <DEDUP_REMOVED lines=23> */
.L_x_811:
[----:B------:R-:W-:Y:S05]  /*4190*/  BSYNC B2 ;  /* 0x0000000000027941 */ /* 0x000fea0003800000 */
.L_x_810:
[----:B------:R-:W-:-:S05]  /*41a0*/  VIADD R30, R30, 0x4 ;  /* 0x000000041e1e7836 */ /* 0x000fca0000000000 */
[----:B------:R-:W-:-:S13]  /*41b0*/  ISETP.GE.AND P1, PT, R30, R8, PT ;  /* 0x000000081e00720c */ /* 0x000fda0003f26270 */
[----:B------:R-:W-:Y:S05]  /*41c0*/  @!P1 BRA `(.L_x_812) ;  /* 0xfffffff8001c9947 */ /* 0x000fea000383ffff */
.L_x_789:
[----:B------:R-:W-:Y:S05]  /*41d0*/  BSYNC B1 ;  /* 0x0000000000017941 */ /* 0x000fea0003800000 */
.L_x_788:
[----:B------:R-:W-:-:S04]  /*41e0*/  IADD3 R7, R7, 0x1, RZ ;  /* 0x0000000107077810 */ /* 0x000fc80007ffe0ff */
[----:B------:R-:W-:-:S13]  /*41f0*/  ISETP.GE.AND P0, PT, R7, R4, PT ;  /* 0x000000040700720c */ /* 0x000fda0003f06270 */
[----:B------:R-:W-:Y:S05]  /*4200*/  @!P0 BRA `(.L_x_813) ;  /* 0xffffffe800588947 */ /* 0x000fea000383ffff */
.L_x_760:
[----:B------:R-:W-:Y:S05]  /*4210*/  BSYNC B0 ;  /* 0x0000000000007941 */ /* 0x000fea0003800000 */
.L_x_759:
[----:B------:R-:W-:Y:S01]  /*4220*/  ULDC.64 UR8, c[0x0][0x258] ;  /* 0x0000960000087ab9 */ /* 0x000fe20000000a00 */
[----:B------:R-:W-:Y:S02]  /*4230*/  SHF.R.S32.HI R5, RZ, 0x1f, R0 ;  /* 0x0000001fff057819 */ /* 0x000fe40000011400 */
[----:B------:R-:W-:Y:S01]  /*4240*/  LEA R4, P0, R0, UR8, 0x2 ;  /* 0x0000000800047c11 */ /* 0x000fe2000f8010ff */
[----:B------:R-:W-:-:S03]  /*4250*/  ULDC UR8, c[0x0][0x210] ;  /* 0x0000840000087ab9 */ /* 0x000fc60000000800 */
[----:B------:R-:W-:Y:S01]  /*4260*/  LEA.HI.X R5, R0, UR9, R5, 0x2, P0 ;  /* 0x0000000900057c11 */ /* 0x000fe200080f1405 */
[----:B------:R-:W-:Y:S01]  /*4270*/  USHF.R.S32.HI UR9, URZ, 0x1f, UR8 ;  /* 0x0000001f3f097899 */ /* 0x000fe20008011408 */
[----:B------:R-:W-:-:S03]  /*4280*/  IADD3 R0, P0, R35, R0, RZ ;  /* 0x0000000023007210 */ /* 0x000fc60007f1e0ff */
[----:B------:R0:W-:Y:S02]  /*4290*/  STG.E desc[UR10][R4.64], R6 ;  /* 0x0000000604007986 */ /* 0x0001e4000c10190a */
[----:B------:R-:W-:Y:S01]  /*42a0*/  IMAD.X R3, RZ, RZ, R3, P0 ;  /* 0x000000ffff037224 */ /* 0x000fe200000e0603 */
[----:B------:R-:W-:-:S04]  /*42b0*/  ISETP.GE.U32.AND P0, PT, R0, UR8, PT ;  /* 0x0000000800007c0c */ /* 0x000fc8000bf06070 */
[----:B------:R-:W-:-:S13]  /*42c0*/  ISETP.GE.AND.EX P0, PT, R3, UR9, PT, P0 ;  /* 0x0000000903007c0c */ /* 0x000fda000bf06300 */
[----:B0-----:R-:W-:Y:S05]  /*42d0*/  @!P0 BRA `(.L_x_814) ;  /* 0xffffffbc00a88947 */ /* 0x001fea000383ffff */
[----:B------:R-:W-:Y:S05]  /*42e0*/  EXIT ;  /* 0x000000000000794d */ /* 0x000fea0003800000 */
        .weak           $__internal_11_$__cuda_sm20_div_s64
        .type           $__internal_11_$__cuda_sm20_div_s64,@function
        .size           $__internal_11_$__cuda_sm20_div_s64,(.L_x_1830 - $__internal_11_$__cuda_sm20_div_s64)
$__internal_11_$__cuda_sm20_div_s64:
        /* <DEDUP_REMOVED lines=82> */
[----:B------:R-:W-:Y:S06]  /*4810*/  RET.REL.NODEC R10 `(_ZN2at6native49_GLOBAL__N__3489678a_16_AveragePool2d_cu_fb80407639avg_pool2d_backward_out_cuda_frame_nhwcIffiEEvT1_PKT_llliiiiiiiiPS4_ibb) ;  /* 0xffffffb40af87950 */ /* 0x000fec0003c3ffff */
.L_x_815:
        /* <DEDUP_REMOVED lines=14> */
.L_x_1830:


//--------------------- .text._ZN2at6native49_GLOBAL__N__3489678a_16_AveragePool2d_cu_fb80407634avg_pool2d_backward_out_cuda_frameIddlEEvT1_PKT_llllliiiiiiPS4_ibb --------------------------
	.section	.text._ZN2at6native49_GLOBAL__N__3489678a_16_AveragePool2d_cu_fb80407634avg_pool2d_backward_out_cuda_frameIddlEEvT1_PKT_llllliiiiiiPS4_ibb,"ax",@progbits
	.align	128
.text._ZN2at6native49_GLOBAL__N__3489678a_16_AveragePool2d_cu_fb80407634avg_pool2d_backward_out_cuda_frameIddlEEvT1_PKT_llllliiiiiiPS4_ibb:
        .type           _ZN2at6native49_GLOBAL__N__3489678a_16_AveragePool2d_cu_fb80407634avg_pool2d_backward_out_cuda_frameIddlEEvT1_PKT_llllliiiiiiPS4_ibb,@function
        .size           _ZN2at6native49_GLOBAL__N__3489678a_16_AveragePool2d_cu_fb80407634avg_pool2d_backward_out_cuda_frameIddlEEvT1_PKT_llllliiiiiiPS4_ibb,(.L_x_1832 - _ZN2at6native49_GLOBAL__N__3489678a_16_AveragePool2d_cu_fb80407634avg_pool2d_backward_out_cuda_frameIddlEEvT1_PKT_llllliiiiiiPS4_ibb)
        .other          _ZN2at6native49_GLOBAL__N__3489678a_16_AveragePool2d_cu_fb80407634avg_pool2d_backward_out_cuda_frameIddlEEvT1_PKT_llllliiiiiiPS4_ibb,@"STO_CUDA_ENTRY STV_DEFAULT"
_ZN2at6native49_GLOBAL__N__3489678a_16_AveragePool2d_cu_fb80407634avg_pool2d_backward_out_cuda_frameIddlEEvT1_PKT_llllliiiiiiPS4_ibb:
        /* <DEDUP_REMOVED lines=12> */
[----:B------:R-:W-:Y:S01]  /*00c0*/  ULDC UR8, c[0x0][0x268] ;  /* 0x00009a0000087ab9 */ /* 0x000fe20000000800 */
[----:B------:R-:W-:Y:S01]  /*00d0*/  UIADD3 UR4, UR4, UR6, URZ ;  /* 0x0000000604047290 */ /* 0x000fe2000fffe03f */
[----:B------:R-:W0:Y:S01]  /*00e0*/  I2F.F64 R24, UR8 ;  /* 0x0000000800187d12 */ /* 0x000e220008201c00 */
[----:B------:R-:W-:Y:S01]  /*00f0*/  ULDC UR5, c[0x0][0x230] ;  /* 0x00008c0000057ab9 */ /* 0x000fe20000000800 */
[----:B------:R-:W-:Y:S01]  /*0100*/  ULDC UR6, c[0x0][0xc] ;  /* 0x0000030000067ab9 */ /* 0x000fe20000000800 */
[----:B------:R-:W-:Y:S01]  /*0110*/  UIADD3 UR5, UR5, UR7, URZ ;  /* 0x0000000705057290 */ /* 0x000fe2000fffe03f */
[----:B------:R-:W-:Y:S01]  /*0120*/  IMAD R4, R5, UR6, RZ ;  /* 0x0000000605047c24 */ /* 0x000fe2000f8e02ff */
[----:B------:R-:W-:-:S10]  /*0130*/  ULDC.64 UR8, c[0x0][0x208] ;  /* 0x0000820000087ab9 */ /* 0x000fd40000000a00 */
.L_x_960:
        /* <DEDUP_REMOVED lines=11> */
[----:B0-----:R-:W-:Y:S05]  /*01f0*/  CALL.REL.NOINC `($__internal_13_$__cuda_sm20_div_s64) ;  /* 0x0000006000bc7944 */ /* 0x001fea0003c00000 */
[----:B------:R-:W-:Y:S01]  /*0200*/  IMAD.MOV R5, RZ, RZ, -R10 ;  /* 0x000000ffff057224 */ /* 0x000fe200078e0a0a */
[----:B------:R-:W-:Y:S01]  /*0210*/  ULDC UR6, c[0x0][0x230] ;  /* 0x00008c0000067ab9 */ /* 0x000fe20000000800 */
[----:B------:R-:W-:Y:S01]  /*0220*/  MOV R6, R10 ;  /* 0x0000000a00067202 */ /* 0x000fe20000000f00 */
[----:B------:R-:W-:Y:S02]  /*0230*/  IMAD.MOV.U32 R7, RZ, RZ, R11 ;  /* 0x000000ffff077224 */ /* 0x000fe400078e000b */
[----:B------:R-:W-:Y:S01]  /*0240*/  IMAD R0, R5, UR6, R2 ;  /* 0x0000000605007c24 */ /* 0x000fe2000f8e0202 */
[----:B------:R-:W-:Y:S06]  /*0250*/  BRA `(.L_x_818) ;  /* 0x0000000000587947 */ /* 0x000fec0003800000 */
.L_x_817:
[----:B------:R-:W-:Y:S02]  /*0260*/  ULDC UR6, c[0x0][0x230] ;  /* 0x00008c0000067ab9 */ /* 0x000fe40000000800 */
[----:B------:R-:W1:Y:S01]  /*0270*/  I2F.U32.RP R0, UR6 ;  /* 0x0000000600007d06 */ /* 0x000e620008209000 */
[----:B------:R-:W-:-:S07]  /*0280*/  ISETP.NE.U32.AND P2, PT, RZ, UR6, PT ;  /* 0x00000006ff007c0c */ /* 0x000fce000bf45070 */
[----:B-1----:R-:W1:Y:S02]  /*0290*/  MUFU.RCP R0, R0 ;  /* 0x0000000000007308 */ /* 0x002e640000001000 */
[----:B-1----:R-:W-:-:S06]  /*02a0*/  VIADD R6, R0, 0xffffffe ;  /* 0x0ffffffe00067836 */ /* 0x002fcc0000000000 */
[----:B------:R1:W2:Y:S02]  /*02b0*/  F2I.FTZ.U32.TRUNC.NTZ R7, R6 ;  /* 0x0000000600077305 */ /* 0x0002a4000021f000 */
[----:B-1----:R-:W-:Y:S02]  /*02c0*/  IMAD.MOV.U32 R6, RZ, RZ, RZ ;  /* 0x000000ffff067224 */ /* 0x002fe400078e00ff */
[----:B--2---:R-:W-:-:S04]  /*02d0*/  IMAD.MOV R5, RZ, RZ, -R7 ;  /* 0x000000ffff057224 */ /* 0x004fc800078e0a07 */
[----:B------:R-:W-:-:S04]  /*02e0*/  IMAD R5, R5, UR6, RZ ;  /* 0x0000000605057c24 */ /* 0x000fc8000f8e02ff */
[----:B------:R-:W-:-:S06]  /*02f0*/  IMAD.HI.U32 R7, R7, R5, R6 ;  /* 0x0000000507077227 */ /* 0x000fcc00078e0006 */
[----:B------:R-:W-:-:S04]  /*0300*/  IMAD.HI.U32 R6, R7, R2, RZ ;  /* 0x0000000207067227 */ /* 0x000fc800078e00ff */
[----:B------:R-:W-:Y:S02]  /*0310*/  IMAD.MOV R5, RZ, RZ, -R6 ;  /* 0x000000ffff057224 */ /* 0x000fe400078e0a06 */
[----:B------:R-:W-:Y:S02]  /*0320*/  IMAD.MOV.U32 R7, RZ, RZ, RZ ;  /* 0x000000ffff077224 */ /* 0x000fe400078e00ff */
        /* <DEDUP_REMOVED lines=9> */
.L_x_818:
[----:B------:R-:W-:Y:S05]  /*03c0*/  BSYNC B0 ;  /* 0x0000000000007941 */ /* 0x000fea0003800000 */
.L_x_816:
        /* <DEDUP_REMOVED lines=13> */
[----:B0-----:R-:W-:Y:S05]  /*04a0*/  CALL.REL.NOINC `($__internal_13_$__cuda_sm20_div_s64) ;  /* 0x0000006000107944 */ /* 0x001fea0003c00000 */
[----:B------:R-:W-:Y:S01]  /*04b0*/  IMAD.MOV R5, RZ, RZ, -R10 ;  /* 0x000000ffff057224 */ /* 0x000fe200078e0a0a */
[----:B------:R-:W-:Y:S01]  /*04c0*/  ULDC UR6, c[0x0][0x228] ;  /* 0x00008a0000067ab9 */ /* 0x000fe20000000800 */
[----:B------:R-:W-:Y:S02]  /*04d0*/  IMAD.MOV.U32 R7, RZ, RZ, R11 ;  /* 0x000000ffff077224 */ /* 0x000fe400078e000b */
[----:B------:R-:W-:Y:S02]  /*04e0*/  IMAD R8, R5, UR6, R6 ;  /* 0x0000000605087c24 */ /* 0x000fe4000f8e0206 */
[----:B------:R-:W-:Y:S01]  /*04f0*/  IMAD.MOV.U32 R6, RZ, RZ, R10 ;  /* 0x000000ffff067224 */ /* 0x000fe200078e000a */
[----:B------:R-:W-:Y:S06]  /*0500*/  BRA `(.L_x_821) ;  /* 0x00000000005c7947 */ /* 0x000fec0003800000 */
.L_x_820:
[----:B------:R-:W-:Y:S02]  /*0510*/  ULDC UR6, c[0x0][0x228] ;  /* 0x00008a0000067ab9 */ /* 0x000fe40000000800 */
[----:B------:R-:W1:Y:S01]  /*0520*/  I2F.U32.RP R5, UR6 ;  /* 0x0000000600057d06 */ /* 0x000e620008209000 */
[----:B------:R-:W-:-:S07]  /*0530*/  ISETP.NE.U32.AND P2, PT, RZ, UR6, PT ;  /* 0x00000006ff007c0c */ /* 0x000fce000bf45070 */
[----:B-1----:R-:W1:Y:S02]  /*0540*/  MUFU.RCP R5, R5 ;  /* 0x0000000500057308 */ /* 0x002e640000001000 */
[----:B-1----:R-:W-:-:S06]  /*0550*/  VIADD R8, R5, 0xffffffe ;  /* 0x0ffffffe05087836 */ /* 0x002fcc0000000000 */
[----:B------:R1:W2:Y:S02]  /*0560*/  F2I.FTZ.U32.TRUNC.NTZ R9, R8 ;  /* 0x0000000800097305 */ /* 0x0002a4000021f000 */
[----:B-1----:R-:W-:Y:S01]  /*0570*/  HFMA2.MMA R8, -RZ, RZ, 0, 0 ;  /* 0x00000000ff087435 */ /* 0x002fe200000001ff */
[----:B--2---:R-:W-:-:S04]  /*0580*/  IMAD.MOV R7, RZ, RZ, -R9 ;  /* 0x000000ffff077224 */ /* 0x004fc800078e0a09 */
        /* <DEDUP_REMOVED lines=15> */
.L_x_821:
[----:B------:R-:W-:Y:S05]  /*0680*/  BSYNC B0 ;  /* 0x0000000000007941 */ /* 0x000fea0003800000 */
.L_x_819:
        /* <DEDUP_REMOVED lines=14> */
[----:B------:R-:W-:Y:S01]  /*0770*/  ULDC UR6, c[0x0][0x220] ;  /* 0x0000880000067ab9 */ /* 0x000fe20000000800 */
[----:B------:R-:W-:Y:S01]  /*0780*/  IMAD.MOV R12, RZ, RZ, -R10 ;  /* 0x000000ffff0c7224 */ /* 0x000fe200078e0a0a */
[----:B------:R-:W-:-:S05]  /*0790*/  MOV R23, UR6 ;  /* 0x0000000600177c02 */ /* 0x000fca0008000f00 */
[----:B------:R-:W-:Y:S01]  /*07a0*/  IMAD R12, R12, R23, R6 ;  /* 0x000000170c0c7224 */ /* 0x000fe200078e0206 */
[----:B------:R-:W-:Y:S06]  /*07b0*/  BRA `(.L_x_824) ;  /* 0x0000000000587947 */ /* 0x000fec0003800000 */
.L_x_823:
[----:B------:R-:W-:Y:S02]  /*07c0*/  ULDC UR6, c[0x0][0x220] ;  /* 0x0000880000067ab9 */ /* 0x000fe40000000800 */
[----:B------:R-:W-:-:S04]  /*07d0*/  IMAD.U32 R23, RZ, RZ, UR6 ;  /* 0x00000006ff177e24 */ /* 0x000fc8000f8e00ff */
[----:B------:R-:W1:Y:S01]  /*07e0*/  I2F.U32.RP R5, R23 ;  /* 0x0000001700057306 */ /* 0x000e620000209000 */
[----:B------:R-:W-:-:S07]  /*07f0*/  ISETP.NE.U32.AND P2, PT, R23, RZ, PT ;  /* 0x000000ff1700720c */ /* 0x000fce0003f45070 */
[----:B-1----:R-:W1:Y:S02]  /*0800*/  MUFU.RCP R5, R5 ;  /* 0x0000000500057308 */ /* 0x002e640000001000 */
[----:B-1----:R-:W-:-:S06]  /*0810*/  VIADD R10, R5, 0xffffffe ;  /* 0x0ffffffe050a7836 */ /* 0x002fcc0000000000 */
[----:B------:R1:W2:Y:S02]  /*0820*/  F2I.FTZ.U32.TRUNC.NTZ R11, R10 ;  /* 0x0000000a000b7305 */ /* 0x0002a4000021f000 */
[----:B-1----:R-:W-:Y:S02]  /*0830*/  IMAD.MOV.U32 R10, RZ, RZ, RZ ;  /* 0x000000ffff0a7224 */ /* 0x002fe400078e00ff */
[----:B--2---:R-:W-:-:S04]  /*0840*/  IMAD R7, R11, R23, RZ ;  /* 0x000000170b077224 */ /* 0x004fc800078e02ff */
[----:B------:R-:W-:-:S04]  /*0850*/  IMAD.MOV R7, RZ, RZ, -R7 ;  /* 0x000000ffff077224 */ /* 0x000fc800078e0a07 */
[----:B------:R-:W-:-:S06]  /*0860*/  IMAD.HI.U32 R11, R11, R7, R10 ;  /* 0x000000070b0b7227 */ /* 0x000fcc00078e000a */
[----:B------:R-:W-:-:S04]  /*0870*/  IMAD.HI.U32 R10, R11, R6, RZ ;  /* 0x000000060b0a7227 */ /* 0x000fc800078e00ff */
[----:B------:R-:W-:-:S04]  /*0880*/  IMAD.MOV R12, RZ, RZ, -R10 ;  /* 0x000000ffff0c7224 */ /* 0x000fc800078e0a0a */
[----:B------:R-:W-:-:S05]  /*0890*/  IMAD R12, R23, R12, R6 ;  /* 0x0000000c170c7224 */ /* 0x000fca00078e0206 */
[----:B------:R-:W-:-:S13]  /*08a0*/  ISETP.GE.U32.AND P0, PT, R12, R23, PT ;  /* 0x000000170c00720c */ /* 0x000fda0003f06070 */
[----:B------:R-:W-:Y:S01]  /*08b0*/  @P0 IMAD.IADD R12, R12, 0x1, -R23 ;  /* 0x000000010c0c0824 */ /* 0x000fe200078e0a17 */
[----:B------:R-:W-:-:S04]  /*08c0*/  @P0 IADD3 R10, R10, 0x1, RZ ;  /* 0x000000010a0a0810 */ /* 0x000fc80007ffe0ff */
[----:B------:R-:W-:-:S13]  /*08d0*/  ISETP.GE.U32.AND P1, PT, R12, R23, PT ;  /* 0x000000170c00720c */ /* 0x000fda0003f26070 */
[----:B------:R-:W-:Y:S01]  /*08e0*/  @P1 VIADD R10, R10, 0x1 ;  /* 0x000000010a0a1836 */ /* 0x000fe20000000000 */
[----:B------:R-:W-:-:S05]  /*08f0*/  @!P2 LOP3.LUT R10, RZ, R23, RZ, 0x33, !PT ;  /* 0x00000017ff0aa212 */ /* 0x000fca00078e33ff */
[----:B------:R-:W-:-:S04]  /*0900*/  IMAD.MOV R12, RZ, RZ, -R10 ;  /* 0x000000ffff0c7224 */ /* 0x000fc800078e0a0a */
[----:B------:R-:W-:-:S07]  /*0910*/  IMAD R12, R23, R12, R6 ;  /* 0x0000000c170c7224 */ /* 0x000fce00078e0206 */
.L_x_824:
[----:B------:R-:W-:Y:S05]  /*0920*/  BSYNC B0 ;  /* 0x0000000000007941 */ /* 0x000fea0003800000 */
.L_x_822:
[----:B------:R-:W1:Y:S01]  /*0930*/  LDC R17, c[0x0][0x250] ;  /* 0x00009400ff117b82 */ /* 0x000e620000000800 */
[----:B------:R-:W-:Y:S07]  /*0940*/  BSSY B0, `(.L_x_825) ;  /* 0x0000054000007945 */ /* 0x000fee0003800000 */
[----:B------:R-:W2:Y:S08]  /*0950*/  LDC R13, c[0x0][0x254] ;  /* 0x00009500ff0d7b82 */ /* 0x000eb00000000800 */
[----:B------:R-:W3:Y:S01]  /*0960*/  LDC R19, c[0x0][0x248] ;  /* 0x00009200ff137b82 */ /* 0x000ee20000000800 */
[----:B-1----:R-:W-:-:S04]  /*0970*/  IABS R16, R17 ;  /* 0x0000001100107213 */ /* 0x002fc80000000000 */
[----:B------:R-:W1:Y:S01]  /*0980*/  I2F.RP R5, R16 ;  /* 0x0000001000057306 */ /* 0x000e620000209400 */
[----:B--2---:R-:W-:-:S07]  /*0990*/  IABS R21, R13 ;  /* 0x0000000d00157213 */ /* 0x004fce0000000000 */
[----:B------:R-:W2:Y:S01]  /*09a0*/  I2F.RP R11, R21 ;  /* 0x00000015000b7306 */ /* 0x000ea20000209400 */
[----:B---3--:R-:W-:-:S07]  /*09b0*/  ISETP.GE.AND P5, PT, R8, R19, PT ;  /* 0x000000130800720c */ /* 0x008fce0003fa6270 */
[----:B-1----:R-:W1:Y:S08]  /*09c0*/  MUFU.RCP R5, R5 ;  /* 0x0000000500057308 */ /* 0x002e700000001000 */
[----:B--2---:R-:W2:Y:S01]  /*09d0*/  MUFU.RCP R11, R11 ;  /* 0x0000000b000b7308 */ /* 0x004ea20000001000 */
[----:B-1----:R-:W-:-:S07]  /*09e0*/  VIADD R14, R5, 0xffffffe ;  /* 0x0ffffffe050e7836 */ /* 0x002fce0000000000 */
[----:B------:R1:W3:Y:S01]  /*09f0*/  F2I.FTZ.U32.TRUNC.NTZ R15, R14 ;  /* 0x0000000e000f7305 */ /* 0x0002e2000021f000 */
[----:B--2---:R-:W-:Y:S01]  /*0a00*/  VIADD R7, R11, 0xffffffe ;  /* 0x0ffffffe0b077836 */ /* 0x004fe20000000000 */
[----:B------:R-:W-:Y:S01]  /*0a10*/  IABS R11, R8 ;  /* 0x00000008000b7213 */ /* 0x000fe20000000000 */
[----:B-1----:R-:W-:-:S05]  /*0a20*/  IMAD.MOV.U32 R14, RZ, RZ, RZ ;  /* 0x000000ffff0e7224 */ /* 0x002fca00078e00ff */
[----:B------:R-:W1:Y:S01]  /*0a30*/  F2I.FTZ.U32.TRUNC.NTZ R7, R7 ;  /* 0x0000000700077305 */ /* 0x000e62000021f000 */
[----:B---3--:R-:W-:-:S04]  /*0a40*/  IMAD.MOV R9, RZ, RZ, -R15 ;  /* 0x000000ffff097224 */ /* 0x008fc800078e0a0f */
[----:B------:R-:W-:-:S04]  /*0a50*/  IMAD R9, R9, R16, RZ ;  /* 0x0000001009097224 */ /* 0x000fc800078e02ff */
[----:B------:R-:W-:Y:S01]  /*0a60*/  IMAD.HI.U32 R6, R15, R9, R14 ;  /* 0x000000090f067227 */ /* 0x000fe200078e000e */
[----:B------:R-:W-:Y:S02]  /*0a70*/  IABS R15, R0 ;  /* 0x00000000000f7213 */ /* 0x000fe40000000000 */
[----:B-1----:R-:W-:-:S03]  /*0a80*/  IADD3 R14, RZ, -R7, RZ ;  /* 0x80000007ff0e7210 */ /* 0x002fc60007ffe0ff */
[----:B------:R-:W-:-:S04]  /*0a90*/  IMAD.HI.U32 R5, R6, R11, RZ ;  /* 0x0000000b06057227 */ /* 0x000fc800078e00ff */
[----:B------:R-:W-:Y:S02]  /*0aa0*/  IMAD.MOV R6, RZ, RZ, -R5 ;  /* 0x000000ffff067224 */ /* 0x000fe400078e0a05 */
[----:B------:R-:W-:Y:S02]  /*0ab0*/  IMAD R9, R14, R21, RZ ;  /* 0x000000150e097224 */ /* 0x000fe400078e02ff */
[C---:B------:R-:W-:Y:S02]  /*0ac0*/  IMAD R11, R16.reuse, R6, R11 ;  /* 0x00000006100b7224 */ /* 0x040fe400078e020b */
[----:B------:R-:W-:Y:S02]  /*0ad0*/  IMAD.MOV.U32 R6, RZ, RZ, RZ ;  /* 0x000000ffff067224 */ /* 0x000fe400078e00ff */
[----:B------:R-:W-:Y:S01]  /*0ae0*/  IMAD.MOV.U32 R14, RZ, RZ, R15 ;  /* 0x000000ffff0e7224 */ /* 0x000fe200078e000f */
[----:B------:R-:W-:Y:S01]  /*0af0*/  ISETP.GT.U32.AND P1, PT, R16, R11, PT ;  /* 0x0000000b1000720c */ /* 0x000fe20003f24070 */
[----:B------:R-:W-:Y:S01]  /*0b00*/  IMAD.HI.U32 R9, R7, R9, R6 ;  /* 0x0000000907097227 */ /* 0x000fe200078e0006 */
[----:B------:R-:W1:Y:S05]  /*0b10*/  LDC R15, c[0x0][0x24c] ;  /* 0x00009300ff0f7b82 */ /* 0x000e6a0000000800 */
[----:B------:R-:W-:-:S04]  /*0b20*/  IMAD.HI.U32 R9, R9, R14, RZ ;  /* 0x0000000e09097227 */ /* 0x000fc800078e00ff */
[----:B------:R-:W-:Y:S02]  /*0b30*/  IMAD.MOV R7, RZ, RZ, -R9 ;  /* 0x000000ffff077224 */ /* 0x000fe400078e0a09 */
[----:B------:R-:W-:Y:S02]  /*0b40*/  @!P1 IMAD.IADD R11, R11, 0x1, -R16 ;  /* 0x000000010b0b9824 */ /* 0x000fe400078e0a10 */
[----:B------:R-:W-:Y:S01]  /*0b50*/  IMAD R6, R21, R7, R14 ;  /* 0x0000000715067224 */ /* 0x000fe200078e020e */
[----:B------:R-:W-:Y:S01]  /*0b60*/  LOP3.LUT R7, R8, R17, RZ, 0x3c, !PT ;  /* 0x0000001108077212 */ /* 0x000fe200078e3cff */
[----:B------:R-:W2:Y:S01]  /*0b70*/  LDC R14, c[0x0][0x238] ;  /* 0x00008e00ff0e7b82 */ /* 0x000ea20000000800 */
[----:B------:R-:W-:Y:S01]  /*0b80*/  ISETP.GE.U32.AND P0, PT, R11, R16, PT ;  /* 0x000000100b00720c */ /* 0x000fe20003f06070 */
[----:B------:R-:W-:Y:S01]  /*0b90*/  @!P1 VIADD R5, R5, 0x1 ;  /* 0x0000000105059836 */ /* 0x000fe20000000000 */
[----:B------:R-:W-:Y:S02]  /*0ba0*/  ISETP.GT.U32.AND P3, PT, R21, R6, PT ;  /* 0x000000061500720c */ /* 0x000fe40003f64070 */
[----:B------:R-:W-:-:S02]  /*0bb0*/  ISETP.GE.AND P2, PT, R7, RZ, PT ;  /* 0x000000ff0700720c */ /* 0x000fc40003f46270 */
[----:B------:R-:W-:Y:S02]  /*0bc0*/  ISETP.NE.AND P1, PT, R17, RZ, PT ;  /* 0x000000ff1100720c */ /* 0x000fe40003f25270 */
[----:B------:R-:W-:-:S05]  /*0bd0*/  SHF.R.S32.HI R11, RZ, 0x1f, R12 ;  /* 0x0000001fff0b7819 */ /* 0x000fca000001140c */
[----:B------:R-:W-:Y:S02]  /*0be0*/  @P0 IADD3 R5, R5, 0x1, RZ ;  /* 0x0000000105050810 */ /* 0x000fe40007ffe0ff */
[----:B------:R-:W-:Y:S02]  /*0bf0*/  @!P3 IMAD.IADD R6, R6, 0x1, -R21 ;  /* 0x000000010606b824 */ /* 0x000fe400078e0a15 */
[----:B------:R-:W-:Y:S02]  /*0c00*/  @!P3 VIADD R9, R9, 0x1 ;  /* 0x000000010909b836 */ /* 0x000fe40000000000 */
[----:B------:R-:W-:Y:S01]  /*0c10*/  @!P2 IMAD.MOV R5, RZ, RZ, -R5 ;  /* 0x000000ffff05a224 */ /* 0x000fe200078e0a05 */
[----:B------:R-:W-:Y:S02]  /*0c20*/  ISETP.GE.U32.AND P4, PT, R6, R21, PT ;  /* 0x000000150600720c */ /* 0x000fe40003f86070 */
[----:B------:R-:W-:Y:S02]  /*0c30*/  LOP3.LUT R6, R0, R13, RZ, 0x3c, !PT ;  /* 0x0000000d00067212 */ /* 0x000fe400078e3cff */
[----:B------:R-:W-:-:S02]  /*0c40*/  @!P1 LOP3.LUT R5, RZ, R17, RZ, 0x33, !PT ;  /* 0x00000011ff059212 */ /* 0x000fc400078e33ff */
[----:B------:R-:W-:Y:S02]  /*0c50*/  ISETP.GE.AND P0, PT, R6, RZ, PT ;  /* 0x000000ff0600720c */ /* 0x000fe40003f06270 */
[----:B------:R-:W-:Y:S02]  /*0c60*/  CS2R R6, SRZ ;  /* 0x0000000000067805 */ /* 0x000fe4000001ff00 */
[----:B--2---:R-:W-:Y:S02]  /*0c70*/  VIADDMNMX R5, R5, 0x1, R14, PT ;  /* 0x0000000105057846 */ /* 0x004fe4000380010e */
[----:B-1----:R-:W-:Y:S02]  /*0c80*/  ISETP.GE.AND P2, PT, R0, R15, PT ;  /* 0x0000000f0000720c */ /* 0x002fe40003f46270 */
[----:B------:R-:W-:Y:S01]  /*0c90*/  ISETP.NE.AND P1, PT, R13, RZ, PT ;  /* 0x000000ff0d00720c */ /* 0x000fe20003f25270 */
[----:B------:R-:W-:Y:S01]  /*0ca0*/  @P4 VIADD R9, R9, 0x1 ;  /* 0x0000000109094836 */ /* 0x000fe20000000000 */
[----:B------:R-:W-:Y:S01]  /*0cb0*/  SHF.R.S32.HI R14, RZ, 0x1f, R10 ;  /* 0x0000001fff0e7819 */ /* 0x000fe2000001140a */
[----:B------:R-:W-:Y:S10]  /*0cc0*/  @!P5 BRA `(.L_x_826) ;  /* 0x00000000006cd947 */ /* 0x000ff40003800000 */
[----:B------:R-:W1:Y:S01]  /*0cd0*/  LDC R21, c[0x0][0x250] ;  /* 0x00009400ff157b82 */ /* 0x000e620000000800 */
[----:B------:R-:W-:-:S04]  /*0ce0*/  IADD3 R8, R8, -R19, RZ ;  /* 0x8000001308087210 */ /* 0x000fc80007ffe0ff */
[----:B------:R-:W-:Y:S02]  /*0cf0*/  IABS R20, R8 ;  /* 0x0000000800147213 */ /* 0x000fe40000000000 */
[-C--:B-1----:R-:W-:Y:S02]  /*0d00*/  IABS R18, R21.reuse ;  /* 0x0000001500127213 */ /* 0x082fe40000000000 */
[----:B------:R-:W-:Y:S02]  /*0d10*/  LOP3.LUT R8, R8, R21, RZ, 0x3c, !PT ;  /* 0x0000001508087212 */ /* 0x000fe400078e3cff */
[----:B------:R-:W1:Y:S02]  /*0d20*/  I2F.RP R7, R18 ;  /* 0x0000001200077306 */ /* 0x000e640000209400 */
[----:B------:R-:W-:-:S06]  /*0d30*/  ISETP.GE.AND P5, PT, R8, RZ, PT ;  /* 0x000000ff0800720c */ /* 0x000fcc0003fa6270 */
[----:B-1----:R-:W1:Y:S02]  /*0d40*/  MUFU.RCP R7, R7 ;  /* 0x0000000700077308 */ /* 0x002e640000001000 */
[----:B-1----:R-:W-:-:S06]  /*0d50*/  VIADD R16, R7, 0xffffffe ;  /* 0x0ffffffe07107836 */ /* 0x002fcc0000000000 */
[----:B------:R1:W2:Y:S02]  /*0d60*/  F2I.FTZ.U32.TRUNC.NTZ R17, R16 ;  /* 0x0000001000117305 */ /* 0x0002a4000021f000 */
[----:B-1----:R-:W-:Y:S02]  /*0d70*/  IMAD.MOV.U32 R16, RZ, RZ, RZ ;  /* 0x000000ffff107224 */ /* 0x002fe400078e00ff */
[----:B--2---:R-:W-:-:S04]  /*0d80*/  IMAD.MOV R27, RZ, RZ, -R17 ;  /* 0x000000ffff1b7224 */ /* 0x004fc800078e0a11 */
        /* <DEDUP_REMOVED lines=11> */
[----:B------:R-:W-:-:S05]  /*0e40*/  @P3 VIADD R17, R17, 0x1 ;  /* 0x0000000111113836 */ /* 0x000fca0000000000 */
[----:B------:R-:W-:Y:S02]  /*0e50*/  @!P5 IADD3 R17, -R17, RZ, RZ ;  /* 0x000000ff1111d210 */ /* 0x000fe40007ffe1ff */
[----:B------:R-:W-:-:S05]  /*0e60*/  @!P4 LOP3.LUT R17, RZ, R21, RZ, 0x33, !PT ;  /* 0x00000015ff11c212 */ /* 0x000fca00078e33ff */
[----:B------:R-:W-:-:S07]  /*0e70*/  VIADD R7, R17, 0x1 ;  /* 0x0000000111077836 */ /* 0x000fce0000000000 */
.L_x_826:
[----:B------:R-:W-:Y:S05]  /*0e80*/  BSYNC B0 ;  /* 0x0000000000007941 */ /* 0x000fea0003800000 */
.L_x_825:
[----:B------:R-:W-:Y:S04]  /*0e90*/  BSSY B0, `(.L_x_827) ;  /* 0x000001c000007945 */ /* 0x000fe80003800000 */
[----:B------:R-:W-:Y:S05]  /*0ea0*/  @!P2 BRA `(.L_x_828) ;  /* 0x000000000068a947 */ /* 0x000fea0003800000 */
[----:B------:R-:W1:Y:S01]  /*0eb0*/  LDC R21, c[0x0][0x254] ;  /* 0x00009500ff157b82 */ /* 0x000e620000000800 */
[----:B------:R-:W-:Y:S01]  /*0ec0*/  IMAD.IADD R0, R0, 0x1, -R15 ;  /* 0x0000000100007824 */ /* 0x000fe200078e0a0f */
[----:B-1----:R-:W-:-:S04]  /*0ed0*/  IABS R19, R21 ;  /* 0x0000001500137213 */ /* 0x002fc80000000000 */
[----:B------:R-:W1:Y:S08]  /*0ee0*/  I2F.RP R6, R19 ;  /* 0x0000001300067306 */ /* 0x000e700000209400 */
[----:B-1----:R-:W1:Y:S02]  /*0ef0*/  MUFU.RCP R6, R6 ;  /* 0x0000000600067308 */ /* 0x002e640000001000 */
[----:B-1----:R-:W-:-:S06]  /*0f00*/  VIADD R16, R6, 0xffffffe ;  /* 0x0ffffffe06107836 */ /* 0x002fcc0000000000 */
[----:B------:R1:W2:Y:S02]  /*0f10*/  F2I.FTZ.U32.TRUNC.NTZ R17, R16 ;  /* 0x0000001000117305 */ /* 0x0002a4000021f000 */
[----:B-1----:R-:W-:Y:S02]  /*0f20*/  IMAD.MOV.U32 R16, RZ, RZ, RZ ;  /* 0x000000ffff107224 */ /* 0x002fe400078e00ff */
[----:B--2---:R-:W-:-:S04]  /*0f30*/  IMAD.MOV R8, RZ, RZ, -R17 ;  /* 0x000000ffff087224 */ /* 0x004fc800078e0a11 */
[----:B------:R-:W-:Y:S01]  /*0f40*/  IMAD R27, R8, R19, RZ ;  /* 0x00000013081b7224 */ /* 0x000fe200078e02ff */
[----:B------:R-:W-:Y:S02]  /*0f50*/  IABS R8, R0 ;  /* 0x0000000000087213 */ /* 0x000fe40000000000 */
[----:B------:R-:W-:Y:S01]  /*0f60*/  LOP3.LUT R0, R0, R21, RZ, 0x3c, !PT ;  /* 0x0000001500007212 */ /* 0x000fe200078e3cff */
[----:B------:R-:W-:-:S03]  /*0f70*/  IMAD.HI.U32 R17, R17, R27, R16 ;  /* 0x0000001b11117227 */ /* 0x000fc600078e0010 */
[----:B------:R-:W-:-:S03]  /*0f80*/  ISETP.GE.AND P4, PT, R0, RZ, PT ;  /* 0x000000ff0000720c */ /* 0x000fc60003f86270 */
        /* <DEDUP_REMOVED lines=12> */
.L_x_828:
[----:B------:R-:W-:Y:S05]  /*1050*/  BSYNC B0 ;  /* 0x0000000000007941 */ /* 0x000fea0003800000 */
.L_x_827:
[----:B------:R-:W-:Y:S01]  /*1060*/  ISETP.GE.AND P2, PT, R7, R5, PT ;  /* 0x000000050700720c */ /* 0x000fe20003f46270 */
[----:B------:R-:W-:Y:S01]  /*1070*/  ULDC UR6, c[0x0][0x224] ;  /* 0x0000890000067ab9 */ /* 0x000fe20000000800 */
[----:B------:R-:W-:Y:S01]  /*1080*/  MOV R19, R9 ;  /* 0x0000000900137202 */ /* 0x000fe20000000f00 */
[----:B------:R-:W-:Y:S01]  /*1090*/  IMAD R9, R14, R23, RZ ;  /* 0x000000170e097224 */ /* 0x000fe200078e02ff */
[----:B------:R-:W-:Y:S01]  /*10a0*/  BSSY B0, `(.L_x_829) ;  /* 0x00004d5000007945 */ /* 0x000fe20003800000 */
[----:B------:R-:W-:Y:S01]  /*10b0*/  IMAD.MOV.U32 R16, RZ, RZ, R12 ;  /* 0x000000ffff107224 */ /* 0x000fe200078e000c */
[----:B------:R-:W-:Y:S01]  /*10c0*/  CS2R R20, SRZ ;  /* 0x0000000000147805 */ /* 0x000fe2000001ff00 */
[----:B------:R-:W-:Y:S02]  /*10d0*/  IMAD.MOV.U32 R17, RZ, RZ, R11 ;  /* 0x000000ffff117224 */ /* 0x000fe400078e000b */
[C---:B------:R-:W-:Y:S02]  /*10e0*/  IMAD R9, R10.reuse, UR6, R9 ;  /* 0x000000060a097c24 */ /* 0x040fe4000f8e0209 */
[----:B------:R-:W-:Y:S01]  /*10f0*/  @!P0 IMAD.MOV R19, RZ, RZ, -R19 ;  /* 0x000000ffff138224 */ /* 0x000fe200078e0a13 */
[----:B------:R-:W-:Y:S01]  /*1100*/  @!P1 LOP3.LUT R19, RZ, R13, RZ, 0x33, !PT ;  /* 0x0000000dff139212 */ /* 0x000fe200078e33ff */
[----:B------:R-:W-:Y:S01]  /*1110*/  IMAD.WIDE.U32 R22, R10, R23, R16 ;  /* 0x000000170a167225 */ /* 0x000fe200078e0010 */
[----:B------:R-:W-:Y:S06]  /*1120*/  @P2 BRA `(.L_x_830) ;  /* 0x0000004c00302947 */ /* 0x000fec0003800000 */
[----:B------:R-:W1:Y:S01]  /*1130*/  LDC R8, c[0x0][0x240] ;  /* 0x00009000ff087b82 */ /* 0x000e620000000800 */
[----:B------:R-:W-:Y:S01]  /*1140*/  ULDC.U8 UR6, c[0x0][0x26c] ;  /* 0x00009b0000067ab9 */ /* 0x000fe20000000000 */
[----:B------:R-:W-:Y:S01]  /*1150*/  IMAD.MOV R11, RZ, RZ, -R19 ;  /* 0x000000ffff0b7224 */ /* 0x000fe200078e0a13 */
[----:B------:R-:W-:Y:S01]  /*1160*/  UPRMT UR6, UR6, 0x8880, URZ ;  /* 0x0000888006067896 */ /* 0x000fe2000800003f */
[----:B------:R-:W-:Y:S01]  /*1170*/  IMAD.IADD R9, R23, 0x1, R9 ;  /* 0x0000000117097824 */ /* 0x000fe200078e0209 */
[----:B------:R-:W-:Y:S02]  /*1180*/  ULDC UR7, c[0x0][0x25c] ;  /* 0x0000970000077ab9 */ /* 0x000fe40000000800 */
[----:B------:R-:W-:Y:S02]  /*1190*/  IMAD R12, R6, R13, -UR7 ;  /* 0x80000007060c7e24 */ /* 0x000fe4000f8e020d */
[----:B------:R-:W-:Y:S02]  /*11a0*/  ISETP.NE.AND P0, PT, RZ, UR6, PT ;  /* 0x00000006ff007c0c */ /* 0x000fe4000bf05270 */
[----:B-1----:R-:W-:-:S02]  /*11b0*/  LOP3.LUT R0, RZ, R8, RZ, 0x33, !PT ;  /* 0x00000008ff007212 */ /* 0x002fc400078e33ff */
[----:B------:R-:W-:Y:S02]  /*11c0*/  VIADDMNMX R8, R19, 0x1, R8, PT ;  /* 0x0000000113087846 */ /* 0x000fe40003800108 */
[----:B------:R-:W-:Y:S02]  /*11d0*/  VIADDMNMX R11, R11, 0xfffffffe, R0, !PT ;  /* 0xfffffffe0b0b7846 */ /* 0x000fe40007800100 */
[----:B------:R-:W-:Y:S02]  /*11e0*/  LOP3.LUT R0, RZ, R6, RZ, 0x33, !PT ;  /* 0x00000006ff007212 */ /* 0x000fe400078e33ff */
[----:B------:R-:W-:Y:S02]  /*11f0*/  IADD3 R10, -R11, -0x2, -R6 ;  /* 0xfffffffe0b0a7810 */ /* 0x000fe40007ffe906 */
[----:B------:R-:W-:Y:S01]  /*1200*/  VIADDMNMX R19, R12, R15, UR5, PT ;  /* 0x000000050c137e46 */ /* 0x000fe2000b80010f */
[----:B------:R-:W-:-:S05]  /*1210*/  IMAD.IADD R0, R0, 0x1, -R11 ;  /* 0x0000000100007824 */ /* 0x000fca00078e0a0b */
[----:B------:R-:W-:Y:S01]  /*1220*/  LOP3.LUT R11, R0, 0x3, RZ, 0xc0, !PT ;  /* 0x00000003000b7812 */ /* 0x000fe200078ec0ff */
[----:B------:R-:W-:Y:S06]  /*1230*/  @!P0 BRA `(.L_x_831) ;  /* 0x0000002400988947 */ /* 0x000fec0003800000 */
[--C-:B------:R-:W-:Y:S01]  /*1240*/  IMAD R0, R6, R13, R13.reuse ;  /* 0x0000000d06007224 */ /* 0x100fe200078e020d */
[----:B------:R-:W-:Y:S01]  /*1250*/  ULDC UR6, c[0x0][0x230] ;  /* 0x00008c0000067ab9 */ /* 0x000fe20000000800 */
[----:B------:R-:W-:Y:S02]  /*1260*/  VIMNMX R12, RZ, R12, !PT ;  /* 0x0000000cff0c7248 */ /* 0x000fe40007fe0100 */
[----:B------:R-:W-:Y:S02]  /*1270*/  CS2R R20, SRZ ;  /* 0x0000000000147805 */ /* 0x000fe4000001ff00 */
[C---:B------:R-:W-:Y:S01]  /*1280*/  IADD3 R18, R0.reuse, -UR7, R13 ;  /* 0x8000000700127c10 */ /* 0x040fe2000fffe00d */
[----:B------:R-:W-:Y:S01]  /*1290*/  VIADD R0, R0, -UR7 ;  /* 0x8000000700007c36 */ /* 0x000fe20008000000 */
[----:B------:R-:W-:Y:S02]  /*12a0*/  VIMNMX R13, R19, UR6, PT ;  /* 0x00000006130d7c48 */ /* 0x000fe4000bfe0100 */
[----:B------:R-:W-:-:S02]  /*12b0*/  VIADDMNMX R17, R18, R15, UR5, PT ;  /* 0x0000000512117e46 */ /* 0x000fc4000b80010f */
[----:B------:R-:W-:Y:S02]  /*12c0*/  VIADDMNMX R16, R0, R15, UR5, PT ;  /* 0x0000000500107e46 */ /* 0x000fe4000b80010f */
[----:B------:R-:W-:Y:S02]  /*12d0*/  VIMNMX R14, RZ, R0, !PT ;  /* 0x00000000ff0e7248 */ /* 0x000fe40007fe0100 */
[----:B------:R-:W-:Y:S02]  /*12e0*/  VIMNMX R15, RZ, R18, !PT ;  /* 0x00000012ff0f7248 */ /* 0x000fe40007fe0100 */
[----:B------:R-:W-:Y:S02]  /*12f0*/  VIMNMX R16, R16, UR6, PT ;  /* 0x0000000610107c48 */ /* 0x000fe4000bfe0100 */
[----:B------:R-:W-:-:S07]  /*1300*/  VIMNMX R17, R17, UR6, PT ;  /* 0x0000000611117c48 */ /* 0x000fce000bfe0100 */
.L_x_895:
[----:B------:R-:W-:Y:S01]  /*1310*/  ISETP.GE.AND P0, PT, R6, R8, PT ;  /* 0x000000080600720c */ /* 0x000fe20003f06270 */
[----:B------:R-:W-:-:S12]  /*1320*/  BSSY B2, `(.L_x_832) ;  /* 0x0000253000027945 */ /* 0x000fd80003800000 */
[----:B------:R-:W-:Y:S05]  /*1330*/  @P0 BRA `(.L_x_833) ;  /* 0x0000002400440947 */ /* 0x000fea0003800000 */
[----:B------:R-:W1:Y:S01]  /*1340*/  LDC R38, c[0x0][0x258] ;  /* 0x00009600ff267b82 */ /* 0x000e620000000800 */
[----:B------:R-:W-:Y:S01]  /*1350*/  ULDC.64 UR6, c[0x0][0x238] ;  /* 0x00008e0000067ab9 */ /* 0x000fe20000000a00 */
[--C-:B------:R-:W-:Y:S01]  /*1360*/  SHF.R.S32.HI R19, RZ, 0x1f, R7.reuse ;  /* 0x0000001fff137819 */ /* 0x100fe20000011407 */
[----:B------:R-:W-:Y:S01]  /*1370*/  IMAD R27, R9, UR6, RZ ;  /* 0x00000006091b7c24 */ /* 0x000fe2000f8e02ff */
[----:B------:R-:W-:Y:S01]  /*1380*/  ULDC.64 UR10, c[0x0][0x218] ;  /* 0x00008600000a7ab9 */ /* 0x000fe20000000a00 */
[----:B------:R-:W-:Y:S02]  /*1390*/  IMAD.MOV.U32 R18, RZ, RZ, R7 ;  /* 0x000000ffff127224 */ /* 0x000fe400078e0007 */
[C---:B------:R-:W-:Y:S01]  /*13a0*/  IMAD R27, R22.reuse, UR7, R27 ;  /* 0x00000007161b7c24 */ /* 0x040fe2000f8e021b */
[----:B------:R-:W2:Y:S01]  /*13b0*/  LDC R29, c[0x0][0x248] ;  /* 0x00009200ff1d7b82 */ /* 0x000ea20000000800 */
[----:B------:R-:W-:Y:S01]  /*13c0*/  IMAD.WIDE.U32 R40, R22, UR6, R18 ;  /* 0x0000000616287c25 */ /* 0x000fe2000f8e0012 */
[----:B------:R-:W-:Y:S01]  /*13d0*/  SHF.R.S32.HI R19, RZ, 0x1f, R6 ;  /* 0x0000001fff137819 */ /* 0x000fe20000011406 */
[----:B------:R-:W-:-:S02]  /*13e0*/  ULDC.64 UR6, c[0x0][0x240] ;  /* 0x0000900000067ab9 */ /* 0x000fc40000000a00 */
[----:B------:R-:W-:Y:S01]  /*13f0*/  IMAD.MOV.U32 R18, RZ, RZ, R6 ;  /* 0x000000ffff127224 */ /* 0x000fe200078e0006 */
[----:B------:R-:W-:-:S03]  /*1400*/  IADD3 R37, R41, R27, RZ ;  /* 0x0000001b29257210 */ /* 0x000fc60007ffe0ff */
[----:B------:R-:W-:-:S04]  /*1410*/  IMAD.WIDE.U32 R18, R40, UR6, R18 ;  /* 0x0000000628127c25 */ /* 0x000fc8000f8e0012 */
[----:B------:R-:W-:Y:S01]  /*1420*/  IMAD R27, R37, UR6, RZ ;  /* 0x00000006251b7c24 */ /* 0x000fe2000f8e02ff */
[----:B------:R-:W-:Y:S01]  /*1430*/  ULDC.S8 UR6, c[0x0][0x26d] ;  /* 0x00009b4000067ab9 */ /* 0x000fe20000000200 */
[----:B------:R-:W-:Y:S02]  /*1440*/  LEA R42, P1, R18, UR10, 0x3 ;  /* 0x0000000a122a7c11 */ /* 0x000fe4000f8218ff */
[----:B------:R-:W-:Y:S01]  /*1450*/  IMAD R27, R40, UR7, R27 ;  /* 0x00000007281b7c24 */ /* 0x000fe2000f8e021b */
[----:B------:R-:W-:Y:S01]  /*1460*/  ULDC UR7, c[0x0][0x250] ;  /* 0x0000940000077ab9 */ /* 0x000fe20000000800 */
[----:B------:R-:W-:Y:S01]  /*1470*/  ISETP.NE.AND P0, PT, RZ, UR6, PT ;  /* 0x00000006ff007c0c */ /* 0x000fe2000bf05270 */
[----:B-1----:R-:W-:Y:S01]  /*1480*/  IMAD R38, R7, UR7, -R38 ;  /* 0x0000000707267c24 */ /* 0x002fe2000f8e0a26 */
[----:B------:R-:W-:Y:S01]  /*1490*/  ULDC UR6, c[0x0][0x228] ;  /* 0x00008a0000067ab9 */ /* 0x000fe20000000800 */
[----:B------:R-:W-:-:S03]  /*14a0*/  IMAD.IADD R27, R19, 0x1, R27 ;  /* 0x00000001131b7824 */ /* 0x000fc600078e021b */
[----:B--2---:R-:W-:Y:S02]  /*14b0*/  VIADDMNMX R19, R38, R29, UR4, PT ;  /* 0x0000000426137e46 */ /* 0x004fe4000b80011d */
[----:B------:R-:W-:Y:S02]  /*14c0*/  LEA.HI.X R43, R18, UR11, R27, 0x3, P1 ;  /* 0x0000000b122b7c11 */ /* 0x000fe400088f1c1b */
[----:B------:R-:W-:Y:S01]  /*14d0*/  VIMNMX R18, RZ, R38, !PT ;  /* 0x00000026ff127248 */ /* 0x000fe20007fe0100 */
        /* <DEDUP_REMOVED lines=8> */
[----:B------:R-:W-:Y:S03]  /*1560*/  BSSY B4, `(.L_x_837) ;  /* 0x000001b000047945 */ /* 0x000fe60003800000 */
[----:B------:R-:W-:-:S13]  /*1570*/  ISETP.LE.OR P0, PT, R13, R12, !P4 ;  /* 0x0000000c0d00720c */ /* 0x000fda0006703670 */
[----:B------:R-:W-:Y:S05]  /*1580*/  @P0 BRA `(.L_x_838) ;  /* 0x0000000000600947 */ /* 0x000fea0003800000 */
[----:B------:R-:W2:Y:S01]  /*1590*/  LDG.E.64 R28, desc[UR8][R42.64] ;  /* 0x000000082a1c7981 */ /* 0x000ea2000c1e1b00 */
[----:B0-----:R-:W0:Y:S01]  /*15a0*/  MUFU.RCP64H R31, R25 ;  /* 0x00000019001f7308 */ /* 0x001e220000001800 */
[----:B------:R-:W-:Y:S01]  /*15b0*/  IMAD.MOV.U32 R30, RZ, RZ, 0x1 ;  /* 0x00000001ff1e7424 */ /* 0x000fe200078e00ff */
[----:B------:R-:W-:Y:S05]  /*15c0*/  BSSY B5, `(.L_x_839) ;  /* 0x0000013000057945 */ /* 0x000fea0003800000 */
[----:B0-----:R-:W-:-:S08]  /*15d0*/  DFMA R26, -R24, R30, 1 ;  /* 0x3ff00000181a742b */ /* 0x001fd0000000011e */
[----:B------:R-:W-:-:S08]  /*15e0*/  DFMA R26, R26, R26, R26 ;  /* 0x0000001a1a1a722b */ /* 0x000fd0000000001a */
[----:B------:R-:W-:-:S08]  /*15f0*/  DFMA R26, R30, R26, R30 ;  /* 0x0000001a1e1a722b */ /* 0x000fd0000000001e */
[----:B------:R-:W-:-:S08]  /*1600*/  DFMA R32, -R24, R26, 1 ;  /* 0x3ff000001820742b */ /* 0x000fd0000000011a */
[----:B------:R-:W-:-:S08]  /*1610*/  DFMA R32, R26, R32, R26 ;  /* 0x000000201a20722b */ /* 0x000fd0000000001a */
[----:B--2---:R-:W-:Y:S01]  /*1620*/  DMUL R30, R28, R32 ;  /* 0x000000201c1e7228 */ /* 0x004fe20000000000 */
[----:B------:R-:W-:-:S07]  /*1630*/  FSETP.GEU.AND P1, PT, |R29|, 6.5827683646048100446e-37, PT ;  /* 0x036000001d00780b */ /* 0x000fce0003f2e200 */
[----:B------:R-:W-:-:S08]  /*1640*/  DFMA R26, -R24, R30, R28 ;  /* 0x0000001e181a722b */ /* 0x000fd0000000011c */
[----:B------:R-:W-:-:S10]  /*1650*/  DFMA R26, R32, R26, R30 ;  /* 0x0000001a201a722b */ /* 0x000fd4000000001e */
[----:B------:R-:W-:-:S05]  /*1660*/  FFMA R0, RZ, R25, R27 ;  /* 0x00000019ff007223 */ /* 0x000fca000000001b */
[----:B------:R-:W-:-:S13]  /*1670*/  FSETP.GT.AND P0, PT, |R0|, 1.469367938527859385e-39, PT ;  /* 0x001000000000780b */ /* 0x000fda0003f04200 */
[----:B------:R-:W-:Y:S05]  /*1680*/  @P0 BRA P1, `(.L_x_840) ;  /* 0x0000000000180947 */ /* 0x000fea0000800000 */
[----:B------:R-:W-:Y:S01]  /*1690*/  IMAD.MOV.U32 R27, RZ, RZ, R28 ;  /* 0x000000ffff1b7224 */ /* 0x000fe200078e001c */
[----:B------:R-:W-:Y:S01]  /*16a0*/  MOV R26, R29 ;  /* 0x0000001d001a7202 */ /* 0x000fe20000000f00 */
[----:B------:R-:W-:Y:S01]  /*16b0*/  IMAD.MOV.U32 R30, RZ, RZ, R24 ;  /* 0x000000ffff1e7224 */ /* 0x000fe200078e0018 */
[----:B------:R-:W-:Y:S01]  /*16c0*/  MOV R0, 0x16f0 ;  /* 0x000016f000007802 */ /* 0x000fe20000000f00 */
[----:B------:R-:W-:-:S07]  /*16d0*/  IMAD.MOV.U32 R31, RZ, RZ, R25 ;  /* 0x000000ffff1f7224 */ /* 0x000fce00078e0019 */
[----:B------:R-:W-:Y:S05]  /*16e0*/  CALL.REL.NOINC `($__internal_12_$__cuda_sm20_div_rn_f64_full) ;  /* 0x0000004400f07944 */ /* 0x000fea0003c00000 */
.L_x_840:
[----:B------:R-:W-:Y:S05]  /*16f0*/  BSYNC B5 ;  /* 0x0000000000057941 */ /* 0x000fea0003800000 */
.L_x_839:
[----:B------:R-:W-:-:S11]  /*1700*/  DADD R20, R20, R26 ;  /* 0x0000000014147229 */ /* 0x000fd6000000001a */
.L_x_838:
[----:B------:R-:W-:Y:S05]  /*1710*/  BSYNC B4 ;  /* 0x0000000000047941 */ /* 0x000fea0003800000 */
.L_x_837:
[----:B------:R-:W-:Y:S01]  /*1720*/  ISETP.NE.AND P0, PT, R11, 0x1, PT ;  /* 0x000000010b00780c */ /* 0x000fe20003f05270 */
[----:B------:R-:W-:-:S12]  /*1730*/  VIADD R36, R6, 0x1 ;  /* 0x0000000106247836 */ /* 0x000fd80000000000 */
[----:B------:R-:W-:Y:S05]  /*1740*/  @!P0 BRA `(.L_x_836) ;  /* 0x0000000000e88947 */ /* 0x000fea0003800000 */
[----:B------:R-:W-:Y:S01]  /*1750*/  ISETP.LE.OR P0, PT, R16, R14, !P4 ;  /* 0x0000000e1000720c */ /* 0x000fe20006703670 */
[----:B------:R-:W-:-:S12]  /*1760*/  BSSY B4, `(.L_x_841) ;  /* 0x000001a000047945 */ /* 0x000fd80003800000 */
        /* <DEDUP_REMOVED lines=23> */
.L_x_844:
[----:B------:R-:W-:Y:S05]  /*18e0*/  BSYNC B5 ;  /* 0x0000000000057941 */ /* 0x000fea0003800000 */
.L_x_843:
[----:B------:R-:W-:-:S11]  /*18f0*/  DADD R20, R20, R26 ;  /* 0x0000000014147229 */ /* 0x000fd6000000001a */
.L_x_842:
[----:B------:R-:W-:Y:S05]  /*1900*/  BSYNC B4 ;  /* 0x0000000000047941 */ /* 0x000fea0003800000 */
.L_x_841:
[----:B------:R-:W-:Y:S01]  /*1910*/  ISETP.NE.AND P0, PT, R11, 0x2, PT ;  /* 0x000000020b00780c */ /* 0x000fe20003f05270 */
[----:B------:R-:W-:-:S12]  /*1920*/  VIADD R36, R6, 0x2 ;  /* 0x0000000206247836 */ /* 0x000fd80000000000 */
[----:B------:R-:W-:Y:S05]  /*1930*/  @!P0 BRA `(.L_x_836) ;  /* 0x00000000006c8947 */ /* 0x000fea0003800000 */
[----:B------:R-:W-:Y:S01]  /*1940*/  ISETP.LE.OR P4, PT, R17, R15, !P4 ;  /* 0x0000000f1100720c */ /* 0x000fe20006783670 */
[----:B------:R-:W-:-:S12]  /*1950*/  VIADD R36, R6, 0x3 ;  /* 0x0000000306247836 */ /* 0x000fd80000000000 */
        /* <DEDUP_REMOVED lines=23> */
.L_x_846:
[----:B------:R-:W-:Y:S05]  /*1ad0*/  BSYNC B4 ;  /* 0x0000000000047941 */ /* 0x000fea0003800000 */
.L_x_845:
[----:B------:R-:W-:-:S11]  /*1ae0*/  DADD R20, R20, R26 ;  /* 0x0000000014147229 */ /* 0x000fd6000000001a */
.L_x_836:
[----:B------:R-:W-:Y:S05]  /*1af0*/  BSYNC B3 ;  /* 0x0000000000037941 */ /* 0x000fea0003800000 */
.L_x_835:
[----:B------:R-:W-:Y:S01]  /*1b00*/  ISETP.GE.U32.AND P0, PT, R10, 0x3, PT ;  /* 0x000000030a00780c */ /* 0x000fe20003f06070 */
[----:B------:R-:W-:-:S12]  /*1b10*/  BSSY B3, `(.L_x_847) ;  /* 0x00000a6000037945 */ /* 0x000fd80003800000 */
[----:B------:R-:W-:Y:S05]  /*1b20*/  @!P0 BRA `(.L_x_848) ;  /* 0x0000000800908947 */ /* 0x000fea0003800000 */
[----:B------:R-:W1:Y:S01]  /*1b30*/  LDC R44, c[0x0][0x254] ;  /* 0x00009500ff2c7b82 */ /* 0x000e620000000800 */
[----:B------:R-:W-:Y:S01]  /*1b40*/  ULDC.64 UR6, c[0x0][0x240] ;  /* 0x0000900000067ab9 */ /* 0x000fe20000000a00 */
[--C-:B------:R-:W-:Y:S01]  /*1b50*/  SHF.R.S32.HI R27, RZ, 0x1f, R36.reuse ;  /* 0x0000001fff1b7819 */ /* 0x100fe20000011424 */
[----:B------:R-:W-:Y:S01]  /*1b60*/  IMAD R37, R37, UR6, RZ ;  /* 0x0000000625257c24 */ /* 0x000fe2000f8e02ff */
[----:B------:R-:W-:Y:S01]  /*1b70*/  ULDC.64 UR10, c[0x0][0x218] ;  /* 0x00008600000a7ab9 */ /* 0x000fe20000000a00 */
[----:B------:R-:W-:Y:S02]  /*1b80*/  IMAD.MOV.U32 R26, RZ, RZ, R36 ;  /* 0x000000ffff1a7224 */ /* 0x000fe400078e0024 */
[C---:B------:R-:W-:Y:S01]  /*1b90*/  IMAD R37, R40.reuse, UR7, R37 ;  /* 0x0000000728257c24 */ /* 0x040fe2000f8e0225 */
[----:B------:R-:W-:Y:S01]  /*1ba0*/  ULDC UR7, c[0x0][0x25c] ;  /* 0x0000970000077ab9 */ /* 0x000fe20000000800 */
[----:B------:R-:W-:Y:S01]  /*1bb0*/  IMAD.WIDE.U32 R26, R40, UR6, R26 ;  /* 0x00000006281a7c25 */ /* 0x000fe2000f8e001a */
[----:B------:R-:W-:-:S02]  /*1bc0*/  ULDC UR6, c[0x0][0x24c] ;  /* 0x0000930000067ab9 */ /* 0x000fc40000000800 */
[----:B------:R-:W-:Y:S01]  /*1bd0*/  UIADD3 UR6, -UR7, UR6, URZ ;  /* 0x0000000607067290 */ /* 0x000fe2000fffe13f */
[----:B------:R-:W-:Y:S01]  /*1be0*/  VIADD R41, R36, 0x1 ;  /* 0x0000000124297836 */ /* 0x000fe20000000000 */
[----:B------:R-:W-:Y:S01]  /*1bf0*/  LEA R50, P0, R26, UR10, 0x3 ;  /* 0x0000000a1a327c11 */ /* 0x000fe2000f8018ff */
[C---:B------:R-:W-:Y:S02]  /*1c00*/  VIADD R42, R36.reuse, 0x2 ;  /* 0x00000002242a7836 */ /* 0x040fe40000000000 */
[----:B------:R-:W-:Y:S02]  /*1c10*/  VIADD R43, R36, 0x3 ;  /* 0x00000003242b7836 */ /* 0x000fe40000000000 */
[----:B------:R-:W-:Y:S02]  /*1c20*/  IMAD.IADD R51, R37, 0x1, R27 ;  /* 0x0000000125337824 */ /* 0x000fe400078e021b */
[----:B-1----:R-:W-:-:S03]  /*1c30*/  IMAD R37, R41, R44, -UR7 ;  /* 0x8000000729257e24 */ /* 0x002fc6000f8e022c */
[----:B------:R-:W-:Y:S01]  /*1c40*/  LEA.HI.X R51, R26, UR11, R51, 0x3, P0 ;  /* 0x0000000b1a337c11 */ /* 0x000fe200080f1c33 */
[-C--:B------:R-:W-:Y:S02]  /*1c50*/  IMAD R38, R42, R44.reuse, -UR7 ;  /* 0x800000072a267e24 */ /* 0x080fe4000f8e022c */
[-C--:B------:R-:W-:Y:S02]  /*1c60*/  IMAD R39, R43, R44.reuse, -UR7 ;  /* 0x800000072b277e24 */ /* 0x080fe4000f8e022c */
[-C--:B------:R-:W-:Y:S02]  /*1c70*/  IMAD R40, R36, R44.reuse, -UR7 ;  /* 0x8000000724287e24 */ /* 0x080fe4000f8e022c */
[-C--:B------:R-:W-:Y:S02]  /*1c80*/  IMAD R41, R41, R44.reuse, UR6 ;  /* 0x0000000629297e24 */ /* 0x080fe4000f8e022c */
[-C--:B------:R-:W-:Y:S02]  /*1c90*/  IMAD R42, R42, R44.reuse, UR6 ;  /* 0x000000062a2a7e24 */ /* 0x080fe4000f8e022c */
[----:B------:R-:W-:-:S02]  /*1ca0*/  IMAD R43, R43, R44, UR6 ;  /* 0x000000062b2b7e24 */ /* 0x000fc4000f8e022c */
[----:B------:R-:W-:-:S07]  /*1cb0*/  IMAD R44, R36, R44, UR6 ;  /* 0x00000006242c7e24 */ /* 0x000fce000f8e022c */
.L_x_865:
[----:B------:R-:W1:Y:S01]  /*1cc0*/  LDC R27, c[0x0][0x230] ;  /* 0x00008c00ff1b7b82 */ /* 0x000e620000000800 */
[----:B------:R-:W-:Y:S01]  /*1cd0*/  ISETP.GT.AND P4, PT, R19, R18, PT ;  /* 0x000000121300720c */ /* 0x000fe20003f84270 */
[----:B------:R-:W-:Y:S01]  /*1ce0*/  BSSY B4, `(.L_x_849) ;  /* 0x000001d000047945 */ /* 0x000fe20003800000 */
[----:B------:R-:W-:Y:S02]  /*1cf0*/  VIMNMX R0, RZ, R40, !PT ;  /* 0x00000028ff007248 */ /* 0x000fe40007fe0100 */
[----:B-1----:R-:W-:-:S04]  /*1d00*/  VIMNMX3 R27, R44, UR5, R27, PT ;  /* 0x000000052c1b7c0f */ /* 0x002fc8000b80011b */
[----:B------:R-:W-:-:S13]  /*1d10*/  ISETP.LE.OR P0, PT, R27, R0, !P4 ;  /* 0x000000001b00720c */ /* 0x000fda0006703670 */
[----:B------:R-:W-:Y:S05]  /*1d20*/  @P0 BRA `(.L_x_850) ;  /* 0x0000000000600947 */ /* 0x000fea0003800000 */
[----:B------:R-:W2:Y:S01]  /*1d30*/  LDG.E.64 R28, desc[UR8][R50.64] ;  /* 0x00000008321c7981 */ /* 0x000ea2000c1e1b00 */
[----:B0-----:R-:W0:Y:S01]  /*1d40*/  MUFU.RCP64H R27, R25 ;  /* 0x00000019001b7308 */ /* 0x001e220000001800 */
[----:B------:R-:W-:Y:S01]  /*1d50*/  MOV R26, 0x1 ;  /* 0x00000001001a7802 */ /* 0x000fe20000000f00 */
        /* <DEDUP_REMOVED lines=14> */
[----:B------:R-:W-:Y:S01]  /*1e40*/  MOV R0, 0x1e90 ;  /* 0x00001e9000007802 */ /* 0x000fe20000000f00 */
[----:B------:R-:W-:Y:S02]  /*1e50*/  IMAD.MOV.U32 R26, RZ, RZ, R29 ;  /* 0x000000ffff1a7224 */ /* 0x000fe400078e001d */
[----:B------:R-:W-:Y:S02]  /*1e60*/  IMAD.MOV.U32 R30, RZ, RZ, R24 ;  /* 0x000000ffff1e7224 */ /* 0x000fe400078e0018 */
[----:B------:R-:W-:-:S07]  /*1e70*/  IMAD.MOV.U32 R31, RZ, RZ, R25 ;  /* 0x000000ffff1f7224 */ /* 0x000fce00078e0019 */
[----:B------:R-:W-:Y:S05]  /*1e80*/  CALL.REL.NOINC `($__internal_12_$__cuda_sm20_div_rn_f64_full) ;  /* 0x0000004000087944 */ /* 0x000fea0003c00000 */
.L_x_852:
[----:B------:R-:W-:Y:S05]  /*1e90*/  BSYNC B5 ;  /* 0x0000000000057941 */ /* 0x000fea0003800000 */
.L_x_851:
[----:B------:R-:W-:-:S11]  /*1ea0*/  DADD R20, R20, R26 ;  /* 0x0000000014147229 */ /* 0x000fd6000000001a */
.L_x_850:
[----:B------:R-:W-:Y:S05]  /*1eb0*/  BSYNC B4 ;  /* 0x0000000000047941 */ /* 0x000fea0003800000 */
.L_x_849:
[----:B------:R-:W1:Y:S01]  /*1ec0*/  LDC R26, c[0x0][0x230] ;  /* 0x00008c00ff1a7b82 */ /* 0x000e620000000800 */
[----:B------:R-:W-:Y:S01]  /*1ed0*/  VIMNMX R0, RZ, R37, !PT ;  /* 0x00000025ff007248 */ /* 0x000fe20007fe0100 */
[----:B------:R-:W-:Y:S01]  /*1ee0*/  BSSY B4, `(.L_x_853) ;  /* 0x000001c000047945 */ /* 0x000fe20003800000 */
[----:B-1----:R-:W-:-:S04]  /*1ef0*/  VIMNMX3 R27, R41, UR5, R26, PT ;  /* 0x00000005291b7c0f */ /* 0x002fc8000b80011a */
        /* <DEDUP_REMOVED lines=24> */
.L_x_856:
[----:B------:R-:W-:Y:S05]  /*2080*/  BSYNC B5 ;  /* 0x0000000000057941 */ /* 0x000fea0003800000 */
.L_x_855:
[----:B------:R-:W-:-:S11]  /*2090*/  DADD R20, R20, R26 ;  /* 0x0000000014147229 */ /* 0x000fd6000000001a */
.L_x_854:
[----:B------:R-:W-:Y:S05]  /*20a0*/  BSYNC B4 ;  /* 0x0000000000047941 */ /* 0x000fea0003800000 */
.L_x_853:
        /* <DEDUP_REMOVED lines=28> */
.L_x_860:
[----:B------:R-:W-:Y:S05]  /*2270*/  BSYNC B5 ;  /* 0x0000000000057941 */ /* 0x000fea0003800000 */
.L_x_859:
[----:B------:R-:W-:-:S11]  /*2280*/  DADD R20, R20, R26 ;  /* 0x0000000014147229 */ /* 0x000fd6000000001a */
.L_x_858:
[----:B------:R-:W-:Y:S05]  /*2290*/  BSYNC B4 ;  /* 0x0000000000047941 */ /* 0x000fea0003800000 */
.L_x_857:
        /* <DEDUP_REMOVED lines=28> */
.L_x_864:
[----:B------:R-:W-:Y:S05]  /*2460*/  BSYNC B5 ;  /* 0x0000000000057941 */ /* 0x000fea0003800000 */
.L_x_863:
[----:B------:R-:W-:-:S11]  /*2470*/  DADD R20, R20, R26 ;  /* 0x0000000014147229 */ /* 0x000fd6000000001a */
.L_x_862:
[----:B------:R-:W-:Y:S05]  /*2480*/  BSYNC B4 ;  /* 0x0000000000047941 */ /* 0x000fea0003800000 */
.L_x_861:
[----:B------:R-:W1:Y:S01]  /*2490*/  LDC R0, c[0x0][0x254] ;  /* 0x00009500ff007b82 */ /* 0x000e620000000800 */
[----:B------:R-:W-:Y:S01]  /*24a0*/  IADD3 R50, P0, R50, 0x20, RZ ;  /* 0x0000002032327810 */ /* 0x000fe20007f1e0ff */
[----:B------:R-:W-:-:S03]  /*24b0*/  VIADD R36, R36, 0x4 ;  /* 0x0000000424247836 */ /* 0x000fc60000000000 */
[----:B------:R-:W-:Y:S02]  /*24c0*/  IADD3.X R51, RZ, R51, RZ, P0, !PT ;  /* 0x00000033ff337210 */ /* 0x000fe400007fe4ff */
[----:B------:R-:W-:Y:S01]  /*24d0*/  ISETP.GE.AND P0, PT, R36, R8, PT ;  /* 0x000000082400720c */ /* 0x000fe20003f06270 */
[C---:B-1----:R-:W-:Y:S01]  /*24e0*/  IMAD R37, R0.reuse, 0x4, R37 ;  /* 0x0000000400257824 */ /* 0x042fe200078e0225 */
[C---:B------:R-:W-:Y:S01]  /*24f0*/  LEA R44, R0.reuse, R44, 0x2 ;  /* 0x0000002c002c7211 */ /* 0x040fe200078e10ff */
[C---:B------:R-:W-:Y:S02]  /*2500*/  IMAD R41, R0.reuse, 0x4, R41 ;  /* 0x0000000400297824 */ /* 0x040fe400078e0229 */
[C---:B------:R-:W-:Y:S02]  /*2510*/  IMAD R38, R0.reuse, 0x4, R38 ;  /* 0x0000000400267824 */ /* 0x040fe400078e0226 */
[C---:B------:R-:W-:Y:S02]  /*2520*/  IMAD R42, R0.reuse, 0x4, R42 ;  /* 0x00000004002a7824 */ /* 0x040fe400078e022a */
[----:B------:R-:W-:-:S02]  /*2530*/  IMAD R39, R0, 0x4, R39 ;  /* 0x0000000400277824 */ /* 0x000fc400078e0227 */
[C---:B------:R-:W-:Y:S02]  /*2540*/  IMAD R43, R0.reuse, 0x4, R43 ;  /* 0x00000004002b7824 */ /* 0x040fe400078e022b */
[----:B------:R-:W-:Y:S01]  /*2550*/  IMAD R40, R0, 0x4, R40 ;  /* 0x0000000400287824 */ /* 0x000fe200078e0228 */
[----:B------:R-:W-:Y:S06]  /*2560*/  @!P0 BRA `(.L_x_865) ;  /* 0xfffffff400d48947 */ /* 0x000fec000383ffff */
.L_x_848:
[----:B------:R-:W-:Y:S05]  /*2570*/  BSYNC B3 ;  /* 0x0000000000037941 */ /* 0x000fea0003800000 */
.L_x_847:
[----:B------:R-:W-:Y:S05]  /*2580*/  BRA `(.L_x_833) ;  /* 0x0000001000b07947 */ /* 0x000fea0003800000 */
.L_x_834:
        /* <DEDUP_REMOVED lines=9> */
[----:B------:R-:W1:Y:S01]  /*2620*/  LDC R27, c[0x0][0x25c] ;  /* 0x00009700ff1b7b82 */ /* 0x000e620000000800 */
[----:B------:R-:W-:Y:S01]  /*2630*/  ULDC UR6, c[0x0][0x254] ;  /* 0x0000950000067ab9 */ /* 0x000fe20000000800 */
[----:B------:R-:W-:Y:S01]  /*2640*/  IMAD.MOV.U32 R32, RZ, RZ, 0x1 ;  /* 0x00000001ff207424 */ /* 0x000fe200078e00ff */
[----:B------:R-:W-:Y:S05]  /*2650*/  BSSY B5, `(.L_x_870) ;  /* 0x000001a000057945 */ /* 0x000fea0003800000 */
[----:B------:R-:W3:Y:S01]  /*2660*/  LDC R0, c[0x0][0x24c] ;  /* 0x00009300ff007b82 */ /* 0x000ee20000000800 */
[----:B-1----:R-:W-:-:S05]  /*2670*/  IMAD R27, R6, UR6, -R27 ;  /* 0x00000006061b7c24 */ /* 0x002fca000f8e0a1b */
[----:B---3--:R-:W-:-:S05]  /*2680*/  VIADDMNMX R0, R27, R0, UR5, PT ;  /* 0x000000051b007e46 */ /* 0x008fca000b800100 */
[----:B------:R-:W-:-:S04]  /*2690*/  IMAD.IADD R27, R0, 0x1, -R27 ;  /* 0x00000001001b7824 */ /* 0x000fc800078e0a1b */
[----:B------:R-:W-:-:S06]  /*26a0*/  IMAD R28, R38, R27, RZ ;  /* 0x0000001b261c7224 */ /* 0x000fcc00078e02ff */
[----:B------:R-:W1:Y:S08]  /*26b0*/  I2F.F64 R28, R28 ;  /* 0x0000001c001c7312 */ /* 0x000e700000201c00 */
[----:B-1----:R-:W1:Y:S02]  /*26c0*/  MUFU.RCP64H R33, R29 ;  /* 0x0000001d00217308 */ /* 0x002e640000001800 */
[----:B-1----:R-:W-:-:S08]  /*26d0*/  DFMA R26, -R28, R32, 1 ;  /* 0x3ff000001c1a742b */ /* 0x002fd00000000120 */
        /* <DEDUP_REMOVED lines=16> */
[----:B0-----:R-:W-:Y:S05]  /*27e0*/  CALL.REL.NOINC `($__internal_12_$__cuda_sm20_div_rn_f64_full) ;  /* 0x0000003400b07944 */ /* 0x001fea0003c00000 */
.L_x_871:
[----:B------:R-:W-:Y:S05]  /*27f0*/  BSYNC B5 ;  /* 0x0000000000057941 */ /* 0x000fea0003800000 */
.L_x_870:
[----:B------:R-:W-:-:S11]  /*2800*/  DADD R20, R20, R26 ;  /* 0x0000000014147229 */ /* 0x000fd6000000001a */
.L_x_869:
[----:B------:R-:W-:Y:S05]  /*2810*/  BSYNC B4 ;  /* 0x0000000000047941 */ /* 0x000fea0003800000 */
.L_x_868:
[----:B------:R-:W-:Y:S01]  /*2820*/  ISETP.NE.AND P0, PT, R11, 0x1, PT ;  /* 0x000000010b00780c */ /* 0x000fe20003f05270 */
[----:B------:R-:W-:-:S12]  /*2830*/  VIADD R39, R6, 0x1 ;  /* 0x0000000106277836 */ /* 0x000fd80000000000 */
[----:B------:R-:W-:Y:S05]  /*2840*/  @!P0 BRA `(.L_x_867) ;  /* 0x0000000400308947 */ /* 0x000fea0003800000 */
[----:B------:R-:W-:Y:S01]  /*2850*/  ISETP.LE.OR P0, PT, R16, R14, !P4 ;  /* 0x0000000e1000720c */ /* 0x000fe20006703670 */
[----:B------:R-:W-:-:S12]  /*2860*/  BSSY B4, `(.L_x_872) ;  /* 0x0000023000047945 */ /* 0x000fd80003800000 */
[----:B------:R-:W-:Y:S05]  /*2870*/  @P0 BRA `(.L_x_873) ;  /* 0x0000000000840947 */ /* 0x000fea0003800000 */
[----:B------:R-:W2:Y:S01]  /*2880*/  LDG.E.64 R30, desc[UR8][R42.64+0x8] ;  /* 0x000008082a1e7981 */ /* 0x000ea2000c1e1b00 */
[----:B------:R-:W1:Y:S01]  /*2890*/  LDC R27, c[0x0][0x254] ;  /* 0x00009500ff1b7b82 */ /* 0x000e620000000800 */
[----:B------:R-:W-:Y:S01]  /*28a0*/  ULDC UR6, c[0x0][0x25c] ;  /* 0x0000970000067ab9 */ /* 0x000fe20000000800 */
[----:B------:R-:W-:Y:S01]  /*28b0*/  IMAD.MOV.U32 R32, RZ, RZ, 0x1 ;  /* 0x00000001ff207424 */ /* 0x000fe200078e00ff */
[----:B------:R-:W-:Y:S05]  /*28c0*/  BSSY B5, `(.L_x_874) ;  /* 0x000001b000057945 */ /* 0x000fea0003800000 */
[----:B------:R-:W3:Y:S01]  /*28d0*/  LDC R0, c[0x0][0x24c] ;  /* 0x00009300ff007b82 */ /* 0x000ee20000000800 */
[----:B-1----:R-:W-:-:S04]  /*28e0*/  IMAD R27, R6, R27, R27 ;  /* 0x0000001b061b7224 */ /* 0x002fc800078e021b */
[----:B------:R-:W-:-:S05]  /*28f0*/  VIADD R27, R27, -UR6 ;  /* 0x800000061b1b7c36 */ /* 0x000fca0008000000 */
        /* <DEDUP_REMOVED lines=23> */
.L_x_875:
[----:B------:R-:W-:Y:S05]  /*2a70*/  BSYNC B5 ;  /* 0x0000000000057941 */ /* 0x000fea0003800000 */
.L_x_874:
[----:B------:R-:W-:-:S11]  /*2a80*/  DADD R20, R20, R26 ;  /* 0x0000000014147229 */ /* 0x000fd6000000001a */
.L_x_873:
[----:B------:R-:W-:Y:S05]  /*2a90*/  BSYNC B4 ;  /* 0x0000000000047941 */ /* 0x000fea0003800000 */
.L_x_872:
[----:B------:R-:W-:Y:S01]  /*2aa0*/  ISETP.NE.AND P0, PT, R11, 0x2, PT ;  /* 0x000000020b00780c */ /* 0x000fe20003f05270 */
[----:B------:R-:W-:-:S12]  /*2ab0*/  VIADD R39, R6, 0x2 ;  /* 0x0000000206277836 */ /* 0x000fd80000000000 */
[----:B------:R-:W-:Y:S05]  /*2ac0*/  @!P0 BRA `(.L_x_867) ;  /* 0x0000000000908947 */ /* 0x000fea0003800000 */
[----:B------:R-:W-:Y:S01]  /*2ad0*/  ISETP.LE.OR P4, PT, R17, R15, !P4 ;  /* 0x0000000f1100720c */ /* 0x000fe20006783670 */
[----:B------:R-:W-:-:S12]  /*2ae0*/  VIADD R39, R6, 0x3 ;  /* 0x0000000306277836 */ /* 0x000fd80000000000 */
[----:B------:R-:W-:Y:S05]  /*2af0*/  @P4 BRA `(.L_x_867) ;  /* 0x0000000000844947 */ /* 0x000fea0003800000 */
[----:B------:R-:W2:Y:S01]  /*2b00*/  LDG.E.64 R42, desc[UR8][R42.64+0x10] ;  /* 0x000010082a2a7981 */ /* 0x000ea2000c1e1b00 */
[----:B------:R-:W1:Y:S01]  /*2b10*/  LDC R27, c[0x0][0x254] ;  /* 0x00009500ff1b7b82 */ /* 0x000e620000000800 */
[----:B------:R-:W-:Y:S01]  /*2b20*/  ULDC UR6, c[0x0][0x25c] ;  /* 0x0000970000067ab9 */ /* 0x000fe20000000800 */
[----:B------:R-:W-:Y:S01]  /*2b30*/  IMAD.MOV.U32 R30, RZ, RZ, 0x1 ;  /* 0x00000001ff1e7424 */ /* 0x000fe200078e00ff */
[----:B------:R-:W-:Y:S05]  /*2b40*/  BSSY B4, `(.L_x_876) ;  /* 0x000001b000047945 */ /* 0x000fea0003800000 */
[----:B------:R-:W3:Y:S01]  /*2b50*/  LDC R29, c[0x0][0x24c] ;  /* 0x00009300ff1d7b82 */ /* 0x000ee20000000800 */
[----:B-1----:R-:W-:-:S05]  /*2b60*/  IMAD R0, R6, R27, R27 ;  /* 0x0000001b06007224 */ /* 0x002fca00078e021b */
[----:B------:R-:W-:-:S04]  /*2b70*/  IADD3 R0, R0, -UR6, R27 ;  /* 0x8000000600007c10 */ /* 0x000fc8000fffe01b */
        /* <DEDUP_REMOVED lines=17> */
[----:B------:R-:W-:Y:S01]  /*2c90*/  MOV R27, R42 ;  /* 0x0000002a001b7202 */ /* 0x000fe20000000f00 */
[----:B------:R-:W-:Y:S01]  /*2ca0*/  IMAD.MOV.U32 R26, RZ, RZ, R43 ;  /* 0x000000ffff1a7224 */ /* 0x000fe200078e002b */
[----:B------:R-:W-:Y:S01]  /*2cb0*/  MOV R0, 0x2cf0 ;  /* 0x00002cf000007802 */ /* 0x000fe20000000f00 */
[----:B------:R-:W-:Y:S02]  /*2cc0*/  IMAD.MOV.U32 R30, RZ, RZ, R28 ;  /* 0x000000ffff1e7224 */ /* 0x000fe400078e001c */
[----:B------:R-:W-:-:S07]  /*2cd0*/  IMAD.MOV.U32 R31, RZ, RZ, R29 ;  /* 0x000000ffff1f7224 */ /* 0x000fce00078e001d */
[----:B0-----:R-:W-:Y:S05]  /*2ce0*/  CALL.REL.NOINC `($__internal_12_$__cuda_sm20_div_rn_f64_full) ;  /* 0x0000003000707944 */ /* 0x001fea0003c00000 */
.L_x_877:
[----:B------:R-:W-:Y:S05]  /*2cf0*/  BSYNC B4 ;  /* 0x0000000000047941 */ /* 0x000fea0003800000 */
.L_x_876:
[----:B------:R-:W-:-:S11]  /*2d00*/  DADD R20, R20, R26 ;  /* 0x0000000014147229 */ /* 0x000fd6000000001a */
.L_x_867:
[----:B------:R-:W-:Y:S05]  /*2d10*/  BSYNC B3 ;  /* 0x0000000000037941 */ /* 0x000fea0003800000 */
.L_x_866:
[----:B------:R-:W-:-:S13]  /*2d20*/  ISETP.GE.U32.AND P0, PT, R10, 0x3, PT ;  /* 0x000000030a00780c */ /* 0x000fda0003f06070 */
[----:B------:R-:W-:Y:S05]  /*2d30*/  @!P0 BRA `(.L_x_833) ;  /* 0x0000000800c48947 */ /* 0x000fea0003800000 */
.L_x_894:
[----:B------:R-:W1:Y:S01]  /*2d40*/  LDC R0, c[0x0][0x25c] ;  /* 0x00009700ff007b82 */ /* 0x000e620000000800 */
[----:B------:R-:W-:Y:S01]  /*2d50*/  ULDC UR6, c[0x0][0x254] ;  /* 0x0000950000067ab9 */ /* 0x000fe20000000800 */
[----:B------:R-:W-:Y:S01]  /*2d60*/  ULDC.64 UR10, c[0x0][0x240] ;  /* 0x00009000000a7ab9 */ /* 0x000fe20000000a00 */
[----:B------:R-:W-:Y:S01]  /*2d70*/  ISETP.GT.AND P4, PT, R19, R18, PT ;  /* 0x000000121300720c */ /* 0x000fe20003f84270 */
[----:B------:R-:W-:Y:S01]  /*2d80*/  IMAD R31, R37, UR10, RZ ;  /* 0x0000000a251f7c24 */ /* 0x000fe2000f8e02ff */
[--C-:B------:R-:W-:Y:S01]  /*2d90*/  SHF.R.S32.HI R27, RZ, 0x1f, R39.reuse ;  /* 0x0000001fff1b7819 */ /* 0x100fe20000011427 */
[----:B------:R-:W-:Y:S01]  /*2da0*/  IMAD.MOV.U32 R26, RZ, RZ, R39 ;  /* 0x000000ffff1a7224 */ /* 0x000fe200078e0027 */
[----:B------:R-:W-:Y:S01]  /*2db0*/  BSSY B3, `(.L_x_878) ;  /* 0x000002a000037945 */ /* 0x000fe20003800000 */
[----:B------:R-:W2:Y:S01]  /*2dc0*/  LDC R29, c[0x0][0x24c] ;  /* 0x00009300ff1d7b82 */ /* 0x000ea20000000800 */
[C---:B------:R-:W-:Y:S02]  /*2dd0*/  IMAD R33, R40.reuse, UR11, R31 ;  /* 0x0000000b28217c24 */ /* 0x040fe4000f8e021f */
[----:B------:R-:W-:-:S04]  /*2de0*/  IMAD.WIDE.U32 R26, R40, UR10, R26 ;  /* 0x0000000a281a7c25 */ /* 0x000fc8000f8e001a */
[----:B------:R-:W-:Y:S02]  /*2df0*/  IMAD.IADD R27, R33, 0x1, R27 ;  /* 0x00000001211b7824 */ /* 0x000fe400078e021b */
[----:B-1----:R-:W-:Y:S01]  /*2e00*/  IMAD R0, R39, UR6, -R0 ;  /* 0x0000000627007c24 */ /* 0x002fe2000f8e0a00 */
[----:B------:R-:W-:-:S04]  /*2e10*/  ULDC UR6, c[0x0][0x230] ;  /* 0x00008c0000067ab9 */ /* 0x000fc80000000800 */
[----:B------:R-:W-:Y:S02]  /*2e20*/  VIMNMX R28, RZ, R0, !PT ;  /* 0x00000000ff1c7248 */ /* 0x000fe40007fe0100 */
[----:B--2---:R-:W-:-:S04]  /*2e30*/  VIADDMNMX R29, R0, R29, UR5, PT ;  /* 0x00000005001d7e46 */ /* 0x004fc8000b80011d */
[----:B------:R-:W-:Y:S01]  /*2e40*/  VIMNMX R31, R29, UR6, PT ;  /* 0x000000061d1f7c48 */ /* 0x000fe2000bfe0100 */
[----:B------:R-:W-:Y:S02]  /*2e50*/  ULDC.64 UR6, c[0x0][0x218] ;  /* 0x0000860000067ab9 */ /* 0x000fe40000000a00 */
[C---:B------:R-:W-:Y:S02]  /*2e60*/  LEA R42, P1, R26.reuse, UR6, 0x3 ;  /* 0x000000061a2a7c11 */ /* 0x040fe4000f8218ff */
[----:B------:R-:W-:Y:S02]  /*2e70*/  ISETP.LE.OR P0, PT, R31, R28, !P4 ;  /* 0x0000001c1f00720c */ /* 0x000fe40006703670 */
[----:B------:R-:W-:-:S11]  /*2e80*/  LEA.HI.X R43, R26, UR7, R27, 0x3, P1 ;  /* 0x000000071a2b7c11 */ /* 0x000fd600088f1c1b */
[----:B------:R-:W-:Y:S05]  /*2e90*/  @P0 BRA `(.L_x_879) ;  /* 0x00000000006c0947 */ /* 0x000fea0003800000 */
[----:B------:R-:W2:Y:S01]  /*2ea0*/  LDG.E.64 R30, desc[UR8][R42.64] ;  /* 0x000000082a1e7981 */ /* 0x000ea2000c1e1b00 */
[----:B------:R-:W-:Y:S01]  /*2eb0*/  IMAD.IADD R29, R29, 0x1, -R0 ;  /* 0x000000011d1d7824 */ /* 0x000fe200078e0a00 */
[----:B------:R-:W-:Y:S01]  /*2ec0*/  MOV R32, 0x1 ;  /* 0x0000000100207802 */ /* 0x000fe20000000f00 */
[----:B------:R-:W-:Y:S02]  /*2ed0*/  BSSY B4, `(.L_x_880) ;  /* 0x0000016000047945 */ /* 0x000fe40003800000 */
        /* <DEDUP_REMOVED lines=20> */
[----:B0-----:R-:W-:Y:S05]  /*3020*/  CALL.REL.NOINC `($__internal_12_$__cuda_sm20_div_rn_f64_full) ;  /* 0x0000002c00a07944 */ /* 0x001fea0003c00000 */
.L_x_881:
[----:B------:R-:W-:Y:S05]  /*3030*/  BSYNC B4 ;  /* 0x0000000000047941 */ /* 0x000fea0003800000 */
.L_x_880:
[----:B------:R-:W-:-:S11]  /*3040*/  DADD R20, R20, R26 ;  /* 0x0000000014147229 */ /* 0x000fd6000000001a */
.L_x_879:
[----:B------:R-:W-:Y:S05]  /*3050*/  BSYNC B3 ;  /* 0x0000000000037941 */ /* 0x000fea0003800000 */
.L_x_878:
[----:B------:R-:W1:Y:S01]  /*3060*/  LDC R36, c[0x0][0x254] ;  /* 0x00009500ff247b82 */ /* 0x000e620000000800 */
[----:B------:R-:W-:Y:S01]  /*3070*/  ULDC UR6, c[0x0][0x230] ;  /* 0x00008c0000067ab9 */ /* 0x000fe20000000800 */
[----:B------:R-:W-:Y:S06]  /*3080*/  BSSY B3, `(.L_x_882) ;  /* 0x0000027000037945 */ /* 0x000fec0003800000 */
[----:B------:R-:W2:Y:S08]  /*3090*/  LDC R29, c[0x0][0x25c] ;  /* 0x00009700ff1d7b82 */ /* 0x000eb00000000800 */
[----:B------:R-:W3:Y:S01]  /*30a0*/  LDC R33, c[0x0][0x24c] ;  /* 0x00009300ff217b82 */ /* 0x000ee20000000800 */
[----:B-1----:R-:W-:-:S04]  /*30b0*/  IMAD R36, R39, R36, R36 ;  /* 0x0000002427247224 */ /* 0x002fc800078e0224 */
[----:B--2---:R-:W-:-:S05]  /*30c0*/  IMAD.IADD R0, R36, 0x1, -R29 ;  /* 0x0000000124007824 */ /* 0x004fca00078e0a1d */
[----:B---3--:R-:W-:Y:S02]  /*30d0*/  VIADDMNMX R26, R0, R33, UR5, PT ;  /* 0x00000005001a7e46 */ /* 0x008fe4000b800121 */
[----:B------:R-:W-:Y:S02]  /*30e0*/  VIMNMX R0, RZ, R0, !PT ;  /* 0x00000000ff007248 */ /* 0x000fe40007fe0100 */
[----:B------:R-:W-:-:S04]  /*30f0*/  VIMNMX R27, R26, UR6, PT ;  /* 0x000000061a1b7c48 */ /* 0x000fc8000bfe0100 */
[----:B------:R-:W-:-:S13]  /*3100*/  ISETP.LE.OR P0, PT, R27, R0, !P4 ;  /* 0x000000001b00720c */ /* 0x000fda0006703670 */
[----:B------:R-:W-:Y:S05]  /*3110*/  @P0 BRA `(.L_x_883) ;  /* 0x0000000000740947 */ /* 0x000fea0003800000 */
[----:B------:R-:W2:Y:S01]  /*3120*/  LDG.E.64 R30, desc[UR8][R42.64+0x8] ;  /* 0x000008082a1e7981 */ /* 0x000ea2000c1e1b00 */
[----:B------:R-:W-:Y:S01]  /*3130*/  IMAD.IADD R0, R36, 0x1, -R29 ;  /* 0x0000000124007824 */ /* 0x000fe200078e0a1d */
[----:B------:R-:W-:Y:S01]  /*3140*/  BSSY B4, `(.L_x_884) ;  /* 0x0000019000047945 */ /* 0x000fe20003800000 */
[----:B------:R-:W-:-:S03]  /*3150*/  IMAD.MOV.U32 R32, RZ, RZ, 0x1 ;  /* 0x00000001ff207424 */ /* 0x000fc600078e00ff */
[----:B------:R-:W-:-:S04]  /*3160*/  VIADDMNMX R27, R0, R33, UR5, PT ;  /* 0x00000005001b7e46 */ /* 0x000fc8000b800121 */
[----:B------:R-:W-:-:S05]  /*3170*/  IADD3 R27, -R0, R27, RZ ;  /* 0x0000001b001b7210 */ /* 0x000fca0007ffe1ff */
        /* <DEDUP_REMOVED lines=21> */
.L_x_885:
[----:B------:R-:W-:Y:S05]  /*32d0*/  BSYNC B4 ;  /* 0x0000000000047941 */ /* 0x000fea0003800000 */
.L_x_884:
[----:B------:R-:W-:-:S11]  /*32e0*/  DADD R20, R20, R26 ;  /* 0x0000000014147229 */ /* 0x000fd6000000001a */
.L_x_883:
[----:B------:R-:W-:Y:S05]  /*32f0*/  BSYNC B3 ;  /* 0x0000000000037941 */ /* 0x000fea0003800000 */
.L_x_882:
[----:B------:R-:W1:Y:S01]  /*3300*/  LDC R28, c[0x0][0x254] ;  /* 0x00009500ff1c7b82 */ /* 0x000e620000000800 */
[----:B------:R-:W-:Y:S01]  /*3310*/  ULDC UR6, c[0x0][0x230] ;  /* 0x00008c0000067ab9 */ /* 0x000fe20000000800 */
[----:B------:R-:W-:Y:S06]  /*3320*/  BSSY B3, `(.L_x_886) ;  /* 0x0000028000037945 */ /* 0x000fec0003800000 */
[----:B------:R-:W2:Y:S08]  /*3330*/  LDC R29, c[0x0][0x25c] ;  /* 0x00009700ff1d7b82 */ /* 0x000eb00000000800 */
[----:B------:R-:W3:Y:S01]  /*3340*/  LDC R33, c[0x0][0x24c] ;  /* 0x00009300ff217b82 */ /* 0x000ee20000000800 */
[----:B-1----:R-:W-:-:S05]  /*3350*/  IMAD.IADD R36, R36, 0x1, R28 ;  /* 0x0000000124247824 */ /* 0x002fca00078e021c */
[----:B--2---:R-:W-:-:S04]  /*3360*/  IADD3 R0, R36, -R29, RZ ;  /* 0x8000001d24007210 */ /* 0x004fc80007ffe0ff */
[----:B---3--:R-:W-:Y:S02]  /*3370*/  VIADDMNMX R26, R0, R33, UR5, PT ;  /* 0x00000005001a7e46 */ /* 0x008fe4000b800121 */
[----:B------:R-:W-:Y:S02]  /*3380*/  VIMNMX R0, RZ, R0, !PT ;  /* 0x00000000ff007248 */ /* 0x000fe40007fe0100 */
[----:B------:R-:W-:-:S04]  /*3390*/  VIMNMX R27, R26, UR6, PT ;  /* 0x000000061a1b7c48 */ /* 0x000fc8000bfe0100 */
[----:B------:R-:W-:-:S13]  /*33a0*/  ISETP.LE.OR P0, PT, R27, R0, !P4 ;  /* 0x000000001b00720c */ /* 0x000fda0006703670 */
[----:B------:R-:W-:Y:S05]  /*33b0*/  @P0 BRA `(.L_x_887) ;  /* 0x0000000000780947 */ /* 0x000fea0003800000 */
[----:B------:R-:W2:Y:S01]  /*33c0*/  LDG.E.64 R30, desc[UR8][R42.64+0x10] ;  /* 0x000010082a1e7981 */ /* 0x000ea2000c1e1b00 */
[----:B------:R-:W-:Y:S01]  /*33d0*/  IMAD R0, R39, R28, R28 ;  /* 0x0000001c27007224 */ /* 0x000fe200078e021c */
[----:B------:R-:W-:Y:S01]  /*33e0*/  BSSY B4, `(.L_x_888) ;  /* 0x000001a000047945 */ /* 0x000fe20003800000 */
[----:B------:R-:W-:-:S03]  /*33f0*/  IMAD.MOV.U32 R32, RZ, RZ, 0x1 ;  /* 0x00000001ff207424 */ /* 0x000fc600078e00ff */
[----:B------:R-:W-:-:S04]  /*3400*/  IADD3 R0, -R29, R28, R0 ;  /* 0x0000001c1d007210 */ /* 0x000fc80007ffe100 */
[----:B------:R-:W-:-:S05]  /*3410*/  VIADDMNMX R27, R0, R33, UR5, PT ;  /* 0x00000005001b7e46 */ /* 0x000fca000b800121 */
        /* <DEDUP_REMOVED lines=18> */
[----:B------:R-:W-:Y:S01]  /*3540*/  IMAD.MOV.U32 R26, RZ, RZ, R31 ;  /* 0x000000ffff1a7224 */ /* 0x000fe200078e001f */
[----:B------:R-:W-:Y:S01]  /*3550*/  MOV R31, R29 ;  /* 0x0000001d001f7202 */ /* 0x000fe20000000f00 */
[----:B------:R-:W-:-:S07]  /*3560*/  IMAD.MOV.U32 R30, RZ, RZ, R28 ;  /* 0x000000ffff1e7224 */ /* 0x000fce00078e001c */
[----:B0-----:R-:W-:Y:S05]  /*3570*/  CALL.REL.NOINC `($__internal_12_$__cuda_sm20_div_rn_f64_full) ;  /* 0x00000028004c7944 */ /* 0x001fea0003c00000 */
.L_x_889:
[----:B------:R-:W-:Y:S05]  /*3580*/  BSYNC B4 ;  /* 0x0000000000047941 */ /* 0x000fea0003800000 */
.L_x_888:
[----:B------:R-:W-:-:S11]  /*3590*/  DADD R20, R20, R26 ;  /* 0x0000000014147229 */ /* 0x000fd6000000001a */
.L_x_887:
[----:B------:R-:W-:Y:S05]  /*35a0*/  BSYNC B3 ;  /* 0x0000000000037941 */ /* 0x000fea0003800000 */
.L_x_886:
[----:B------:R-:W1:Y:S01]  /*35b0*/  LDC R27, c[0x0][0x25c] ;  /* 0x00009700ff1b7b82 */ /* 0x000e620000000800 */
[----:B------:R-:W-:Y:S01]  /*35c0*/  ULDC UR6, c[0x0][0x254] ;  /* 0x0000950000067ab9 */ /* 0x000fe20000000800 */
[----:B------:R-:W-:Y:S06]  /*35d0*/  BSSY B3, `(.L_x_890) ;  /* 0x0000024000037945 */ /* 0x000fec0003800000 */
[----:B------:R-:W2:Y:S01]  /*35e0*/  LDC R29, c[0x0][0x24c] ;  /* 0x00009300ff1d7b82 */ /* 0x000ea20000000800 */
[----:B-1----:R-:W-:Y:S01]  /*35f0*/  IADD3 R36, -R27, UR6, R36 ;  /* 0x000000061b247c10 */ /* 0x002fe2000fffe124 */
[----:B------:R-:W-:-:S03]  /*3600*/  ULDC UR6, c[0x0][0x230] ;  /* 0x00008c0000067ab9 */ /* 0x000fc60000000800 */
[----:B------:R-:W-:Y:S02]  /*3610*/  VIMNMX R0, RZ, R36, !PT ;  /* 0x00000024ff007248 */ /* 0x000fe40007fe0100 */
[----:B--2---:R-:W-:-:S04]  /*3620*/  VIADDMNMX R27, R36, R29, UR5, PT ;  /* 0x00000005241b7e46 */ /* 0x004fc8000b80011d */
[C---:B------:R-:W-:Y:S01]  /*3630*/  VIMNMX R29, R27.reuse, UR6, PT ;  /* 0x000000061b1d7c48 */ /* 0x040fe2000bfe0100 */
[----:B------:R-:W-:-:S03]  /*3640*/  IMAD.IADD R27, R27, 0x1, -R36 ;  /* 0x000000011b1b7824 */ /* 0x000fc600078e0a24 */
[----:B------:R-:W-:-:S13]  /*3650*/  ISETP.LE.OR P4, PT, R29, R0, !P4 ;  /* 0x000000001d00720c */ /* 0x000fda0006783670 */
[----:B------:R-:W-:Y:S05]  /*3660*/  @P4 BRA `(.L_x_891) ;  /* 0x0000000000684947 */ /* 0x000fea0003800000 */
[----:B------:R-:W2:Y:S01]  /*3670*/  LDG.E.64 R42, desc[UR8][R42.64+0x18] ;  /* 0x000018082a2a7981 */ /* 0x000ea2000c1e1b00 */
[----:B------:R-:W-:Y:S01]  /*3680*/  IMAD R28, R38, R27, RZ ;  /* 0x0000001b261c7224 */ /* 0x000fe200078e02ff */
[----:B------:R-:W-:Y:S01]  /*3690*/  BSSY B4, `(.L_x_892) ;  /* 0x0000016000047945 */ /* 0x000fe20003800000 */
[----:B------:R-:W-:-:S04]  /*36a0*/  IMAD.MOV.U32 R30, RZ, RZ, 0x1 ;  /* 0x00000001ff1e7424 */ /* 0x000fc800078e00ff */
        /* <DEDUP_REMOVED lines=20> */
.L_x_893:
[----:B------:R-:W-:Y:S05]  /*37f0*/  BSYNC B4 ;  /* 0x0000000000047941 */ /* 0x000fea0003800000 */
.L_x_892:
[----:B------:R-:W-:-:S11]  /*3800*/  DADD R20, R20, R26 ;  /* 0x0000000014147229 */ /* 0x000fd6000000001a */
.L_x_891:
[----:B------:R-:W-:Y:S05]  /*3810*/  BSYNC B3 ;  /* 0x0000000000037941 */ /* 0x000fea0003800000 */
.L_x_890:
[----:B------:R-:W-:-:S05]  /*3820*/  VIADD R39, R39, 0x4 ;  /* 0x0000000427277836 */ /* 0x000fca0000000000 */
[----:B------:R-:W-:-:S13]  /*3830*/  ISETP.GE.AND P0, PT, R39, R8, PT ;  /* 0x000000082700720c */ /* 0x000fda0003f06270 */
[----:B------:R-:W-:Y:S05]  /*3840*/  @!P0 BRA `(.L_x_894) ;  /* 0xfffffff4003c8947 */ /* 0x000fea000383ffff */
.L_x_833:
[----:B------:R-:W-:Y:S05]  /*3850*/  BSYNC B2 ;  /* 0x0000000000027941 */ /* 0x000fea0003800000 */
.L_x_832:
[----:B------:R-:W-:-:S05]  /*3860*/  VIADD R7, R7, 0x1 ;  /* 0x0000000107077836 */ /* 0x000fca0000000000 */
[----:B------:R-:W-:-:S13]  /*3870*/  ISETP.GE.AND P0, PT, R7, R5, PT ;  /* 0x000000050700720c */ /* 0x000fda0003f06270 */
[----:B------:R-:W-:Y:S05]  /*3880*/  @!P0 BRA `(.L_x_895) ;  /* 0xffffffd800a08947 */ /* 0x000fea000383ffff */
[----:B------:R-:W-:Y:S05]  /*3890*/  BRA `(.L_x_830) ;  /* 0x0000002400547947 */ /* 0x000fea0003800000 */
.L_x_831:
[--C-:B------:R-:W-:Y:S01]  /*38a0*/  IMAD R0, R6, R13, R13.reuse ;  /* 0x0000000d06007224 */ /* 0x100fe200078e020d */
[----:B------:R-:W-:Y:S01]  /*38b0*/  ULDC UR6, c[0x0][0x230] ;  /* 0x00008c0000067ab9 */ /* 0x000fe20000000800 */
[----:B------:R-:W-:Y:S02]  /*38c0*/  VIMNMX R17, RZ, R12, !PT ;  /* 0x0000000cff117248 */ /* 0x000fe40007fe0100 */
[----:B------:R-:W-:Y:S01]  /*38d0*/  CS2R R20, SRZ ;  /* 0x0000000000147805 */ /* 0x000fe2000001ff00 */
        /* <DEDUP_REMOVED lines=8> */
[----:B------:R-:W-:-:S03]  /*3960*/  VIMNMX R13, R13, UR6, PT ;  /* 0x000000060d0d7c48 */ /* 0x000fc6000bfe0100 */
[----:B------:R-:W-:Y:S02]  /*3970*/  IMAD.IADD R40, R14, 0x1, -R16 ;  /* 0x000000010e287824 */ /* 0x000fe400078e0a10 */
[----:B------:R-:W-:-:S07]  /*3980*/  IMAD.IADD R39, R13, 0x1, -R15 ;  /* 0x000000010d277824 */ /* 0x000fce00078e0a0f */
.L_x_959:
[----:B------:R-:W-:Y:S01]  /*3990*/  ISETP.GE.AND P0, PT, R6, R8, PT ;  /* 0x000000080600720c */ /* 0x000fe20003f06270 */
[----:B------:R-:W-:-:S12]  /*39a0*/  BSSY B2, `(.L_x_896) ;  /* 0x0000241000027945 */ /* 0x000fd80003800000 */
[----:B------:R-:W-:Y:S05]  /*39b0*/  @P0 BRA `(.L_x_897) ;  /* 0x0000002000fc0947 */ /* 0x000fea0003800000 */
[----:B------:R-:W1:Y:S01]  /*39c0*/  LDC R0, c[0x0][0x258] ;  /* 0x00009600ff007b82 */ /* 0x000e620000000800 */
[----:B------:R-:W-:Y:S01]  /*39d0*/  ULDC.64 UR6, c[0x0][0x238] ;  /* 0x00008e0000067ab9 */ /* 0x000fe20000000a00 */
[----:B------:R-:W-:Y:S01]  /*39e0*/  SHF.R.S32.HI R19, RZ, 0x1f, R7 ;  /* 0x0000001fff137819 */ /* 0x000fe20000011407 */
[----:B------:R-:W-:Y:S01]  /*39f0*/  IMAD R27, R9, UR6, RZ ;  /* 0x00000006091b7c24 */ /* 0x000fe2000f8e02ff */
[----:B------:R-:W-:Y:S01]  /*3a00*/  MOV R18, R7 ;  /* 0x0000000700127202 */ /* 0x000fe20000000f00 */
[----:B------:R-:W-:Y:S01]  /*3a10*/  ULDC.64 UR10, c[0x0][0x240] ;  /* 0x00009000000a7ab9 */ /* 0x000fe20000000a00 */
[----:B------:R-:W-:Y:S02]  /*3a20*/  IMAD.MOV.U32 R26, RZ, RZ, R6 ;  /* 0x000000ffff1a7224 */ /* 0x000fe400078e0006 */
[----:B------:R-:W2:Y:S01]  /*3a30*/  LDC R36, c[0x0][0x248] ;  /* 0x00009200ff247b82 */ /* 0x000ea20000000800 */
[----:B------:R-:W-:Y:S01]  /*3a40*/  IMAD.WIDE.U32 R42, R22, UR6, R18 ;  /* 0x00000006162a7c25 */ /* 0x000fe2000f8e0012 */
[----:B------:R-:W-:-:S03]  /*3a50*/  ULDC UR6, c[0x0][0x250] ;  /* 0x0000940000067ab9 */ /* 0x000fc60000000800 */
[----:B------:R-:W-:Y:S01]  /*3a60*/  IMAD R27, R22, UR7, R27 ;  /* 0x00000007161b7c24 */ /* 0x000fe2000f8e021b */
[----:B------:R-:W-:-:S03]  /*3a70*/  ULDC UR7, c[0x0][0x228] ;  /* 0x00008a0000077ab9 */ /* 0x000fc60000000800 */
[----:B------:R-:W-:Y:S01]  /*3a80*/  IMAD.IADD R18, R27, 0x1, R43 ;  /* 0x000000011b127824 */ /* 0x000fe200078e022b */
[----:B------:R-:W-:-:S03]  /*3a90*/  SHF.R.S32.HI R27, RZ, 0x1f, R6 ;  /* 0x0000001fff1b7819 */ /* 0x000fc60000011406 */
[----:B------:R-:W-:Y:S02]  /*3aa0*/  IMAD R19, R18, UR10, RZ ;  /* 0x0000000a12137c24 */ /* 0x000fe4000f8e02ff */
[----:B------:R-:W-:-:S04]  /*3ab0*/  IMAD.WIDE.U32 R26, R42, UR10, R26 ;  /* 0x0000000a2a1a7c25 */ /* 0x000fc8000f8e001a */
[----:B------:R-:W-:Y:S01]  /*3ac0*/  IMAD R29, R42, UR11, R19 ;  /* 0x0000000b2a1d7c24 */ /* 0x000fe2000f8e0213 */
[----:B------:R-:W-:Y:S01]  /*3ad0*/  ULDC.64 UR10, c[0x0][0x218] ;  /* 0x00008600000a7ab9 */ /* 0x000fe20000000a00 */
[----:B-1----:R-:W-:Y:S01]  /*3ae0*/  IMAD R19, R7, UR6, -R0 ;  /* 0x0000000607137c24 */ /* 0x002fe2000f8e0a00 */
[----:B------:R-:W-:Y:S01]  /*3af0*/  ULDC.S8 UR6, c[0x0][0x26d] ;  /* 0x00009b4000067ab9 */ /* 0x000fe20000000200 */
[----:B------:R-:W-:Y:S01]  /*3b00*/  IMAD.IADD R27, R27, 0x1, R29 ;  /* 0x000000011b1b7824 */ /* 0x000fe200078e021d */
[----:B------:R-:W-:Y:S02]  /*3b10*/  ISETP.NE.AND P1, PT, RZ, UR6, PT ;  /* 0x00000006ff007c0c */ /* 0x000fe4000bf25270 */
[----:B--2---:R-:W-:Y:S02]  /*3b20*/  VIADDMNMX R36, R19, R36, UR4, PT ;  /* 0x0000000413247e46 */ /* 0x004fe4000b800124 */
[----:B------:R-:W-:Y:S02]  /*3b30*/  LEA R50, P0, R26, UR10, 0x3 ;  /* 0x0000000a1a327c11 */ /* 0x000fe4000f8018ff */
        /* <DEDUP_REMOVED lines=15> */
[----:B------:R-:W-:Y:S01]  /*3c30*/  HFMA2.MMA R26, -RZ, RZ, 0, 5.9604644775390625e-08 ;  /* 0x00000001ff1a7435 */ /* 0x000fe200000001ff */
[----:B------:R-:W-:Y:S07]  /*3c40*/  BSSY B5, `(.L_x_903) ;  /* 0x0000013000057945 */ /* 0x000fee0003800000 */
        /* <DEDUP_REMOVED lines=18> */
.L_x_904:
[----:B------:R-:W-:Y:S05]  /*3d70*/  BSYNC B5 ;  /* 0x0000000000057941 */ /* 0x000fea0003800000 */
.L_x_903:
[----:B------:R-:W-:-:S11]  /*3d80*/  DADD R20, R20, R26 ;  /* 0x0000000014147229 */ /* 0x000fd6000000001a */
.L_x_902:
[----:B------:R-:W-:Y:S05]  /*3d90*/  BSYNC B4 ;  /* 0x0000000000047941 */ /* 0x000fea0003800000 */
.L_x_901:
        /* <DEDUP_REMOVED lines=28> */
.L_x_908:
[----:B------:R-:W-:Y:S05]  /*3f60*/  BSYNC B5 ;  /* 0x0000000000057941 */ /* 0x000fea0003800000 */
.L_x_907:
[----:B------:R-:W-:-:S11]  /*3f70*/  DADD R20, R20, R26 ;  /* 0x0000000014147229 */ /* 0x000fd6000000001a */
.L_x_906:
[----:B------:R-:W-:Y:S05]  /*3f80*/  BSYNC B4 ;  /* 0x0000000000047941 */ /* 0x000fea0003800000 */
.L_x_905:
[----:B------:R-:W-:Y:S01]  /*3f90*/  ISETP.NE.AND P0, PT, R11, 0x2, PT ;  /* 0x000000020b00780c */ /* 0x000fe20003f05270 */
[----:B------:R-:W-:-:S12]  /*3fa0*/  VIADD R38, R6, 0x2 ;  /* 0x0000000206267836 */ /* 0x000fd80000000000 */
[----:B------:R-:W-:Y:S05]  /*3fb0*/  @!P0 BRA `(.L_x_900) ;  /* 0x00000000006c8947 */ /* 0x000fea0003800000 */
[----:B------:R-:W-:Y:S02]  /*3fc0*/  ISETP.LE.OR P4, PT, R13, R15, !P4 ;  /* 0x0000000f0d00720c */ /* 0x000fe40006783670 */
[----:B------:R-:W-:-:S11]  /*3fd0*/  IADD3 R38, R6, 0x3, RZ ;  /* 0x0000000306267810 */ /* 0x000fd60007ffe0ff */
        /* <DEDUP_REMOVED lines=23> */
.L_x_910:
[----:B------:R-:W-:Y:S05]  /*4150*/  BSYNC B4 ;  /* 0x0000000000047941 */ /* 0x000fea0003800000 */
.L_x_909:
[----:B------:R-:W-:-:S11]  /*4160*/  DADD R20, R20, R26 ;  /* 0x0000000014147229 */ /* 0x000fd6000000001a */
.L_x_900:
[----:B------:R-:W-:Y:S05]  /*4170*/  BSYNC B3 ;  /* 0x0000000000037941 */ /* 0x000fea0003800000 */
.L_x_899:
[----:B------:R-:W-:Y:S01]  /*4180*/  ISETP.GE.U32.AND P0, PT, R10, 0x3, PT ;  /* 0x000000030a00780c */ /* 0x000fe20003f06070 */
[----:B------:R-:W-:-:S12]  /*4190*/  BSSY B3, `(.L_x_911) ;  /* 0x00000a3000037945 */ /* 0x000fd80003800000 */
[----:B------:R-:W-:Y:S05]  /*41a0*/  @!P0 BRA `(.L_x_912) ;  /* 0x0000000800848947 */ /* 0x000fea0003800000 */
.L_x_929:
[----:B------:R-:W1:Y:S01]  /*41b0*/  LDC R27, c[0x0][0x25c] ;  /* 0x00009700ff1b7b82 */ /* 0x000e620000000800 */
[----:B------:R-:W-:Y:S01]  /*41c0*/  ULDC UR6, c[0x0][0x254] ;  /* 0x0000950000067ab9 */ /* 0x000fe20000000800 */
[----:B------:R-:W-:Y:S01]  /*41d0*/  ISETP.GT.AND P4, PT, R36, R19, PT ;  /* 0x000000132400720c */ /* 0x000fe20003f84270 */
[----:B------:R-:W-:Y:S01]  /*41e0*/  ULDC.64 UR10, c[0x0][0x240] ;  /* 0x00009000000a7ab9 */ /* 0x000fe20000000a00 */
[----:B------:R-:W-:Y:S01]  /*41f0*/  IMAD.MOV.U32 R37, RZ, RZ, R38 ;  /* 0x000000ffff257224 */ /* 0x000fe200078e0026 */
[----:B------:R-:W-:Y:S01]  /*4200*/  BSSY B4, `(.L_x_913) ;  /* 0x000002c000047945 */ /* 0x000fe20003800000 */
[----:B------:R-:W-:Y:S02]  /*4210*/  IMAD R31, R18, UR10, RZ ;  /* 0x0000000a121f7c24 */ /* 0x000fe4000f8e02ff */
[----:B------:R-:W2:Y:S02]  /*4220*/  LDC R29, c[0x0][0x24c] ;  /* 0x00009300ff1d7b82 */ /* 0x000ea40000000800 */
[----:B------:R-:W-:-:S02]  /*4230*/  IMAD R31, R42, UR11, R31 ;  /* 0x0000000b2a1f7c24 */ /* 0x000fc4000f8e021f */
[----:B-1----:R-:W-:Y:S01]  /*4240*/  IMAD R0, R38, UR6, -R27 ;  /* 0x0000000626007c24 */ /* 0x002fe2000f8e0a1b */
[----:B------:R-:W-:Y:S01]  /*4250*/  ULDC UR6, c[0x0][0x230] ;  /* 0x00008c0000067ab9 */ /* 0x000fe20000000800 */
[----:B------:R-:W-:-:S03]  /*4260*/  SHF.R.S32.HI R27, RZ, 0x1f, R38 ;  /* 0x0000001fff1b7819 */ /* 0x000fc60000011426 */
[----:B--2---:R-:W-:Y:S02]  /*4270*/  VIADDMNMX R26, R0, R29, UR5, PT ;  /* 0x00000005001a7e46 */ /* 0x004fe4000b80011d */
[----:B------:R-:W-:Y:S02]  /*4280*/  VIMNMX R0, RZ, R0, !PT ;  /* 0x00000000ff007248 */ /* 0x000fe40007fe0100 */
[----:B------:R-:W-:Y:S01]  /*4290*/  VIMNMX R29, R26, UR6, PT ;  /* 0x000000061a1d7c48 */ /* 0x000fe2000bfe0100 */
[----:B------:R-:W-:Y:S01]  /*42a0*/  ULDC.64 UR6, c[0x0][0x218] ;  /* 0x0000860000067ab9 */ /* 0x000fe20000000a00 */
[----:B------:R-:W-:Y:S01]  /*42b0*/  MOV R26, R38 ;  /* 0x00000026001a7202 */ /* 0x000fe20000000f00 */
[----:B------:R-:W-:Y:S01]  /*42c0*/  VIADD R38, R38, 0x4 ;  /* 0x0000000426267836 */ /* 0x000fe20000000000 */
[----:B------:R-:W-:-:S03]  /*42d0*/  ISETP.LE.OR P0, PT, R29, R0, !P4 ;  /* 0x000000001d00720c */ /* 0x000fc60006703670 */
[----:B------:R-:W-:Y:S01]  /*42e0*/  IMAD.WIDE.U32 R26, R42, UR10, R26 ;  /* 0x0000000a2a1a7c25 */ /* 0x000fe2000f8e001a */
[----:B------:R-:W-:-:S03]  /*42f0*/  ISETP.GE.AND P5, PT, R38, R8, PT ;  /* 0x000000082600720c */ /* 0x000fc60003fa6270 */
[----:B------:R-:W-:Y:S01]  /*4300*/  IMAD.IADD R27, R31, 0x1, R27 ;  /* 0x000000011f1b7824 */ /* 0x000fe200078e021b */
[----:B------:R-:W-:-:S04]  /*4310*/  LEA R50, P1, R26, UR6, 0x3 ;  /* 0x000000061a327c11 */ /* 0x000fc8000f8218ff */
[----:B------:R-:W-:Y:S01]  /*4320*/  LEA.HI.X R51, R26, UR7, R27, 0x3, P1 ;  /* 0x000000071a337c11 */ /* 0x000fe200088f1c1b */
[----:B------:R-:W-:Y:S08]  /*4330*/  @P0 BRA `(.L_x_914) ;  /* 0x0000000000600947 */ /* 0x000ff00003800000 */
        /* <DEDUP_REMOVED lines=22> */
.L_x_916:
[----:B------:R-:W-:Y:S05]  /*44a0*/  BSYNC B5 ;  /* 0x0000000000057941 */ /* 0x000fea0003800000 */
.L_x_915:
[----:B------:R-:W-:-:S11]  /*44b0*/  DADD R20, R20, R26 ;  /* 0x0000000014147229 */ /* 0x000fd6000000001a */
.L_x_914:
[----:B------:R-:W-:Y:S05]  /*44c0*/  BSYNC B4 ;  /* 0x0000000000047941 */ /* 0x000fea0003800000 */
.L_x_913:
[----:B------:R-:W1:Y:S01]  /*44d0*/  LDC R0, c[0x0][0x254] ;  /* 0x00009500ff007b82 */ /* 0x000e620000000800 */
[----:B------:R-:W-:Y:S01]  /*44e0*/  ULDC UR6, c[0x0][0x25c] ;  /* 0x0000970000067ab9 */ /* 0x000fe20000000800 */
[----:B------:R-:W-:Y:S06]  /*44f0*/  BSSY B4, `(.L_x_917) ;  /* 0x0000022000047945 */ /* 0x000fec0003800000 */
[----:B------:R-:W2:Y:S01]  /*4500*/  LDC R27, c[0x0][0x24c] ;  /* 0x00009300ff1b7b82 */ /* 0x000ea20000000800 */
[----:B-1----:R-:W-:-:S04]  /*4510*/  IMAD R37, R37, R0, R0 ;  /* 0x0000000025257224 */ /* 0x002fc800078e0200 */
[----:B------:R-:W-:Y:S01]  /*4520*/  VIADD R0, R37, -UR6 ;  /* 0x8000000625007c36 */ /* 0x000fe20008000000 */
[----:B------:R-:W-:-:S04]  /*4530*/  ULDC UR6, c[0x0][0x230] ;  /* 0x00008c0000067ab9 */ /* 0x000fc80000000800 */
[----:B--2---:R-:W-:Y:S02]  /*4540*/  VIADDMNMX R26, R0, R27, UR5, PT ;  /* 0x00000005001a7e46 */ /* 0x004fe4000b80011b */
[----:B------:R-:W-:Y:S02]  /*4550*/  VIMNMX R0, RZ, R0, !PT ;  /* 0x00000000ff007248 */ /* 0x000fe40007fe0100 */
[----:B------:R-:W-:-:S04]  /*4560*/  VIMNMX R27, R26, UR6, PT ;  /* 0x000000061a1b7c48 */ /* 0x000fc8000bfe0100 */
        /* <DEDUP_REMOVED lines=24> */
.L_x_920:
[----:B------:R-:W-:Y:S05]  /*46f0*/  BSYNC B5 ;  /* 0x0000000000057941 */ /* 0x000fea0003800000 */
.L_x_919:
[----:B------:R-:W-:-:S11]  /*4700*/  DADD R20, R20, R26 ;  /* 0x0000000014147229 */ /* 0x000fd6000000001a */
.L_x_918:
[----:B------:R-:W-:Y:S05]  /*4710*/  BSYNC B4 ;  /* 0x0000000000047941 */ /* 0x000fea0003800000 */
.L_x_917:
[----:B------:R-:W1:Y:S01]  /*4720*/  LDC R27, c[0x0][0x24c] ;  /* 0x00009300ff1b7b82 */ /* 0x000e620000000800 */
[----:B------:R-:W-:Y:S01]  /*4730*/  ULDC UR6, c[0x0][0x254] ;  /* 0x0000950000067ab9 */ /* 0x000fe20000000800 */
[----:B------:R-:W-:Y:S01]  /*4740*/  BSSY B4, `(.L_x_921) ;  /* 0x0000022000047945 */ /* 0x000fe20003800000 */
[----:B------:R-:W-:Y:S01]  /*4750*/  VIADD R37, R37, UR6 ;  /* 0x0000000625257c36 */ /* 0x000fe20008000000 */
[----:B------:R-:W-:-:S03]  /*4760*/  ULDC UR6, c[0x0][0x25c] ;  /* 0x0000970000067ab9 */ /* 0x000fc60000000800 */
[----:B------:R-:W-:Y:S01]  /*4770*/  VIADD R0, R37, -UR6 ;  /* 0x8000000625007c36 */ /* 0x000fe20008000000 */
[----:B------:R-:W-:-:S04]  /*4780*/  ULDC UR6, c[0x0][0x230] ;  /* 0x00008c0000067ab9 */ /* 0x000fc80000000800 */
[----:B-1----:R-:W-:Y:S02]  /*4790*/  VIADDMNMX R26, R0, R27, UR5, PT ;  /* 0x00000005001a7e46 */ /* 0x002fe4000b80011b */
        /* <DEDUP_REMOVED lines=25> */
[----:B------:R-:W-:Y:S05]  /*4930*/  CALL.REL.NOINC `($__internal_12_$__cuda_sm20_div_rn_f64_full) ;  /* 0x00000014005c7944 */ /* 0x000fea0003c00000 */
.L_x_924:
[----:B------:R-:W-:Y:S05]  /*4940*/  BSYNC B5 ;  /* 0x0000000000057941 */ /* 0x000fea0003800000 */
.L_x_923:
[----:B------:R-:W-:-:S11]  /*4950*/  DADD R20, R20, R26 ;  /* 0x0000000014147229 */ /* 0x000fd6000000001a */
.L_x_922:
[----:B------:R-:W-:Y:S05]  /*4960*/  BSYNC B4 ;  /* 0x0000000000047941 */ /* 0x000fea0003800000 */
.L_x_921:
[----:B------:R-:W1:Y:S01]  /*4970*/  LDC R0, c[0x0][0x25c] ;  /* 0x00009700ff007b82 */ /* 0x000e620000000800 */
[----:B------:R-:W-:Y:S01]  /*4980*/  ULDC UR6, c[0x0][0x254] ;  /* 0x0000950000067ab9 */ /* 0x000fe20000000800 */
[----:B------:R-:W-:Y:S06]  /*4990*/  BSSY B4, `(.L_x_925) ;  /* 0x0000021000047945 */ /* 0x000fec0003800000 */
[----:B------:R-:W2:Y:S01]  /*49a0*/  LDC R26, c[0x0][0x24c] ;  /* 0x00009300ff1a7b82 */ /* 0x000ea20000000800 */
[----:B-1----:R-:W-:Y:S01]  /*49b0*/  IADD3 R37, -R0, UR6, R37 ;  /* 0x0000000600257c10 */ /* 0x002fe2000fffe125 */
[----:B------:R-:W-:-:S03]  /*49c0*/  ULDC UR6, c[0x0][0x230] ;  /* 0x00008c0000067ab9 */ /* 0x000fc60000000800 */
        /* <DEDUP_REMOVED lines=27> */
.L_x_928:
[----:B------:R-:W-:Y:S05]  /*4b80*/  BSYNC B5 ;  /* 0x0000000000057941 */ /* 0x000fea0003800000 */
.L_x_927:
[----:B------:R-:W-:-:S11]  /*4b90*/  DADD R20, R20, R26 ;  /* 0x0000000014147229 */ /* 0x000fd6000000001a */
.L_x_926:
[----:B------:R-:W-:Y:S05]  /*4ba0*/  BSYNC B4 ;  /* 0x0000000000047941 */ /* 0x000fea0003800000 */
.L_x_925:
[----:B------:R-:W-:Y:S05]  /*4bb0*/  @!P5 BRA `(.L_x_929) ;  /* 0xfffffff4007cd947 */ /* 0x000fea000383ffff */
.L_x_912:
[----:B------:R-:W-:Y:S05]  /*4bc0*/  BSYNC B3 ;  /* 0x0000000000037941 */ /* 0x000fea0003800000 */
.L_x_911:
[----:B------:R-:W-:Y:S05]  /*4bd0*/  BRA `(.L_x_897) ;  /* 0x0000001000747947 */ /* 0x000fea0003800000 */
.L_x_898:
        /* <DEDUP_REMOVED lines=14> */
[----:B-1----:R-:W-:Y:S01]  /*4cc0*/  IMAD R27, R6, UR6, -R27 ;  /* 0x00000006061b7c24 */ /* 0x002fe2000f8e0a1b */
[----:B------:R-:W-:-:S04]  /*4cd0*/  ULDC UR6, c[0x0][0x230] ;  /* 0x00008c0000067ab9 */ /* 0x000fc80000000800 */
[----:B---3--:R-:W-:Y:S02]  /*4ce0*/  VIADDMNMX R26, R27, R0, UR5, PT ;  /* 0x000000051b1a7e46 */ /* 0x008fe4000b800100 */
[----:B------:R-:W-:Y:S02]  /*4cf0*/  VIMNMX R0, RZ, R27, !PT ;  /* 0x0000001bff007248 */ /* 0x000fe40007fe0100 */
[----:B------:R-:W-:-:S05]  /*4d00*/  VIMNMX R27, R26, UR6, PT ;  /* 0x000000061a1b7c48 */ /* 0x000fca000bfe0100 */
[----:B------:R-:W-:-:S04]  /*4d10*/  IMAD.IADD R0, R27, 0x1, -R0 ;  /* 0x000000011b007824 */ /* 0x000fc800078e0a00 */
[----:B------:R-:W-:-:S04]  /*4d20*/  IMAD R0, R37, R0, RZ ;  /* 0x0000000025007224 */ /* 0x000fc800078e02ff */
        /* <DEDUP_REMOVED lines=20> */
.L_x_935:
[----:B------:R-:W-:Y:S05]  /*4e70*/  BSYNC B5 ;  /* 0x0000000000057941 */ /* 0x000fea0003800000 */
.L_x_934:
[----:B------:R-:W-:-:S11]  /*4e80*/  DADD R20, R20, R26 ;  /* 0x0000000014147229 */ /* 0x000fd6000000001a */
.L_x_933:
[----:B------:R-:W-:Y:S05]  /*4e90*/  BSYNC B4 ;  /* 0x0000000000047941 */ /* 0x000fea0003800000 */
.L_x_932:
[----:B------:R-:W-:Y:S01]  /*4ea0*/  ISETP.NE.AND P0, PT, R11, 0x1, PT ;  /* 0x000000010b00780c */ /* 0x000fe20003f05270 */
[----:B------:R-:W-:-:S12]  /*4eb0*/  VIADD R41, R6, 0x1 ;  /* 0x0000000106297836 */ /* 0x000fd80000000000 */
[----:B------:R-:W-:Y:S05]  /*4ec0*/  @!P0 BRA `(.L_x_931) ;  /* 0x0000000000f88947 */ /* 0x000fea0003800000 */
[----:B------:R-:W-:Y:S01]  /*4ed0*/  ISETP.LE.OR P0, PT, R14, R16, !P4 ;  /* 0x000000100e00720c */ /* 0x000fe20006703670 */
[----:B------:R-:W-:-:S12]  /*4ee0*/  BSSY B4, `(.L_x_936) ;  /* 0x000001c000047945 */ /* 0x000fd80003800000 */
        /* <DEDUP_REMOVED lines=25> */
.L_x_939:
[----:B------:R-:W-:Y:S05]  /*5080*/  BSYNC B5 ;  /* 0x0000000000057941 */ /* 0x000fea0003800000 */
.L_x_938:
[----:B------:R-:W-:-:S11]  /*5090*/  DADD R20, R20, R26 ;  /* 0x0000000014147229 */ /* 0x000fd6000000001a */
.L_x_937:
[----:B------:R-:W-:Y:S05]  /*50a0*/  BSYNC B4 ;  /* 0x0000000000047941 */ /* 0x000fea0003800000 */
.L_x_936:
[----:B------:R-:W-:Y:S01]  /*50b0*/  ISETP.NE.AND P0, PT, R11, 0x2, PT ;  /* 0x000000020b00780c */ /* 0x000fe20003f05270 */
[----:B------:R-:W-:-:S12]  /*50c0*/  VIADD R41, R6, 0x2 ;  /* 0x0000000206297836 */ /* 0x000fd80000000000 */
[----:B------:R-:W-:Y:S05]  /*50d0*/  @!P0 BRA `(.L_x_931) ;  /* 0x0000000000748947 */ /* 0x000fea0003800000 */
[----:B------:R-:W-:Y:S01]  /*50e0*/  ISETP.LE.OR P4, PT, R13, R15, !P4 ;  /* 0x0000000f0d00720c */ /* 0x000fe20006783670 */
[----:B------:R-:W-:-:S12]  /*50f0*/  VIADD R41, R6, 0x3 ;  /* 0x0000000306297836 */ /* 0x000fd80000000000 */
[----:B------:R-:W-:Y:S05]  /*5100*/  @P4 BRA `(.L_x_931) ;  /* 0x0000000000684947 */ /* 0x000fea0003800000 */
[----:B------:R-:W2:Y:S01]  /*5110*/  LDG.E.64 R50, desc[UR8][R50.64+0x10] ;  /* 0x0000100832327981 */ /* 0x000ea2000c1e1b00 */
[----:B------:R-:W-:Y:S01]  /*5120*/  IMAD R28, R39, R37, RZ ;  /* 0x00000025271c7224 */ /* 0x000fe200078e02ff */
[----:B------:R-:W-:Y:S01]  /*5130*/  MOV R30, 0x1 ;  /* 0x00000001001e7802 */ /* 0x000fe20000000f00 */
[----:B------:R-:W-:Y:S04]  /*5140*/  BSSY B4, `(.L_x_940) ;  /* 0x0000015000047945 */ /* 0x000fe80003800000 */
        /* <DEDUP_REMOVED lines=20> */
.L_x_941:
[----:B------:R-:W-:Y:S05]  /*5290*/  BSYNC B4 ;  /* 0x0000000000047941 */ /* 0x000fea0003800000 */
.L_x_940:
[----:B------:R-:W-:-:S11]  /*52a0*/  DADD R20, R20, R26 ;  /* 0x0000000014147229 */ /* 0x000fd6000000001a */
.L_x_931:
[----:B------:R-:W-:Y:S05]  /*52b0*/  BSYNC B3 ;  /* 0x0000000000037941 */ /* 0x000fea0003800000 */
.L_x_930:
[----:B------:R-:W-:-:S13]  /*52c0*/  ISETP.GE.U32.AND P0, PT, R10, 0x3, PT ;  /* 0x000000030a00780c */ /* 0x000fda0003f06070 */
[----:B------:R-:W-:Y:S05]  /*52d0*/  @!P0 BRA `(.L_x_897) ;  /* 0x0000000800b48947 */ /* 0x000fea0003800000 */
.L_x_958:
[----:B------:R-:W1:Y:S01]  /*52e0*/  LDC R0, c[0x0][0x25c] ;  /* 0x00009700ff007b82 */ /* 0x000e620000000800 */
[----:B------:R-:W-:Y:S01]  /*52f0*/  ULDC UR6, c[0x0][0x254] ;  /* 0x0000950000067ab9 */ /* 0x000fe20000000800 */
[----:B------:R-:W-:Y:S01]  /*5300*/  ISETP.GT.AND P4, PT, R36, R19, PT ;  /* 0x000000132400720c */ /* 0x000fe20003f84270 */
[----:B------:R-:W-:Y:S01]  /*5310*/  ULDC.64 UR10, c[0x0][0x240] ;  /* 0x00009000000a7ab9 */ /* 0x000fe20000000a00 */
[--C-:B------:R-:W-:Y:S01]  /*5320*/  SHF.R.S32.HI R27, RZ, 0x1f, R41.reuse ;  /* 0x0000001fff1b7819 */ /* 0x100fe20000011429 */
[----:B------:R-:W-:Y:S01]  /*5330*/  IMAD R31, R18, UR10, RZ ;  /* 0x0000000a121f7c24 */ /* 0x000fe2000f8e02ff */
[----:B------:R-:W-:Y:S01]  /*5340*/  MOV R38, R41 ;  /* 0x0000002900267202 */ /* 0x000fe20000000f00 */
[----:B------:R-:W-:Y:S01]  /*5350*/  IMAD.MOV.U32 R26, RZ, RZ, R41 ;  /* 0x000000ffff1a7224 */ /* 0x000fe200078e0029 */
[----:B------:R-:W2:Y:S01]  /*5360*/  LDC R29, c[0x0][0x24c] ;  /* 0x00009300ff1d7b82 */ /* 0x000ea20000000800 */
[C---:B------:R-:W-:Y:S01]  /*5370*/  IMAD R31, R42.reuse, UR11, R31 ;  /* 0x0000000b2a1f7c24 */ /* 0x040fe2000f8e021f */
[----:B------:R-:W-:Y:S01]  /*5380*/  BSSY B3, `(.L_x_942) ;  /* 0x000002a000037945 */ /* 0x000fe20003800000 */
[----:B------:R-:W-:Y:S01]  /*5390*/  IMAD.WIDE.U32 R26, R42, UR10, R26 ;  /* 0x0000000a2a1a7c25 */ /* 0x000fe2000f8e001a */
[----:B------:R-:W-:-:S03]  /*53a0*/  ULDC.64 UR10, c[0x0][0x218] ;  /* 0x00008600000a7ab9 */ /* 0x000fc60000000a00 */
[----:B------:R-:W-:Y:S01]  /*53b0*/  IMAD.IADD R27, R31, 0x1, R27 ;  /* 0x000000011f1b7824 */ /* 0x000fe200078e021b */
[----:B------:R-:W-:-:S04]  /*53c0*/  LEA R50, P1, R26, UR10, 0x3 ;  /* 0x0000000a1a327c11 */ /* 0x000fc8000f8218ff */
[----:B------:R-:W-:Y:S01]  /*53d0*/  LEA.HI.X R51, R26, UR11, R27, 0x3, P1 ;  /* 0x0000000b1a337c11 */ /* 0x000fe200088f1c1b */
[C---:B-1----:R-:W-:Y:S01]  /*53e0*/  IMAD R0, R41.reuse, UR6, -R0 ;  /* 0x0000000629007c24 */ /* 0x042fe2000f8e0a00 */
[----:B------:R-:W-:Y:S01]  /*53f0*/  ULDC UR6, c[0x0][0x230] ;  /* 0x00008c0000067ab9 */ /* 0x000fe20000000800 */
[----:B------:R-:W-:-:S05]  /*5400*/  VIADD R41, R41, 0x4 ;  /* 0x0000000429297836 */ /* 0x000fca0000000000 */
[----:B------:R-:W-:Y:S02]  /*5410*/  ISETP.GE.AND P5, PT, R41, R8, PT ;  /* 0x000000082900720c */ /* 0x000fe40003fa6270 */
[----:B--2---:R-:W-:Y:S02]  /*5420*/  VIADDMNMX R28, R0, R29, UR5, PT ;  /* 0x00000005001c7e46 */ /* 0x004fe4000b80011d */
[----:B------:R-:W-:Y:S02]  /*5430*/  VIMNMX R0, RZ, R0, !PT ;  /* 0x00000000ff007248 */ /* 0x000fe40007fe0100 */
[----:B------:R-:W-:-:S04]  /*5440*/  VIMNMX R29, R28, UR6, PT ;  /* 0x000000061c1d7c48 */ /* 0x000fc8000bfe0100 */
[----:B------:R-:W-:-:S13]  /*5450*/  ISETP.LE.OR P0, PT, R29, R0, !P4 ;  /* 0x000000001d00720c */ /* 0x000fda0006703670 */
[----:B------:R-:W-:Y:S05]  /*5460*/  @P0 BRA `(.L_x_943) ;  /* 0x00000000006c0947 */ /* 0x000fea0003800000 */
[----:B------:R-:W2:Y:S01]  /*5470*/  LDG.E.64 R30, desc[UR8][R50.64] ;  /* 0x00000008321e7981 */ /* 0x000ea2000c1e1b00 */
[----:B------:R-:W-:Y:S01]  /*5480*/  IMAD.IADD R0, R29, 0x1, -R0 ;  /* 0x000000011d007824 */ /* 0x000fe200078e0a00 */
[----:B------:R-:W-:Y:S01]  /*5490*/  BSSY B4, `(.L_x_944) ;  /* 0x0000017000047945 */ /* 0x000fe20003800000 */
[----:B------:R-:W-:Y:S02]  /*54a0*/  IMAD.MOV.U32 R32, RZ, RZ, 0x1 ;  /* 0x00000001ff207424 */ /* 0x000fe400078e00ff */
        /* <DEDUP_REMOVED lines=21> */
.L_x_945:
[----:B------:R-:W-:Y:S05]  /*5600*/  BSYNC B4 ;  /* 0x0000000000047941 */ /* 0x000fea0003800000 */
.L_x_944:
[----:B------:R-:W-:-:S11]  /*5610*/  DADD R20, R20, R26 ;  /* 0x0000000014147229 */ /* 0x000fd6000000001a */
.L_x_943:
[----:B------:R-:W-:Y:S05]  /*5620*/  BSYNC B3 ;  /* 0x0000000000037941 */ /* 0x000fea0003800000 */
.L_x_942:
        /* <DEDUP_REMOVED lines=37> */
.L_x_949:
[----:B------:R-:W-:Y:S05]  /*5880*/  BSYNC B4 ;  /* 0x0000000000047941 */ /* 0x000fea0003800000 */
.L_x_948:
[----:B------:R-:W-:-:S11]  /*5890*/  DADD R20, R20, R26 ;  /* 0x0000000014147229 */ /* 0x000fd6000000001a */
.L_x_947:
[----:B------:R-:W-:Y:S05]  /*58a0*/  BSYNC B3 ;  /* 0x0000000000037941 */ /* 0x000fea0003800000 */
.L_x_946:
        /* <DEDUP_REMOVED lines=13> */
[----:B------:R-:W-:Y:S01]  /*5980*/  IADD3 R0, -R0, R27, RZ ;  /* 0x0000001b00007210 */ /* 0x000fe20007ffe1ff */
[----:B------:R-:W-:Y:S01]  /*5990*/  IMAD.MOV.U32 R32, RZ, RZ, 0x1 ;  /* 0x00000001ff207424 */ /* 0x000fe200078e00ff */
[----:B------:R-:W-:Y:S03]  /*59a0*/  BSSY B4, `(.L_x_952) ;  /* 0x0000016000047945 */ /* 0x000fe60003800000 */
        /* <DEDUP_REMOVED lines=21> */
.L_x_953:
[----:B------:R-:W-:Y:S05]  /*5b00*/  BSYNC B4 ;  /* 0x0000000000047941 */ /* 0x000fea0003800000 */
.L_x_952:
[----:B------:R-:W-:-:S11]  /*5b10*/  DADD R20, R20, R26 ;  /* 0x0000000014147229 */ /* 0x000fd6000000001a */
.L_x_951:
[----:B------:R-:W-:Y:S05]  /*5b20*/  BSYNC B3 ;  /* 0x0000000000037941 */ /* 0x000fea0003800000 */
.L_x_950:
        /* <DEDUP_REMOVED lines=36> */
.L_x_957:
[----:B------:R-:W-:Y:S05]  /*5d70*/  BSYNC B4 ;  /* 0x0000000000047941 */ /* 0x000fea0003800000 */
.L_x_956:
[----:B------:R-:W-:-:S11]  /*5d80*/  DADD R20, R20, R26 ;  /* 0x0000000014147229 */ /* 0x000fd6000000001a */
.L_x_955:
[----:B------:R-:W-:Y:S05]  /*5d90*/  BSYNC B3 ;  /* 0x0000000000037941 */ /* 0x000fea0003800000 */
.L_x_954:
[----:B------:R-:W-:Y:S05]  /*5da0*/  @!P5 BRA `(.L_x_958) ;  /* 0xfffffff4004cd947 */ /* 0x000fea000383ffff */
.L_x_897:
[----:B------:R-:W-:Y:S05]  /*5db0*/  BSYNC B2 ;  /* 0x0000000000027941 */ /* 0x000fea0003800000 */
.L_x_896:
[----:B------:R-:W-:-:S04]  /*5dc0*/  IADD3 R7, R7, 0x1, RZ ;  /* 0x0000000107077810 */ /* 0x000fc80007ffe0ff */
[----:B------:R-:W-:-:S13]  /*5dd0*/  ISETP.GE.AND P0, PT, R7, R5, PT ;  /* 0x000000050700720c */ /* 0x000fda0003f06270 */
[----:B------:R-:W-:Y:S05]  /*5de0*/  @!P0 BRA `(.L_x_959) ;  /* 0xffffffd800e88947 */ /* 0x000fea000383ffff */
.L_x_830:
[----:B------:R-:W-:Y:S05]  /*5df0*/  BSYNC B0 ;  /* 0x0000000000007941 */ /* 0x000fea0003800000 */
.L_x_829:
[----:B------:R-:W-:Y:S02]  /*5e00*/  ULDC.64 UR6, c[0x0][0x260] ;  /* 0x0000980000067ab9 */ /* 0x000fe40000000a00 */
[----:B------:R-:W-:-:S04]  /*5e10*/  LEA R6, P0, R2, UR6, 0x3 ;  /* 0x0000000602067c11 */ /* 0x000fc8000f8018ff */
[----:B------:R-:W-:Y:S01]  /*5e20*/  LEA.HI.X R7, R2, UR7, R3, 0x3, P0 ;  /* 0x0000000702077c11 */ /* 0x000fe200080f1c03 */
[----:B------:R-:W-:Y:S01]  /*5e30*/  ULDC.64 UR6, c[0x0][0x210] ;  /* 0x0000840000067ab9 */ /* 0x000fe20000000a00 */
[----:B------:R-:W-:-:S03]  /*5e40*/  IADD3 R2, P0, R4, R2, RZ ;  /* 0x0000000204027210 */ /* 0x000fc60007f1e0ff */
[----:B------:R1:W-:Y:S02]  /*5e50*/  STG.E.64 desc[UR8][R6.64], R20 ;  /* 0x0000001406007986 */ /* 0x0003e4000c101b08 */
[----:B------:R-:W-:Y:S01]  /*5e60*/  IMAD.X R3, RZ, RZ, R3, P0 ;  /* 0x000000ffff037224 */ /* 0x000fe200000e0603 */
[----:B------:R-:W-:-:S04]  /*5e70*/  ISETP.GE.U32.AND P0, PT, R2, UR6, PT ;  /* 0x0000000602007c0c */ /* 0x000fc8000bf06070 */
[----:B------:R-:W-:-:S13]  /*5e80*/  ISETP.GE.AND.EX P0, PT, R3, UR7, PT, P0 ;  /* 0x0000000703007c0c */ /* 0x000fda000bf06300 */
[----:B-1----:R-:W-:Y:S05]  /*5e90*/  @!P0 BRA `(.L_x_960) ;  /* 0xffffffa000a88947 */ /* 0x002fea000383ffff */
[----:B------:R-:W-:Y:S05]  /*5ea0*/  EXIT ;  /* 0x000000000000794d */ /* 0x000fea0003800000 */
        .weak           $__internal_12_$__cuda_sm20_div_rn_f64_full
        .type           $__internal_12_$__cuda_sm20_div_rn_f64_full,@function
        .size           $__internal_12_$__cuda_sm20_div_rn_f64_full,($__internal_13_$__cuda_sm20_div_s64 - $__internal_12_$__cuda_sm20_div_rn_f64_full)
$__internal_12_$__cuda_sm20_div_rn_f64_full:
[-C--:B------:R-:W-:Y:S01]  /*5eb0*/  LOP3.LUT R27, R27, R26.reuse, RZ, 0x3c, !PT ;  /* 0x0000001a1b1b7212 */ /* 0x080fe200078e3cff */
[----:B------:R-:W-:Y:S01]  /*5ec0*/  IMAD.MOV.U32 R45, RZ, RZ, 0x1ca00000 ;  /* 0x1ca00000ff2d7424 */ /* 0x000fe200078e00ff */
[----:B------:R-:W-:Y:S01]  /*5ed0*/  FSETP.GEU.AND P1, PT, |R31|, 1.469367938527859385e-39, PT ;  /* 0x001000001f00780b */ /* 0x000fe20003f2e200 */
[----:B------:R-:W-:Y:S01]  /*5ee0*/  BSSY B1, `(.L_x_961) ;  /* 0x000005b000017945 */ /* 0x000fe20003800000 */
[----:B------:R-:W-:Y:S02]  /*5ef0*/  LOP3.LUT R26, R27, R26, RZ, 0x3c, !PT ;  /* 0x0000001a1b1a7212 */ /* 0x000fe400078e3cff */
[----:B------:R-:W-:Y:S02]  /*5f00*/  LOP3.LUT R28, R31, 0x800fffff, RZ, 0xc0, !PT ;  /* 0x800fffff1f1c7812 */ /* 0x000fe400078ec0ff */
[----:B------:R-:W-:Y:S02]  /*5f10*/  LOP3.LUT R27, R27, R26, RZ, 0x3c, !PT ;  /* 0x0000001a1b1b7212 */ /* 0x000fe400078e3cff */
[----:B------:R-:W-:Y:S01]  /*5f20*/  LOP3.LUT R29, R28, 0x3ff00000, RZ, 0xfc, !PT ;  /* 0x3ff000001c1d7812 */ /* 0x000fe200078efcff */
[----:B------:R-:W-:Y:S01]  /*5f30*/  IMAD.MOV.U32 R28, RZ, RZ, R30 ;  /* 0x000000ffff1c7224 */ /* 0x000fe200078e001e */
[----:B------:R-:W-:-:S02]  /*5f40*/  FSETP.GEU.AND P0, PT, |R27|, 1.469367938527859385e-39, PT ;  /* 0x001000001b00780b */ /* 0x000fc40003f0e200 */
[----:B------:R-:W-:Y:S01]  /*5f50*/  LOP3.LUT R46, R27, 0x7ff00000, RZ, 0xc0, !PT ;  /* 0x7ff000001b2e7812 */ /* 0x000fe200078ec0ff */
[----:B------:R-:W-:Y:S01]  /*5f60*/  @!P1 DMUL R28, R30, 8.98846567431157953865e+307 ;  /* 0x7fe000001e1c9828 */ /* 0x000fe20000000000 */
[----:B------:R-:W-:Y:S02]  /*5f70*/  LOP3.LUT R47, R31, 0x7ff00000, RZ, 0xc0, !PT ;  /* 0x7ff000001f2f7812 */ /* 0x000fe400078ec0ff */
[----:B------:R-:W-:Y:S02]  /*5f80*/  MOV R34, 0x1 ;  /* 0x0000000100227802 */ /* 0x000fe40000000f00 */
[----:B------:R-:W-:Y:S01]  /*5f90*/  ISETP.GE.U32.AND P3, PT, R46, R47, PT ;  /* 0x0000002f2e00720c */ /* 0x000fe20003f66070 */
[----:B------:R-:W0:Y:S03]  /*5fa0*/  MUFU.RCP64H R35, R29 ;  /* 0x0000001d00237308 */ /* 0x000e260000001800 */
[----:B------:R-:W-:Y:S01]  /*5fb0*/  SEL R33, R45, 0x63400000, !P3 ;  /* 0x634000002d217807 */ /* 0x000fe20005800000 */
[----:B------:R-:W-:Y:S01]  /*5fc0*/  @!P0 IMAD.MOV.U32 R48, RZ, RZ, RZ ;  /* 0x000000ffff308224 */ /* 0x000fe200078e00ff */
[----:B------:R-:W-:-:S02]  /*5fd0*/  @!P0 LOP3.LUT R32, R31, 0x7ff00000, RZ, 0xc0, !PT ;  /* 0x7ff000001f208812 */ /* 0x000fc400078ec0ff */
[----:B------:R-:W-:Y:S02]  /*5fe0*/  LOP3.LUT R33, R33, 0x800fffff, R27, 0xf8, !PT ;  /* 0x800fffff21217812 */ /* 0x000fe400078ef81b */
[----:B------:R-:W-:Y:S02]  /*5ff0*/  @!P0 ISETP.GE.U32.AND P2, PT, R46, R32, PT ;  /* 0x000000202e00820c */ /* 0x000fe40003f46070 */
[----:B------:R-:W-:Y:S02]  /*6000*/  @!P1 LOP3.LUT R47, R29, 0x7ff00000, RZ, 0xc0, !PT ;  /* 0x7ff000001d2f9812 */ /* 0x000fe400078ec0ff */
[----:B------:R-:W-:-:S04]  /*6010*/  @!P0 SEL R32, R45, 0x63400000, !P2 ;  /* 0x634000002d208807 */ /* 0x000fc80005000000 */
[----:B------:R-:W-:-:S04]  /*6020*/  @!P0 LOP3.LUT R32, R32, 0x80000000, R27, 0xf8, !PT ;  /* 0x8000000020208812 */ /* 0x000fc800078ef81b */
[----:B------:R-:W-:Y:S01]  /*6030*/  @!P0 LOP3.LUT R49, R32, 0x100000, RZ, 0xfc, !PT ;  /* 0x0010000020318812 */ /* 0x000fe200078efcff */
[----:B------:R-:W-:-:S06]  /*6040*/  IMAD.MOV.U32 R32, RZ, RZ, R26 ;  /* 0x000000ffff207224 */ /* 0x000fcc00078e001a */
[----:B------:R-:W-:Y:S02]  /*6050*/  @!P0 DFMA R32, R32, 2, -R48 ;  /* 0x400000002020882b */ /* 0x000fe40000000830 */
[----:B0-----:R-:W-:-:S08]  /*6060*/  DFMA R48, R34, -R28, 1 ;  /* 0x3ff000002230742b */ /* 0x001fd0000000081c */
[----:B------:R-:W-:Y:S01]  /*6070*/  DFMA R48, R48, R48, R48 ;  /* 0x000000303030722b */ /* 0x000fe20000000030 */
[----:B------:R-:W-:-:S07]  /*6080*/  @!P0 LOP3.LUT R46, R33, 0x7ff00000, RZ, 0xc0, !PT ;  /* 0x7ff00000212e8812 */ /* 0x000fce00078ec0ff */
[----:B------:R-:W-:-:S08]  /*6090*/  DFMA R34, R34, R48, R34 ;  /* 0x000000302222722b */ /* 0x000fd00000000022 */
[----:B------:R-:W-:-:S08]  /*60a0*/  DFMA R52, R34, -R28, 1 ;  /* 0x3ff000002234742b */ /* 0x000fd0000000081c */
[----:B------:R-:W-:-:S08]  /*60b0*/  DFMA R52, R34, R52, R34 ;  /* 0x000000342234722b */ /* 0x000fd00000000022 */
[----:B------:R-:W-:-:S08]  /*60c0*/  DMUL R48, R52, R32 ;  /* 0x0000002034307228 */ /* 0x000fd00000000000 */
[----:B------:R-:W-:-:S08]  /*60d0*/  DFMA R34, R48, -R28, R32 ;  /* 0x8000001c3022722b */ /* 0x000fd00000000020 */
[----:B------:R-:W-:Y:S01]  /*60e0*/  DFMA R34, R52, R34, R48 ;  /* 0x000000223422722b */ /* 0x000fe20000000030 */
[----:B------:R-:W-:-:S05]  /*60f0*/  VIADD R48, R46, 0xffffffff ;  /* 0xffffffff2e307836 */ /* 0x000fca0000000000 */
[----:B------:R-:W-:Y:S01]  /*6100*/  ISETP.GT.U32.AND P0, PT, R48, 0x7feffffe, PT ;  /* 0x7feffffe3000780c */ /* 0x000fe20003f04070 */
[----:B------:R-:W-:-:S05]  /*6110*/  VIADD R48, R47, 0xffffffff ;  /* 0xffffffff2f307836 */ /* 0x000fca0000000000 */
[----:B------:R-:W-:-:S13]  /*6120*/  ISETP.GT.U32.OR P0, PT, R48, 0x7feffffe, P0 ;  /* 0x7feffffe3000780c */ /* 0x000fda0000704470 */
[----:B------:R-:W-:Y:S05]  /*6130*/  @P0 BRA `(.L_x_962) ;  /* 0x0000000000740947 */ /* 0x000fea0003800000 */
[----:B------:R-:W-:Y:S01]  /*6140*/  LOP3.LUT R26, R27, 0x7ff00000, RZ, 0xc0, !PT ;  /* 0x7ff000001b1a7812 */ /* 0x000fe200078ec0ff */
[----:B------:R-:W-:Y:S01]  /*6150*/  IMAD.MOV.U32 R46, RZ, RZ, RZ ;  /* 0x000000ffff2e7224 */ /* 0x000fe200078e00ff */
[----:B------:R-:W-:-:S04]  /*6160*/  LOP3.LUT R27, R31, 0x7ff00000, RZ, 0xc0, !PT ;  /* 0x7ff000001f1b7812 */ /* 0x000fc800078ec0ff */
[CC--:B------:R-:W-:Y:S02]  /*6170*/  ISETP.GE.U32.AND P0, PT, R26.reuse, R27.reuse, PT ;  /* 0x0000001b1a00720c */ /* 0x0c0fe40003f06070 */
[----:B------:R-:W-:Y:S02]  /*6180*/  VIADDMNMX R26, R26, -R27, 0xb9600000, !PT ;  /* 0xb96000001a1a7446 */ /* 0x000fe4000780091b */
[----:B------:R-:W-:Y:S02]  /*6190*/  SEL R45, R45, 0x63400000, !P0 ;  /* 0x634000002d2d7807 */ /* 0x000fe40004000000 */
[----:B------:R-:W-:-:S05]  /*61a0*/  VIMNMX R26, R26, 0x46a00000, PT ;  /* 0x46a000001a1a7848 */ /* 0x000fca0003fe0100 */
[----:B------:R-:W-:-:S04]  /*61b0*/  IMAD.IADD R26, R26, 0x1, -R45 ;  /* 0x000000011a1a7824 */ /* 0x000fc800078e0a2d */
[----:B------:R-:W-:-:S06]  /*61c0*/  VIADD R47, R26, 0x7fe00000 ;  /* 0x7fe000001a2f7836 */ /* 0x000fcc0000000000 */
[----:B------:R-:W-:-:S10]  /*61d0*/  DMUL R48, R34, R46 ;  /* 0x0000002e22307228 */ /* 0x000fd40000000000 */
[----:B------:R-:W-:-:S13]  /*61e0*/  FSETP.GTU.AND P0, PT, |R49|, 1.469367938527859385e-39, PT ;  /* 0x001000003100780b */ /* 0x000fda0003f0c200 */
[----:B------:R-:W-:Y:S05]  /*61f0*/  @P0 BRA `(.L_x_963) ;  /* 0x0000000000a40947 */ /* 0x000fea0003800000 */
[----:B------:R-:W-:Y:S01]  /*6200*/  DFMA R28, R34, -R28, R32 ;  /* 0x8000001c221c722b */ /* 0x000fe20000000020 */
[----:B------:R-:W-:-:S09]  /*6210*/  MOV R46, RZ ;  /* 0x000000ff002e7202 */ /* 0x000fd20000000f00 */
[C---:B------:R-:W-:Y:S02]  /*6220*/  FSETP.NEU.AND P0, PT, R29.reuse, RZ, PT ;  /* 0x000000ff1d00720b */ /* 0x040fe40003f0d000 */
[----:B------:R-:W-:-:S04]  /*6230*/  LOP3.LUT R30, R29, 0x80000000, R31, 0x48, !PT ;  /* 0x800000001d1e7812 */ /* 0x000fc800078e481f */
[----:B------:R-:W-:-:S07]  /*6240*/  LOP3.LUT R47, R30, R47, RZ, 0xfc, !PT ;  /* 0x0000002f1e2f7212 */ /* 0x000fce00078efcff */
[----:B------:R-:W-:Y:S05]  /*6250*/  @!P0 BRA `(.L_x_963) ;  /* 0x00000000008c8947 */ /* 0x000fea0003800000 */
[----:B------:R-:W-:Y:S01]  /*6260*/  IMAD.MOV R29, RZ, RZ, -R26 ;  /* 0x000000ffff1d7224 */ /* 0x000fe200078e0a1a */
[----:B------:R-:W-:Y:S01]  /*6270*/  IADD3 R26, -R26, -0x43300000, RZ ;  /* 0xbcd000001a1a7810 */ /* 0x000fe20007ffe1ff */
[----:B------:R-:W-:-:S06]  /*6280*/  IMAD.MOV.U32 R28, RZ, RZ, RZ ;  /* 0x000000ffff1c7224 */ /* 0x000fcc00078e00ff */
[----:B------:R-:W-:Y:S02]  /*6290*/  DFMA R28, R48, -R28, R34 ;  /* 0x8000001c301c722b */ /* 0x000fe40000000022 */
[----:B------:R-:W-:-:S08]  /*62a0*/  DMUL.RP R34, R34, R46 ;  /* 0x0000002e22227228 */ /* 0x000fd00000008000 */
[----:B------:R-:W-:Y:S02]  /*62b0*/  FSETP.NEU.AND P0, PT, |R29|, R26, PT ;  /* 0x0000001a1d00720b */ /* 0x000fe40003f0d200 */
[----:B------:R-:W-:Y:S02]  /*62c0*/  LOP3.LUT R30, R35, R30, RZ, 0x3c, !PT ;  /* 0x0000001e231e7212 */ /* 0x000fe400078e3cff */
[----:B------:R-:W-:Y:S02]  /*62d0*/  FSEL R48, R34, R48, !P0 ;  /* 0x0000003022307208 */ /* 0x000fe40004000000 */
[----:B------:R-:W-:-:S05]  /*62e0*/  FSEL R30, R30, R49, !P0 ;  /* 0x000000311e1e7208 */ /* 0x000fca0004000000 */
[----:B------:R-:W-:Y:S01]  /*62f0*/  IMAD.MOV.U32 R49, RZ, RZ, R30 ;  /* 0x000000ffff317224 */ /* 0x000fe200078e001e */
[----:B------:R-:W-:Y:S06]  /*6300*/  BRA `(.L_x_963) ;  /* 0x0000000000607947 */ /* 0x000fec0003800000 */
.L_x_962:
[----:B------:R-:W-:-:S14]  /*6310*/  DSETP.NAN.AND P0, PT, R26, R26, PT ;  /* 0x0000001a1a00722a */ /* 0x000fdc0003f08000 */
[----:B------:R-:W-:Y:S05]  /*6320*/  @P0 BRA `(.L_x_964) ;  /* 0x00000000004c0947 */ /* 0x000fea0003800000 */
[----:B------:R-:W-:-:S14]  /*6330*/  DSETP.NAN.AND P0, PT, R30, R30, PT ;  /* 0x0000001e1e00722a */ /* 0x000fdc0003f08000 */
[----:B------:R-:W-:Y:S05]  /*6340*/  @P0 BRA `(.L_x_965) ;  /* 0x0000000000340947 */ /* 0x000fea0003800000 */
[----:B------:R-:W-:Y:S01]  /*6350*/  ISETP.NE.AND P0, PT, R46, R47, PT ;  /* 0x0000002f2e00720c */ /* 0x000fe20003f05270 */
[----:B------:R-:W-:Y:S02]  /*6360*/  IMAD.MOV.U32 R48, RZ, RZ, 0x0 ;  /* 0x00000000ff307424 */ /* 0x000fe400078e00ff */
[----:B------:R-:W-:-:S10]  /*6370*/  IMAD.MOV.U32 R49, RZ, RZ, -0x80000 ;  /* 0xfff80000ff317424 */ /* 0x000fd400078e00ff */
[----:B------:R-:W-:Y:S05]  /*6380*/  @!P0 BRA `(.L_x_963) ;  /* 0x0000000000408947 */ /* 0x000fea0003800000 */
[----:B------:R-:W-:Y:S02]  /*6390*/  ISETP.NE.AND P0, PT, R46, 0x7ff00000, PT ;  /* 0x7ff000002e00780c */ /* 0x000fe40003f05270 */
[----:B------:R-:W-:Y:S02]  /*63a0*/  LOP3.LUT R27, R27, 0x80000000, R31, 0x48, !PT ;  /* 0x800000001b1b7812 */ /* 0x000fe400078e481f */
[----:B------:R-:W-:-:S13]  /*63b0*/  ISETP.EQ.OR P0, PT, R47, RZ, !P0 ;  /* 0x000000ff2f00720c */ /* 0x000fda0004702670 */
[----:B------:R-:W-:Y:S01]  /*63c0*/  @P0 LOP3.LUT R26, R27, 0x7ff00000, RZ, 0xfc, !PT ;  /* 0x7ff000001b1a0812 */ /* 0x000fe200078efcff */
[----:B------:R-:W-:Y:S01]  /*63d0*/  @!P0 IMAD.MOV.U32 R49, RZ, RZ, R27 ;  /* 0x000000ffff318224 */ /* 0x000fe200078e001b */
[----:B------:R-:W-:Y:S01]  /*63e0*/  @!P0 MOV R48, RZ ;  /* 0x000000ff00308202 */ /* 0x000fe20000000f00 */
[----:B------:R-:W-:Y:S02]  /*63f0*/  @P0 IMAD.MOV.U32 R48, RZ, RZ, RZ ;  /* 0x000000ffff300224 */ /* 0x000fe400078e00ff */
[----:B------:R-:W-:Y:S01]  /*6400*/  @P0 IMAD.MOV.U32 R49, RZ, RZ, R26 ;  /* 0x000000ffff310224 */ /* 0x000fe200078e001a */
[----:B------:R-:W-:Y:S06]  /*6410*/  BRA `(.L_x_963) ;  /* 0x00000000001c7947 */ /* 0x000fec0003800000 */
.L_x_965:
[----:B------:R-:W-:-:S05]  /*6420*/  LOP3.LUT R48, R31, 0x80000, RZ, 0xfc, !PT ;  /* 0x000800001f307812 */ /* 0x000fca00078efcff */
[----:B------:R-:W-:Y:S02]  /*6430*/  IMAD.MOV.U32 R49, RZ, RZ, R48 ;  /* 0x000000ffff317224 */ /* 0x000fe400078e0030 */
[----:B------:R-:W-:Y:S01]  /*6440*/  IMAD.MOV.U32 R48, RZ, RZ, R30 ;  /* 0x000000ffff307224 */ /* 0x000fe200078e001e */
[----:B------:R-:W-:Y:S06]  /*6450*/  BRA `(.L_x_963) ;  /* 0x00000000000c7947 */ /* 0x000fec0003800000 */
.L_x_964:
[----:B------:R-:W-:-:S04]  /*6460*/  LOP3.LUT R48, R27, 0x80000, RZ, 0xfc, !PT ;  /* 0x000800001b307812 */ /* 0x000fc800078efcff */
[----:B------:R-:W-:Y:S01]  /*6470*/  MOV R49, R48 ;  /* 0x0000003000317202 */ /* 0x000fe20000000f00 */
[----:B------:R-:W-:-:S07]  /*6480*/  IMAD.MOV.U32 R48, RZ, RZ, R26 ;  /* 0x000000ffff307224 */ /* 0x000fce00078e001a */
.L_x_963:
[----:B------:R-:W-:Y:S05]  /*6490*/  BSYNC B1 ;  /* 0x0000000000017941 */ /* 0x000fea0003800000 */
.L_x_961:
[----:B------:R-:W-:Y:S02]  /*64a0*/  IMAD.MOV.U32 R28, RZ, RZ, R0 ;  /* 0x000000ffff1c7224 */ /* 0x000fe400078e0000 */
[----:B------:R-:W-:Y:S02]  /*64b0*/  IMAD.MOV.U32 R29, RZ, RZ, 0x0 ;  /* 0x00000000ff1d7424 */ /* 0x000fe400078e00ff */
[----:B------:R-:W-:Y:S02]  /*64c0*/  IMAD.MOV.U32 R26, RZ, RZ, R48 ;  /* 0x000000ffff1a7224 */ /* 0x000fe400078e0030 */
[----:B------:R-:W-:Y:S01]  /*64d0*/  IMAD.MOV.U32 R27, RZ, RZ, R49 ;  /* 0x000000ffff1b7224 */ /* 0x000fe200078e0031 */
[----:B------:R-:W-:Y:S06]  /*64e0*/  RET.REL.NODEC R28 `(_ZN2at6native49_GLOBAL__N__3489678a_16_AveragePool2d_cu_fb80407634avg_pool2d_backward_out_cuda_frameIddlEEvT1_PKT_llllliiiiiiPS4_ibb) ;  /* 0xffffff981cc47950 */ /* 0x000fec0003c3ffff */
        .weak           $__internal_13_$__cuda_sm20_div_s64
        .type           $__internal_13_$__cuda_sm20_div_s64,@function
        .size           $__internal_13_$__cuda_sm20_div_s64,(.L_x_1832 - $__internal_13_$__cuda_sm20_div_s64)
$__internal_13_$__cuda_sm20_div_s64:
[----:B------:R-:W-:Y:S02]  /*64f0*/  IADD3 R10, P1, RZ, -R9, RZ ;  /* 0x80000009ff0a7210 */ /* 0x000fe40007f3e0ff */
[----:B------:R-:W-:Y:S02]  /*6500*/  ISETP.GE.AND P0, PT, R5, RZ, PT ;  /* 0x000000ff0500720c */ /* 0x000fe40003f06270 */
[----:B------:R-:W-:Y:S02]  /*6510*/  IADD3.X R16, RZ, ~R5, RZ, P1, !PT ;  /* 0x80000005ff107210 */ /* 0x000fe40000ffe4ff */
        /* <DEDUP_REMOVED lines=8> */
[C---:B------:R-:W-:Y:S01]  /*65a0*/  IMAD R15, R16.reuse, R11, R19 ;  /* 0x0000000b100f7224 */ /* 0x040fe200078e0213 */
[----:B------:R-:W-:Y:S01]  /*65b0*/  IADD3 R21, P0, RZ, -R18, RZ ;  /* 0x80000012ff157210 */ /* 0x000fe20007f1e0ff */
[----:B------:R-:W-:Y:S02]  /*65c0*/  IMAD.MOV.U32 R19, RZ, RZ, R16 ;  /* 0x000000ffff137224 */ /* 0x000fe400078e0010 */
[----:B------:R-:W-:Y:S02]  /*65d0*/  IMAD R15, R17, R10, R15 ;  /* 0x0000000a110f7224 */ /* 0x000fe400078e020f */
[----:B------:R-:W-:-:S04]  /*65e0*/  IMAD.HI.U32 R18, R16, R21, RZ ;  /* 0x0000001510127227 */ /* 0x000fc800078e00ff */
[----:B------:R-:W-:-:S04]  /*65f0*/  IMAD.X R15, RZ, RZ, ~R15, P0 ;  /* 0x000000ffff0f7224 */ /* 0x000fc800000e0e0f */
[----:B------:R-:W-:-:S04]  /*6600*/  IMAD.WIDE.U32 R18, P0, R16, R15, R18 ;  /* 0x0000000f10127225 */ /* 0x000fc80007800012 */
[C---:B------:R-:W-:Y:S02]  /*6610*/  IMAD R23, R17.reuse, R15, RZ ;  /* 0x0000000f11177224 */ /* 0x040fe400078e02ff */
[----:B------:R-:W-:Y:S01]  /*6620*/  IMAD.HI.U32 R18, P1, R17, R21, R18 ;  /* 0x0000001511127227 */ /* 0x000fe20007820012 */
[----:B------:R-:W-:-:S03]  /*6630*/  IADD3 R21, P4, RZ, -R20, RZ ;  /* 0x80000014ff157210 */ /* 0x000fc60007f9e0ff */
[----:B------:R-:W-:Y:S01]  /*6640*/  IMAD.HI.U32 R13, R17, R15, RZ ;  /* 0x0000000f110d7227 */ /* 0x000fe200078e00ff */
[----:B------:R-:W-:Y:S02]  /*6650*/  IADD3 R19, P2, R23, R18, RZ ;  /* 0x0000001217137210 */ /* 0x000fe40007f5e0ff */
[----:B------:R-:W-:Y:S01]  /*6660*/  SEL R21, R21, R20, !P3 ;  /* 0x0000001415157207 */ /* 0x000fe20005800000 */
[----:B------:R-:W-:Y:S02]  /*6670*/  IMAD.X R13, R13, 0x1, R17, P0 ;  /* 0x000000010d0d7824 */ /* 0x000fe400000e0611 */
[----:B------:R-:W-:-:S03]  /*6680*/  IMAD.WIDE.U32 R16, R19, R10, RZ ;  /* 0x0000000a13107225 */ /* 0x000fc600078e00ff */
[----:B------:R-:W-:Y:S01]  /*6690*/  IADD3.X R13, RZ, RZ, R13, P2, P1 ;  /* 0x000000ffff0d7210 */ /* 0x000fe200017e240d */
[----:B------:R-:W-:Y:S01]  /*66a0*/  IMAD R15, R19, R11, R17 ;  /* 0x0000000b130f7224 */ /* 0x000fe200078e0211 */
[----:B------:R-:W-:-:S03]  /*66b0*/  IADD3 R17, P0, RZ, -R16, RZ ;  /* 0x80000010ff117210 */ /* 0x000fc60007f1e0ff */
[----:B------:R-:W-:Y:S02]  /*66c0*/  IMAD R15, R13, R10, R15 ;  /* 0x0000000a0d0f7224 */ /* 0x000fe400078e020f */
[----:B------:R-:W-:-:S04]  /*66d0*/  IMAD.HI.U32 R18, R19, R17, RZ ;  /* 0x0000001113127227 */ /* 0x000fc800078e00ff */
[----:B------:R-:W-:-:S04]  /*66e0*/  IMAD.X R16, RZ, RZ, ~R15, P0 ;  /* 0x000000ffff107224 */ /* 0x000fc800000e0e0f */
[----:B------:R-:W-:-:S04]  /*66f0*/  IMAD.WIDE.U32 R18, P0, R19, R16, R18 ;  /* 0x0000001013127225 */ /* 0x000fc80007800012 */
[----:B------:R-:W-:Y:S01]  /*6700*/  IMAD.HI.U32 R15, P1, R13, R17, R18 ;  /* 0x000000110d0f7227 */ /* 0x000fe20007820012 */
[----:B------:R-:W-:-:S03]  /*6710*/  IADD3.X R17, RZ, ~R14, RZ, P4, !PT ;  /* 0x8000000eff117210 */ /* 0x000fc600027fe4ff */
[CC--:B------:R-:W-:Y:S02]  /*6720*/  IMAD R18, R13.reuse, R16.reuse, RZ ;  /* 0x000000100d127224 */ /* 0x0c0fe400078e02ff */
[----:B------:R-:W-:-:S03]  /*6730*/  IMAD.HI.U32 R16, R13, R16, RZ ;  /* 0x000000100d107227 */ /* 0x000fc600078e00ff */
[----:B------:R-:W-:Y:S01]  /*6740*/  IADD3 R15, P2, R18, R15, RZ ;  /* 0x0000000f120f7210 */ /* 0x000fe20007f5e0ff */
[----:B------:R-:W-:Y:S01]  /*6750*/  IMAD.X R13, R16, 0x1, R13, P0 ;  /* 0x00000001100d7824 */ /* 0x000fe200000e060d */
[-C--:B------:R-:W-:Y:S01]  /*6760*/  SEL R18, R17, R14.reuse, !P3 ;  /* 0x0000000e11127207 */ /* 0x080fe20005800000 */
[----:B------:R-:W-:Y:S01]  /*6770*/  IMAD.MOV.U32 R17, RZ, RZ, RZ ;  /* 0x000000ffff117224 */ /* 0x000fe200078e00ff */
[----:B------:R-:W-:Y:S01]  /*6780*/  LOP3.LUT R14, R5, R14, RZ, 0x3c, !PT ;  /* 0x0000000e050e7212 */ /* 0x000fe200078e3cff */
        /* <DEDUP_REMOVED lines=27> */
[----:B------:R-:W-:Y:S01]  /*6940*/  ISETP.GE.AND P1, PT, R14, RZ, PT ;  /* 0x000000ff0e00720c */ /* 0x000fe20003f26270 */
[----:B------:R-:W-:Y:S01]  /*6950*/  IMAD.X R11, RZ, RZ, R16, P2 ;  /* 0x000000ffff0b7224 */ /* 0x000fe200010e0610 */
[----:B------:R-:W-:-:S04]  /*6960*/  SEL R10, R10, R15, P0 ;  /* 0x0000000f0a0a7207 */ /* 0x000fc80000000000 */
[----:B------:R-:W-:Y:S02]  /*6970*/  SEL R11, R11, R16, P0 ;  /* 0x000000100b0b7207 */ /* 0x000fe40000000000 */
[-C--:B------:R-:W-:Y:S02]  /*6980*/  IADD3 R13, P2, RZ, -R10.reuse, RZ ;  /* 0x8000000aff0d7210 */ /* 0x080fe40007f5e0ff */
[----:B------:R-:W-:Y:S02]  /*6990*/  ISETP.NE.U32.AND P0, PT, R9, RZ, PT ;  /* 0x000000ff0900720c */ /* 0x000fe40003f05070 */
[----:B------:R-:W-:Y:S01]  /*69a0*/  SEL R10, R13, R10, !P1 ;  /* 0x0000000a0d0a7207 */ /* 0x000fe20004800000 */
[----:B------:R-:W-:Y:S01]  /*69b0*/  IMAD.X R14, RZ, RZ, ~R11, P2 ;  /* 0x000000ffff0e7224 */ /* 0x000fe200010e0e0b */
[----:B------:R-:W-:Y:S01]  /*69c0*/  ISETP.NE.AND.EX P0, PT, R5, RZ, PT, P0 ;  /* 0x000000ff0500720c */ /* 0x000fe20003f05300 */
[----:B------:R-:W-:-:S03]  /*69d0*/  IMAD.MOV.U32 R13, RZ, RZ, 0x0 ;  /* 0x00000000ff0d7424 */ /* 0x000fc600078e00ff */
[----:B------:R-:W-:Y:S02]  /*69e0*/  SEL R11, R14, R11, !P1 ;  /* 0x0000000b0e0b7207 */ /* 0x000fe40004800000 */
[----:B------:R-:W-:Y:S02]  /*69f0*/  SEL R10, R10, 0xffffffff, P0 ;  /* 0xffffffff0a0a7807 */ /* 0x000fe40000000000 */
[----:B------:R-:W-:Y:S01]  /*6a00*/  SEL R11, R11, 0xffffffff, P0 ;  /* 0xffffffff0b0b7807 */ /* 0x000fe20000000000 */
[----:B------:R-:W-:Y:S06]  /*6a10*/  RET.REL.NODEC R12 `(_ZN2at6native49_GLOBAL__N__3489678a_16_AveragePool2d_cu_fb80407634avg_pool2d_backward_out_cuda_frameIddlEEvT1_PKT_llllliiiiiiPS4_ibb) ;  /* 0xffffff940c787950 */ /* 0x000fec0003c3ffff */
.L_x_966:
        /* <DEDUP_REMOVED lines=14> */
.L_x_1832:


//--------------------- .text._ZN2at6native49_GLOBAL__N__3489678a_16_AveragePool2d_cu_fb80407639avg_pool2d_backward_out_cuda_frame_nhwcIddlEEvT1_PKT_llliiiiiiiiPS4_ibb --------------------------
	.section	.text._ZN2at6native49_GLOBAL__N__3489678a_16_AveragePool2d_cu_fb80407639avg_pool2d_backward_out_cuda_frame_nhwcIddlEEvT1_PKT_llliiiiiiiiPS4_ibb,"ax",@progbits
	.align	128
.text._ZN2at6native49_GLOBAL__N__3489678a_16_AveragePool2d_cu_fb80407639avg_pool2d_backward_out_cuda_frame_nhwcIddlEEvT1_PKT_llliiiiiiiiPS4_ibb:
        .type           _ZN2at6native49_GLOBAL__N__3489678a_16_AveragePool2d_cu_fb80407639avg_pool2d_backward_out_cuda_frame_nhwcIddlEEvT1_PKT_llliiiiiiiiPS4_ibb,@function
        .size           _ZN2at6native49_GLOBAL__N__3489678a_16_AveragePool2d_cu_fb80407639avg_pool2d_backward_out_cuda_frame_nhwcIddlEEvT1_PKT_llliiiiiiiiPS4_ibb,(.L_x_1835 - _ZN2at6native49_GLOBAL__N__3489678a_16_AveragePool2d_cu_fb80407639avg_pool2d_backward_out_cuda_frame_nhwcIddlEEvT1_PKT_llliiiiiiiiPS4_ibb)
        .other          _ZN2at6native49_GLOBAL__N__3489678a_16_AveragePool2d_cu_fb80407639avg_pool2d_backward_out_cuda_frame_nhwcIddlEEvT1_PKT_llliiiiiiiiPS4_ibb,@"STO_CUDA_ENTRY STV_DEFAULT"
_ZN2at6native49_GLOBAL__N__3489678a_16_AveragePool2d_cu_fb80407639avg_pool2d_backward_out_cuda_frame_nhwcIddlEEvT1_PKT_llliiiiiiiiPS4_ibb:
        /* <DEDUP_REMOVED lines=12> */
[----:B------:R-:W0:Y:S01]  /*00c0*/  I2F.F64 R24, UR7 ;  /* 0x0000000700187d12 */ /* 0x000e220008201c00 */
[----:B------:R-:W-:Y:S01]  /*00d0*/  ULDC UR7, c[0x0][0x254] ;  /* 0x0000950000077ab9 */ /* 0x000fe20000000800 */
[----:B------:R-:W-:Y:S01]  /*00e0*/  IMAD.MOV.U32 R6, RZ, RZ, R2 ;  /* 0x000000ffff067224 */ /* 0x000fe200078e0002 */
[----:B------:R-:W-:Y:S01]  /*00f0*/  UIADD3 UR6, UR6, UR7, URZ ;  /* 0x0000000706067290 */ /* 0x000fe2000fffe03f */
[----:B------:R-:W-:Y:S02]  /*0100*/  ULDC.64 UR4, c[0x0][0x238] ;  /* 0x00008e0000047ab9 */ /* 0x000fe40000000a00 */
[----:B------:R-:W-:Y:S01]  /*0110*/  ULDC UR7, c[0x0][0xc] ;  /* 0x0000030000077ab9 */ /* 0x000fe20000000800 */
[----:B------:R-:W-:Y:S01]  /*0120*/  UIMAD.WIDE UR4, UR5, UR4, URZ ;  /* 0x00000004050472a5 */ /* 0x000fe2000f8e023f */
[----:B------:R-:W-:Y:S01]  /*0130*/  IMAD R5, R5, UR7, RZ ;  /* 0x0000000705057c24 */ /* 0x000fe2000f8e02ff */
[----:B------:R-:W-:-:S10]  /*0140*/  ULDC.64 UR8, c[0x0][0x208] ;  /* 0x0000820000087ab9 */ /* 0x000fd40000000a00 */
.L_x_1110:
        /* <DEDUP_REMOVED lines=11> */
[----:B0-----:R-:W-:Y:S05]  /*0200*/  CALL.REL.NOINC `($__internal_15_$__cuda_sm20_div_s64) ;  /* 0x0000006800e87944 */ /* 0x001fea0003c00000 */
[----:B------:R-:W-:Y:S01]  /*0210*/  IADD3 R7, -R20, RZ, RZ ;  /* 0x000000ff14077210 */ /* 0x000fe20007ffe1ff */
[----:B------:R-:W-:Y:S01]  /*0220*/  ULDC UR7, c[0x0][0x220] ;  /* 0x0000880000077ab9 */ /* 0x000fe20000000800 */
[----:B------:R-:W-:Y:S02]  /*0230*/  IMAD.MOV.U32 R10, RZ, RZ, R20 ;  /* 0x000000ffff0a7224 */ /* 0x000fe400078e0014 */
[----:B------:R-:W-:Y:S02]  /*0240*/  IMAD.MOV.U32 R11, RZ, RZ, R21 ;  /* 0x000000ffff0b7224 */ /* 0x000fe400078e0015 */
[----:B------:R-:W-:Y:S01]  /*0250*/  IMAD R8, R7, UR7, R6 ;  /* 0x0000000707087c24 */ /* 0x000fe2000f8e0206 */
[----:B------:R-:W-:Y:S06]  /*0260*/  BRA `(.L_x_969) ;  /* 0x0000000000587947 */ /* 0x000fec0003800000 */
.L_x_968:
[----:B------:R-:W-:Y:S01]  /*0270*/  ULDC UR7, c[0x0][0x220] ;  /* 0x0000880000077ab9 */ /* 0x000fe20000000800 */
[----:B------:R-:W-:Y:S01]  /*0280*/  IMAD.MOV.U32 R11, RZ, RZ, RZ ;  /* 0x000000ffff0b7224 */ /* 0x000fe200078e00ff */
        /* <DEDUP_REMOVED lines=17> */
[----:B------:R-:W-:-:S05]  /*03a0*/  @!P2 LOP3.LUT R10, RZ, UR7, RZ, 0x33, !PT ;  /* 0x00000007ff0aac12 */ /* 0x000fca000f8e33ff */
[----:B------:R-:W-:-:S04]  /*03b0*/  IMAD.MOV R7, RZ, RZ, -R10 ;  /* 0x000000ffff077224 */ /* 0x000fc800078e0a0a */
[----:B------:R-:W-:-:S07]  /*03c0*/  IMAD R8, R7, UR7, R6 ;  /* 0x0000000707087c24 */ /* 0x000fce000f8e0206 */
.L_x_969:
[----:B------:R-:W-:Y:S05]  /*03d0*/  BSYNC B0 ;  /* 0x0000000000007941 */ /* 0x000fea0003800000 */
.L_x_967:
        /* <DEDUP_REMOVED lines=11> */
[----:B0-----:R-:W-:Y:S05]  /*0490*/  CALL.REL.NOINC `($__internal_15_$__cuda_sm20_div_s64) ;  /* 0x0000006800447944 */ /* 0x001fea0003c00000 */
[----:B------:R-:W-:Y:S01]  /*04a0*/  IMAD.MOV R7, RZ, RZ, -R20 ;  /* 0x000000ffff077224 */ /* 0x000fe200078e0a14 */
[----:B------:R-:W-:Y:S01]  /*04b0*/  ULDC UR7, c[0x0][0x230] ;  /* 0x00008c0000077ab9 */ /* 0x000fe20000000800 */
[----:B------:R-:W-:Y:S02]  /*04c0*/  MOV R11, R21 ;  /* 0x00000015000b7202 */ /* 0x000fe40000000f00 */
[----:B------:R-:W-:Y:S02]  /*04d0*/  IMAD R0, R7, UR7, R10 ;  /* 0x0000000707007c24 */ /* 0x000fe4000f8e020a */
[----:B------:R-:W-:Y:S01]  /*04e0*/  IMAD.MOV.U32 R10, RZ, RZ, R20 ;  /* 0x000000ffff0a7224 */ /* 0x000fe200078e0014 */
[----:B------:R-:W-:Y:S06]  /*04f0*/  BRA `(.L_x_972) ;  /* 0x00000000005c7947 */ /* 0x000fec0003800000 */
.L_x_971:
        /* <DEDUP_REMOVED lines=22> */
[----:B------:R-:W-:-:S07]  /*0660*/  IMAD.MOV.U32 R10, RZ, RZ, R13 ;  /* 0x000000ffff0a7224 */ /* 0x000fce00078e000d */
.L_x_972:
[----:B------:R-:W-:Y:S05]  /*0670*/  BSYNC B0 ;  /* 0x0000000000007941 */ /* 0x000fea0003800000 */
.L_x_970:
        /* <DEDUP_REMOVED lines=11> */
[----:B0-----:R-:W-:Y:S05]  /*0730*/  CALL.REL.NOINC `($__internal_15_$__cuda_sm20_div_s64) ;  /* 0x00000064009c7944 */ /* 0x001fea0003c00000 */
[----:B------:R-:W-:Y:S01]  /*0740*/  IMAD.MOV R7, RZ, RZ, -R20 ;  /* 0x000000ffff077224 */ /* 0x000fe200078e0a14 */
[----:B------:R-:W-:-:S03]  /*0750*/  ULDC UR7, c[0x0][0x228] ;  /* 0x00008a0000077ab9 */ /* 0x000fc60000000800 */
[----:B------:R-:W-:Y:S01]  /*0760*/  IMAD R4, R7, UR7, R10 ;  /* 0x0000000707047c24 */ /* 0x000fe2000f8e020a */
[----:B------:R-:W-:Y:S06]  /*0770*/  BRA `(.L_x_975) ;  /* 0x0000000000547947 */ /* 0x000fec0003800000 */
.L_x_974:
        /* <DEDUP_REMOVED lines=21> */
.L_x_975:
[----:B------:R-:W-:Y:S05]  /*08d0*/  BSYNC B0 ;  /* 0x0000000000007941 */ /* 0x000fea0003800000 */
.L_x_973:
[----:B------:R-:W1:Y:S01]  /*08e0*/  LDC R19, c[0x0][0x248] ;  /* 0x00009200ff137b82 */ /* 0x000e620000000800 */
[----:B------:R-:W-:Y:S07]  /*08f0*/  BSSY B0, `(.L_x_976) ;  /* 0x0000054000007945 */ /* 0x000fee0003800000 */
[----:B------:R-:W2:Y:S08]  /*0900*/  LDC R2, c[0x0][0x24c] ;  /* 0x00009300ff027b82 */ /* 0x000eb00000000800 */
[----:B------:R-:W3:Y:S01]  /*0910*/  LDC R17, c[0x0][0x244] ;  /* 0x00009100ff117b82 */ /* 0x000ee20000000800 */
[----:B-1----:R-:W-:-:S04]  /*0920*/  IABS R14, R19 ;  /* 0x00000013000e7213 */ /* 0x002fc80000000000 */
[----:B------:R-:W1:Y:S01]  /*0930*/  I2F.RP R7, R14 ;  /* 0x0000000e00077306 */ /* 0x000e620000209400 */
[----:B--2---:R-:W-:-:S07]  /*0940*/  IABS R21, R2 ;  /* 0x0000000200157213 */ /* 0x004fce0000000000 */
[----:B------:R-:W2:Y:S08]  /*0950*/  I2F.RP R15, R21 ;  /* 0x00000015000f7306 */ /* 0x000eb00000209400 */
[----:B-1----:R-:W1:Y:S08]  /*0960*/  MUFU.RCP R7, R7 ;  /* 0x0000000700077308 */ /* 0x002e700000001000 */
[----:B--2---:R-:W2:Y:S01]  /*0970*/  MUFU.RCP R15, R15 ;  /* 0x0000000f000f7308 */ /* 0x004ea20000001000 */
[----:B-1----:R-:W-:-:S02]  /*0980*/  IADD3 R10, R7, 0xffffffe, RZ ;  /* 0x0ffffffe070a7810 */ /* 0x002fc40007ffe0ff */
[----:B------:R-:W-:-:S05]  /*0990*/  IABS R7, R4 ;  /* 0x0000000400077213 */ /* 0x000fca0000000000 */
[----:B------:R1:W4:Y:S01]  /*09a0*/  F2I.FTZ.U32.TRUNC.NTZ R11, R10 ;  /* 0x0000000a000b7305 */ /* 0x000322000021f000 */
[----:B--2---:R-:W-:Y:S01]  /*09b0*/  VIADD R13, R15, 0xffffffe ;  /* 0x0ffffffe0f0d7836 */ /* 0x004fe20000000000 */
[----:B------:R-:W-:Y:S01]  /*09c0*/  IABS R15, R0 ;  /* 0x00000000000f7213 */ /* 0x000fe20000000000 */
[----:B-1----:R-:W-:-:S05]  /*09d0*/  IMAD.MOV.U32 R10, RZ, RZ, RZ ;  /* 0x000000ffff0a7224 */ /* 0x002fca00078e00ff */
[----:B------:R-:W1:Y:S01]  /*09e0*/  F2I.FTZ.U32.TRUNC.NTZ R13, R13 ;  /* 0x0000000d000d7305 */ /* 0x000e62000021f000 */
[----:B----4-:R-:W-:-:S04]  /*09f0*/  IMAD.MOV R9, RZ, RZ, -R11 ;  /* 0x000000ffff097224 */ /* 0x010fc800078e0a0b */
[----:B------:R-:W-:-:S04]  /*0a00*/  IMAD R9, R9, R14, RZ ;  /* 0x0000000e09097224 */ /* 0x000fc800078e02ff */
[----:B------:R-:W-:-:S04]  /*0a10*/  IMAD.HI.U32 R12, R11, R9, R10 ;  /* 0x000000090b0c7227 */ /* 0x000fc800078e000a */
[----:B------:R-:W-:Y:S02]  /*0a20*/  IMAD.MOV.U32 R9, RZ, RZ, R7 ;  /* 0x000000ffff097224 */ /* 0x000fe400078e0007 */
[----:B-1----:R-:W-:Y:S02]  /*0a30*/  IMAD.MOV R11, RZ, RZ, -R13 ;  /* 0x000000ffff0b7224 */ /* 0x002fe400078e0a0d */
[----:B------:R-:W-:-:S03]  /*0a40*/  IMAD.HI.U32 R7, R12, R9, RZ ;  /* 0x000000090c077227 */ /* 0x000fc600078e00ff */
[----:B------:R-:W-:Y:S01]  /*0a50*/  MOV R12, R11 ;  /* 0x0000000b000c7202 */ /* 0x000fe20000000f00 */
[----:B------:R-:W-:-:S04]  /*0a60*/  IMAD.MOV R10, RZ, RZ, -R7 ;  /* 0x000000ffff0a7224 */ /* 0x000fc800078e0a07 */
[----:B------:R-:W-:Y:S02]  /*0a70*/  IMAD R11, R12, R21, RZ ;  /* 0x000000150c0b7224 */ /* 0x000fe400078e02ff */
[----:B------:R-:W-:Y:S02]  /*0a80*/  IMAD.MOV.U32 R12, RZ, RZ, RZ ;  /* 0x000000ffff0c7224 */ /* 0x000fe400078e00ff */
[C---:B------:R-:W-:Y:S02]  /*0a90*/  IMAD R9, R14.reuse, R10, R9 ;  /* 0x0000000a0e097224 */ /* 0x040fe400078e0209 */
[----:B------:R-:W-:Y:S02]  /*0aa0*/  IMAD.HI.U32 R11, R13, R11, R12 ;  /* 0x0000000b0d0b7227 */ /* 0x000fe400078e000c */
[----:B------:R-:W1:Y:S01]  /*0ab0*/  LDC R12, c[0x0][0x238] ;  /* 0x00008e00ff0c7b82 */ /* 0x000e620000000800 */
[----:B------:R-:W-:Y:S01]  /*0ac0*/  ISETP.GT.U32.AND P1, PT, R14, R9, PT ;  /* 0x000000090e00720c */ /* 0x000fe20003f24070 */
[----:B------:R-:W-:-:S04]  /*0ad0*/  IMAD.MOV.U32 R10, RZ, RZ, R15 ;  /* 0x000000ffff0a7224 */ /* 0x000fc800078e000f */
[----:B------:R-:W-:Y:S02]  /*0ae0*/  IMAD.HI.U32 R11, R11, R10, RZ ;  /* 0x0000000a0b0b7227 */ /* 0x000fe400078e00ff */
[----:B------:R-:W2:Y:S02]  /*0af0*/  LDC R15, c[0x0][0x240] ;  /* 0x00009000ff0f7b82 */ /* 0x000ea40000000800 */
[----:B------:R-:W-:-:S04]  /*0b00*/  IMAD.MOV R13, RZ, RZ, -R11 ;  /* 0x000000ffff0d7224 */ /* 0x000fc800078e0a0b */
[----:B------:R-:W-:Y:S01]  /*0b10*/  IMAD R10, R21, R13, R10 ;  /* 0x0000000d150a7224 */ /* 0x000fe200078e020a */
[----:B------:R-:W-:Y:S01]  /*0b20*/  @!P1 IADD3 R7, R7, 0x1, RZ ;  /* 0x0000000107079810 */ /* 0x000fe20007ffe0ff */
[----:B------:R-:W-:Y:S01]  /*0b30*/  @!P1 IMAD.IADD R9, R9, 0x1, -R14 ;  /* 0x0000000109099824 */ /* 0x000fe200078e0a0e */
[----:B------:R-:W-:Y:S02]  /*0b40*/  ISETP.NE.AND P1, PT, R19, RZ, PT ;  /* 0x000000ff1300720c */ /* 0x000fe40003f25270 */
[----:B------:R-:W-:Y:S02]  /*0b50*/  ISETP.GT.U32.AND P3, PT, R21, R10, PT ;  /* 0x0000000a1500720c */ /* 0x000fe40003f64070 */
[----:B------:R-:W-:Y:S02]  /*0b60*/  ISETP.GE.U32.AND P0, PT, R9, R14, PT ;  /* 0x0000000e0900720c */ /* 0x000fe40003f06070 */
[----:B------:R-:W-:-:S04]  /*0b70*/  LOP3.LUT R9, R4, R19, RZ, 0x3c, !PT ;  /* 0x0000001304097212 */ /* 0x000fc800078e3cff */
[----:B------:R-:W-:Y:S02]  /*0b80*/  ISETP.GE.AND P2, PT, R9, RZ, PT ;  /* 0x000000ff0900720c */ /* 0x000fe40003f46270 */
[----:B------:R-:W-:-:S03]  /*0b90*/  LOP3.LUT R9, R0, R2, RZ, 0x3c, !PT ;  /* 0x0000000200097212 */ /* 0x000fc600078e3cff */
[----:B------:R-:W-:Y:S01]  /*0ba0*/  @!P3 IMAD.IADD R10, R10, 0x1, -R21 ;  /* 0x000000010a0ab824 */ /* 0x000fe200078e0a15 */
[----:B--2---:R-:W-:Y:S01]  /*0bb0*/  ISETP.GE.AND P5, PT, R4, R15, PT ;  /* 0x0000000f0400720c */ /* 0x004fe20003fa6270 */
[----:B------:R-:W-:Y:S01]  /*0bc0*/  @P0 VIADD R7, R7, 0x1 ;  /* 0x0000000107070836 */ /* 0x000fe20000000000 */
[----:B------:R-:W-:Y:S01]  /*0bd0*/  ISETP.GE.AND P0, PT, R9, RZ, PT ;  /* 0x000000ff0900720c */ /* 0x000fe20003f06270 */
[----:B------:R-:W-:Y:S01]  /*0be0*/  @!P3 VIADD R11, R11, 0x1 ;  /* 0x000000010b0bb836 */ /* 0x000fe20000000000 */
[----:B------:R-:W-:Y:S01]  /*0bf0*/  ISETP.GE.U32.AND P4, PT, R10, R21, PT ;  /* 0x000000150a00720c */ /* 0x000fe20003f86070 */
[----:B------:R-:W-:Y:S02]  /*0c00*/  IMAD.MOV.U32 R9, RZ, RZ, RZ ;  /* 0x000000ffff097224 */ /* 0x000fe400078e00ff */
[----:B------:R-:W-:Y:S01]  /*0c10*/  @!P2 IMAD.MOV R7, RZ, RZ, -R7 ;  /* 0x000000ffff07a224 */ /* 0x000fe200078e0a07 */
[----:B------:R-:W-:Y:S01]  /*0c20*/  @!P1 LOP3.LUT R7, RZ, R19, RZ, 0x33, !PT ;  /* 0x00000013ff079212 */ /* 0x000fe200078e33ff */
[----:B------:R-:W-:Y:S01]  /*0c30*/  IMAD.MOV.U32 R10, RZ, RZ, RZ ;  /* 0x000000ffff0a7224 */ /* 0x000fe200078e00ff */
[----:B---3--:R-:W-:-:S02]  /*0c40*/  ISETP.GE.AND P2, PT, R0, R17, PT ;  /* 0x000000110000720c */ /* 0x008fc40003f46270 */
[----:B------:R-:W-:Y:S02]  /*0c50*/  ISETP.NE.AND P1, PT, R2, RZ, PT ;  /* 0x000000ff0200720c */ /* 0x000fe40003f25270 */
[----:B-1----:R-:W-:-:S03]  /*0c60*/  VIADDMNMX R7, R7, 0x1, R12, PT ;  /* 0x0000000107077846 */ /* 0x002fc6000380010c */
[----:B------:R-:W-:Y:S01]  /*0c70*/  @P4 IADD3 R11, R11, 0x1, RZ ;  /* 0x000000010b0b4810 */ /* 0x000fe20007ffe0ff */
[----:B------:R-:W-:Y:S07]  /*0c80*/  @!P5 BRA `(.L_x_977) ;  /* 0x000000000068d947 */ /* 0x000fee0003800000 */
        /* <DEDUP_REMOVED lines=26> */
.L_x_977:
[----:B------:R-:W-:Y:S05]  /*0e30*/  BSYNC B0 ;  /* 0x0000000000007941 */ /* 0x000fea0003800000 */
.L_x_976:
[----:B------:R-:W-:Y:S04]  /*0e40*/  BSSY B0, `(.L_x_978) ;  /* 0x000001c000007945 */ /* 0x000fe80003800000 */
[----:B------:R-:W-:Y:S05]  /*0e50*/  @!P2 BRA `(.L_x_979) ;  /* 0x000000000068a947 */ /* 0x000fea0003800000 */
[----:B------:R-:W1:Y:S01]  /*0e60*/  LDC R15, c[0x0][0x24c] ;  /* 0x00009300ff0f7b82 */ /* 0x000e620000000800 */
[----:B------:R-:W-:Y:S01]  /*0e70*/  IMAD.IADD R0, R0, 0x1, -R17 ;  /* 0x0000000100007824 */ /* 0x000fe200078e0a11 */
[----:B-1----:R-:W-:-:S04]  /*0e80*/  IABS R9, R15 ;  /* 0x0000000f00097213 */ /* 0x002fc80000000000 */
[----:B------:R-:W1:Y:S08]  /*0e90*/  I2F.RP R4, R9 ;  /* 0x0000000900047306 */ /* 0x000e700000209400 */
[----:B-1----:R-:W1:Y:S02]  /*0ea0*/  MUFU.RCP R4, R4 ;  /* 0x0000000400047308 */ /* 0x002e640000001000 */
[----:B-1----:R-:W-:-:S06]  /*0eb0*/  IADD3 R12, R4, 0xffffffe, RZ ;  /* 0x0ffffffe040c7810 */ /* 0x002fcc0007ffe0ff */
        /* <DEDUP_REMOVED lines=20> */
.L_x_979:
[----:B------:R-:W-:Y:S05]  /*1000*/  BSYNC B0 ;  /* 0x0000000000007941 */ /* 0x000fea0003800000 */
.L_x_978:
[----:B------:R-:W-:Y:S01]  /*1010*/  ISETP.GE.AND P2, PT, R10, R7, PT ;  /* 0x000000070a00720c */ /* 0x000fe20003f46270 */
[----:B------:R-:W-:Y:S01]  /*1020*/  IMAD R13, R20, UR5, RZ ;  /* 0x00000005140d7c24 */ /* 0x000fe2000f8e02ff */
[----:B------:R-:W-:Y:S01]  /*1030*/  SHF.R.S32.HI R0, RZ, 0x1f, R20 ;  /* 0x0000001fff007819 */ /* 0x000fe20000011414 */
[----:B------:R-:W-:Y:S01]  /*1040*/  BSSY B1, `(.L_x_980) ;  /* 0x000056e000017945 */ /* 0x000fe20003800000 */
[----:B------:R-:W-:Y:S01]  /*1050*/  @!P0 IMAD.MOV R11, RZ, RZ, -R11 ;  /* 0x000000ffff0b8224 */ /* 0x000fe200078e0a0b */
[----:B------:R-:W-:Y:S02]  /*1060*/  CS2R R22, SRZ ;  /* 0x0000000000167805 */ /* 0x000fe4000001ff00 */
[----:B------:R-:W-:Y:S01]  /*1070*/  @!P1 LOP3.LUT R11, RZ, R2, RZ, 0x33, !PT ;  /* 0x00000002ff0b9212 */ /* 0x000fe200078e33ff */
[----:B------:R-:W-:-:S05]  /*1080*/  IMAD R19, R0, UR4, R13 ;  /* 0x0000000400137c24 */ /* 0x000fca000f8e020d */
[----:B------:R-:W-:Y:S05]  /*1090*/  @P2 BRA `(.L_x_981) ;  /* 0x0000005400a02947 */ /* 0x000fea0003800000 */
[----:B------:R-:W-:Y:S01]  /*10a0*/  ULDC UR7, c[0x0][0x23c] ;  /* 0x00008f0000077ab9 */ /* 0x000fe20000000800 */
[----:B------:R-:W-:Y:S01]  /*10b0*/  IMAD.MOV R13, RZ, RZ, -R11 ;  /* 0x000000ffff0d7224 */ /* 0x000fe200078e0a0b */
[----:B------:R-:W-:Y:S01]  /*10c0*/  LOP3.LUT R0, RZ, UR7, RZ, 0x33, !PT ;  /* 0x00000007ff007c12 */ /* 0x000fe2000f8e33ff */
[-C--:B------:R-:W-:Y:S01]  /*10d0*/  IMAD R15, R9, R2.reuse, R2 ;  /* 0x00000002090f7224 */ /* 0x080fe200078e0202 */
[----:B------:R-:W-:Y:S01]  /*10e0*/  ULDC UR7, c[0x0][0x254] ;  /* 0x0000950000077ab9 */ /* 0x000fe20000000800 */
[----:B------:R-:W-:Y:S01]  /*10f0*/  IMAD.WIDE.U32 R20, R20, UR4, RZ ;  /* 0x0000000414147c25 */ /* 0x000fe2000f8e00ff */
[----:B------:R-:W-:Y:S01]  /*1100*/  VIADDMNMX R4, R13, 0xfffffffe, R0, !PT ;  /* 0xfffffffe0d047846 */ /* 0x000fe20007800100 */
[----:B------:R-:W-:Y:S01]  /*1110*/  ULDC UR10, c[0x0][0x230] ;  /* 0x00008c00000a7ab9 */ /* 0x000fe20000000800 */
[----:B------:R-:W-:Y:S01]  /*1120*/  LOP3.LUT R0, RZ, R9, RZ, 0x33, !PT ;  /* 0x00000009ff007212 */ /* 0x000fe200078e33ff */
[----:B------:R-:W-:Y:S01]  /*1130*/  IMAD R14, R9, R2, -UR7 ;  /* 0x80000007090e7e24 */ /* 0x000fe2000f8e0202 */
[----:B------:R-:W-:Y:S01]  /*1140*/  IADD3 R16, R15, -UR7, R2 ;  /* 0x800000070f107c10 */ /* 0x000fe2000fffe002 */
[----:B------:R-:W-:Y:S01]  /*1150*/  IMAD.IADD R12, R21, 0x1, R19 ;  /* 0x00000001150c7824 */ /* 0x000fe200078e0213 */
[----:B------:R-:W-:Y:S01]  /*1160*/  IADD3 R2, R15, -UR7, RZ ;  /* 0x800000070f027c10 */ /* 0x000fe2000fffe0ff */
[----:B------:R-:W-:Y:S01]  /*1170*/  IMAD.IADD R0, R0, 0x1, -R4 ;  /* 0x0000000100007824 */ /* 0x000fe200078e0a04 */
[----:B------:R-:W-:-:S02]  /*1180*/  VIADDMNMX R19, R14, R17, UR6, PT ;  /* 0x000000060e137e46 */ /* 0x000fc4000b800111 */
[----:B------:R-:W-:Y:S02]  /*1190*/  CS2R R22, SRZ ;  /* 0x0000000000167805 */ /* 0x000fe4000001ff00 */
[-C--:B------:R-:W-:Y:S02]  /*11a0*/  VIADDMNMX R18, R2, R17.reuse, UR6, PT ;  /* 0x0000000602127e46 */ /* 0x080fe4000b800111 */
[----:B------:R-:W-:Y:S02]  /*11b0*/  VIADDMNMX R43, R16, R17, UR6, PT ;  /* 0x00000006102b7e46 */ /* 0x000fe4000b800111 */
[----:B------:R-:W-:Y:S02]  /*11c0*/  SHF.R.S32.HI R13, RZ, 0x1f, R8 ;  /* 0x0000001fff0d7819 */ /* 0x000fe40000011408 */
[----:B------:R-:W-:Y:S02]  /*11d0*/  VIMNMX R14, RZ, R14, !PT ;  /* 0x0000000eff0e7248 */ /* 0x000fe40007fe0100 */
[----:B------:R-:W-:-:S02]  /*11e0*/  VIMNMX R15, RZ, R2, !PT ;  /* 0x00000002ff0f7248 */ /* 0x000fc40007fe0100 */
[----:B------:R-:W-:Y:S02]  /*11f0*/  VIMNMX R16, RZ, R16, !PT ;  /* 0x00000010ff107248 */ /* 0x000fe40007fe0100 */
[----:B------:R-:W-:Y:S02]  /*1200*/  IADD3 R17, -R4, -0x2, -R9 ;  /* 0xfffffffe04117810 */ /* 0x000fe40007ffe909 */
[----:B------:R-:W-:Y:S02]  /*1210*/  VIMNMX R19, R19, UR10, PT ;  /* 0x0000000a13137c48 */ /* 0x000fe4000bfe0100 */
[----:B------:R-:W-:Y:S02]  /*1220*/  VIMNMX R18, R18, UR10, PT ;  /* 0x0000000a12127c48 */ /* 0x000fe4000bfe0100 */
[----:B------:R-:W-:Y:S02]  /*1230*/  VIMNMX R43, R43, UR10, PT ;  /* 0x0000000a2b2b7c48 */ /* 0x000fe4000bfe0100 */
[----:B------:R-:W-:-:S07]  /*1240*/  LOP3.LUT R42, R0, 0x3, RZ, 0xc0, !PT ;  /* 0x00000003002a7812 */ /* 0x000fce00078ec0ff */
.L_x_1109:
[----:B------:R-:W1:Y:S01]  /*1250*/  LDC R2, c[0x0][0x23c] ;  /* 0x00008f00ff027b82 */ /* 0x000e620000000800 */
[----:B------:R-:W-:Y:S01]  /*1260*/  BSSY B0, `(.L_x_982) ;  /* 0x0000548000007945 */ /* 0x000fe20003800000 */
[----:B-1----:R-:W-:-:S04]  /*1270*/  VIADDMNMX R0, R11, 0x1, R2, PT ;  /* 0x000000010b007846 */ /* 0x002fc80003800102 */
[----:B------:R-:W-:-:S13]  /*1280*/  ISETP.GE.AND P0, PT, R9, R0, PT ;  /* 0x000000000900720c */ /* 0x000fda0003f06270 */
[----:B------:R-:W-:Y:S05]  /*1290*/  @P0 BRA `(.L_x_983) ;  /* 0x0000005400100947 */ /* 0x000fea0003800000 */
[C---:B------:R-:W-:Y:S01]  /*12a0*/  IMAD R31, R10.reuse, R2, R9 ;  /* 0x000000020a1f7224 */ /* 0x040fe200078e0209 */
[----:B------:R-:W1:Y:S01]  /*12b0*/  LDC R41, c[0x0][0x248] ;  /* 0x00009200ff297b82 */ /* 0x000e620000000800 */
[C---:B------:R-:W-:Y:S01]  /*12c0*/  VIADD R29, R9.reuse, 0x1 ;  /* 0x00000001091d7836 */ /* 0x040fe20000000000 */
[----:B------:R-:W-:Y:S01]  /*12d0*/  ULDC.64 UR16, c[0x0][0x220] ;  /* 0x0000880000107ab9 */ /* 0x000fe20000000a00 */
[----:B------:R-:W-:Y:S01]  /*12e0*/  VIADD R27, R9, 0x2 ;  /* 0x00000002091b7836 */ /* 0x000fe20000000000 */
[C---:B------:R-:W-:Y:S01]  /*12f0*/  IADD3 R35, P0, R31.reuse, R20, RZ ;  /* 0x000000141f237210 */ /* 0x040fe20007f1e0ff */
[CC--:B------:R-:W-:Y:S01]  /*1300*/  IMAD R29, R10.reuse, R2.reuse, R29 ;  /* 0x000000020a1d7224 */ /* 0x0c0fe200078e021d */
[----:B------:R-:W-:Y:S01]  /*1310*/  ULDC.U8 UR7, c[0x0][0x264] ;  /* 0x0000990000077ab9 */ /* 0x000fe20000000000 */
[----:B------:R-:W-:Y:S01]  /*1320*/  IMAD R33, R10, R2, R27 ;  /* 0x000000020a217224 */ /* 0x000fe200078e021b */
[----:B------:R-:W-:Y:S01]  /*1330*/  LEA.HI.X.SX32 R0, R31, R12, 0x1, P0 ;  /* 0x0000000c1f007211 */ /* 0x000fe200000f0eff */
[----:B------:R-:W2:Y:S01]  /*1340*/  LDC R45, c[0x0][0x240] ;  /* 0x00009000ff2d7b82 */ /* 0x000ea20000000800 */
[C---:B------:R-:W-:Y:S01]  /*1350*/  IADD3 R31, P0, R29.reuse, R20, RZ ;  /* 0x000000141d1f7210 */ /* 0x040fe20007f1e0ff */
[----:B------:R-:W-:Y:S01]  /*1360*/  IMAD.MOV.U32 R26, RZ, RZ, R8 ;  /* 0x000000ffff1a7224 */ /* 0x000fe200078e0008 */
[----:B------:R-:W-:Y:S01]  /*1370*/  MOV R27, R13 ;  /* 0x0000000d001b7202 */ /* 0x000fe20000000f00 */
[----:B------:R-:W-:Y:S01]  /*1380*/  IMAD R0, R0, UR16, RZ ;  /* 0x0000001000007c24 */ /* 0x000fe2000f8e02ff */
[----:B------:R-:W-:Y:S01]  /*1390*/  LEA.HI.X.SX32 R29, R29, R12, 0x1, P0 ;  /* 0x0000000c1d1d7211 */ /* 0x000fe200000f0eff */
[----:B------:R-:W-:Y:S01]  /*13a0*/  ULDC.64 UR12, c[0x0][0x218] ;  /* 0x00008600000c7ab9 */ /* 0x000fe20000000a00 */
[----:B------:R-:W-:Y:S01]  /*13b0*/  IADD3 R37, P1, R33, R20, RZ ;  /* 0x0000001421257210 */ /* 0x000fe20007f3e0ff */
[C---:B------:R-:W-:Y:S01]  /*13c0*/  IMAD R39, R35.reuse, UR17, R0 ;  /* 0x0000001123277c24 */ /* 0x040fe2000f8e0200 */
[----:B------:R-:W-:Y:S01]  /*13d0*/  UPRMT UR7, UR7, 0x8880, URZ ;  /* 0x0000888007077896 */ /* 0x000fe2000800003f */
[----:B------:R-:W-:Y:S01]  /*13e0*/  IMAD.WIDE.U32 R34, R35, UR16, R26 ;  /* 0x0000001023227c25 */ /* 0x000fe2000f8e001a */
[----:B------:R-:W-:Y:S01]  /*13f0*/  LEA.HI.X.SX32 R33, R33, R12, 0x1, P1 ;  /* 0x0000000c21217211 */ /* 0x000fe200008f0eff */
[----:B------:R-:W-:Y:S01]  /*1400*/  ULDC UR14, c[0x0][0x228] ;  /* 0x00008a00000e7ab9 */ /* 0x000fe20000000800 */
[----:B------:R-:W-:Y:S01]  /*1410*/  ULDC UR11, c[0x0][0x250] ;  /* 0x00009400000b7ab9 */ /* 0x000fe20000000800 */
[----:B------:R-:W-:Y:S01]  /*1420*/  IMAD R0, R29, UR16, RZ ;  /* 0x000000101d007c24 */ /* 0x000fe2000f8e02ff */
[----:B------:R-:W-:Y:S01]  /*1430*/  LEA R28, P0, R34, UR12, 0x3 ;  /* 0x0000000c221c7c11 */ /* 0x000fe2000f8018ff */
[----:B------:R-:W-:Y:S01]  /*1440*/  IMAD.IADD R29, R35, 0x1, R39 ;  /* 0x00000001231d7824 */ /* 0x000fe200078e0227 */
[----:B------:R-:W-:Y:S01]  /*1450*/  UIADD3 UR10, UR14, UR11, URZ ;  /* 0x0000000b0e0a7290 */ /* 0x000fe2000fffe03f */
[----:B------:R-:W-:-:S02]  /*1460*/  IMAD R2, R33, UR16, RZ ;  /* 0x0000001021027c24 */ /* 0x000fc4000f8e02ff */
[----:B-1----:R-:W-:Y:S01]  /*1470*/  IMAD R46, R10, R41, -UR11 ;  /* 0x8000000b0a2e7e24 */ /* 0x002fe2000f8e0229 */
[----:B------:R-:W-:Y:S01]  /*1480*/  LEA.HI.X R29, R34, UR13, R29, 0x3, P0 ;  /* 0x0000000d221d7c11 */ /* 0x000fe200080f1c1d */
[C---:B------:R-:W-:Y:S01]  /*1490*/  IMAD R39, R31.reuse, UR17, R0 ;  /* 0x000000111f277c24 */ /* 0x040fe2000f8e0200 */
[----:B------:R-:W-:Y:S01]  /*14a0*/  ISETP.NE.AND P0, PT, RZ, UR7, PT ;  /* 0x00000007ff007c0c */ /* 0x000fe2000bf05270 */
[--C-:B------:R-:W-:Y:S01]  /*14b0*/  IMAD.WIDE.U32 R30, R31, UR16, R26.reuse ;  /* 0x000000101f1e7c25 */ /* 0x100fe2000f8e001a */
[----:B--2---:R-:W-:Y:S02]  /*14c0*/  VIADDMNMX R35, R46, R45, UR10, PT ;  /* 0x0000000a2e237e46 */ /* 0x004fe4000b80012d */
[----:B------:R-:W-:Y:S01]  /*14d0*/  VIMNMX R44, RZ, R46, !PT ;  /* 0x0000002eff2c7248 */ /* 0x000fe20007fe0100 */
[----:B------:R-:W-:Y:S01]  /*14e0*/  IMAD.WIDE.U32 R32, R37, UR16, R26 ;  /* 0x0000001025207c25 */ /* 0x000fe2000f8e001a */
[----:B------:R-:W-:Y:S02]  /*14f0*/  LEA R52, P1, R30, UR12, 0x3 ;  /* 0x0000000c1e347c11 */ /* 0x000fe4000f8218ff */
[----:B------:R-:W-:Y:S01]  /*1500*/  VIMNMX R45, R35, UR14, PT ;  /* 0x0000000e232d7c48 */ /* 0x000fe2000bfe0100 */
[----:B------:R-:W-:Y:S01]  /*1510*/  IMAD R27, R37, UR17, R2 ;  /* 0x00000011251b7c24 */ /* 0x000fe2000f8e0202 */
[----:B------:R-:W-:Y:S01]  /*1520*/  LEA R26, P2, R32, UR12, 0x3 ;  /* 0x0000000c201a7c11 */ /* 0x000fe2000f8418ff */
[----:B------:R-:W-:-:S02]  /*1530*/  IMAD.IADD R31, R31, 0x1, R39 ;  /* 0x000000011f1f7824 */ /* 0x000fc400078e0227 */
[----:B------:R-:W-:Y:S02]  /*1540*/  IMAD.IADD R27, R33, 0x1, R27 ;  /* 0x00000001211b7824 */ /* 0x000fe400078e021b */
[----:B------:R-:W-:Y:S01]  /*1550*/  IMAD.IADD R46, R35, 0x1, -R46 ;  /* 0x00000001232e7824 */ /* 0x000fe200078e0a2e */
[----:B------:R-:W-:Y:S01]  /*1560*/  LEA.HI.X R53, R30, UR13, R31, 0x3, P1 ;  /* 0x0000000d1e357c11 */ /* 0x000fe200088f1c1f */
[----:B------:R-:W-:Y:S01]  /*1570*/  IMAD.IADD R47, R45, 0x1, -R44 ;  /* 0x000000012d2f7824 */ /* 0x000fe200078e0a2c */
[----:B------:R-:W-:Y:S01]  /*1580*/  LEA.HI.X R27, R32, UR13, R27, 0x3, P2 ;  /* 0x0000000d201b7c11 */ /* 0x000fe200090f1c1b */
[----:B------:R-:W-:Y:S06]  /*1590*/  @!P0 BRA `(.L_x_984) ;  /* 0x00000028001c8947 */ /* 0x000fec0003800000 */
[----:B------:R-:W-:Y:S02]  /*15a0*/  ULDC.S8 UR7, c[0x0][0x265] ;  /* 0x0000994000077ab9 */ /* 0x000fe40000000200 */
[----:B------:R-:W-:-:S13]  /*15b0*/  ISETP.NE.AND P0, PT, RZ, UR7, PT ;  /* 0x00000007ff007c0c */ /* 0x000fda000bf05270 */
[----:B------:R-:W-:Y:S05]  /*15c0*/  @!P0 BRA `(.L_x_985) ;  /* 0x0000001000c08947 */ /* 0x000fea0003800000 */
[----:B------:R-:W-:Y:S01]  /*15d0*/  ISETP.NE.AND P0, PT, R42, RZ, PT ;  /* 0x000000ff2a00720c */ /* 0x000fe20003f05270 */
[----:B------:R-:W-:Y:S01]  /*15e0*/  BSSY B3, `(.L_x_986) ;  /* 0x000005b000037945 */ /* 0x000fe20003800000 */
[----:B------:R-:W-:-:S11]  /*15f0*/  MOV R47, R9 ;  /* 0x00000009002f7202 */ /* 0x000fd60000000f00 */
        /* <DEDUP_REMOVED lines=23> */
[----:B------:R-:W-:-:S07]  /*1770*/  IMAD.MOV.U32 R31, RZ, RZ, R25 ;  /* 0x000000ffff1f7224 */ /* 0x000fce00078e0019 */
[----:B------:R-:W-:Y:S05]  /*1780*/  CALL.REL.NOINC `($__internal_14_$__cuda_sm20_div_rn_f64_full) ;  /* 0x0000005000147944 */ /* 0x000fea0003c00000 */
.L_x_991:
[----:B------:R-:W-:Y:S05]  /*1790*/  BSYNC B5 ;  /* 0x0000000000057941 */ /* 0x000fea0003800000 */
.L_x_990:
[----:B------:R-:W-:-:S11]  /*17a0*/  DADD R22, R22, R30 ;  /* 0x0000000016167229 */ /* 0x000fd6000000001e */
.L_x_989:
[----:B------:R-:W-:Y:S05]  /*17b0*/  BSYNC B4 ;  /* 0x0000000000047941 */ /* 0x000fea0003800000 */
.L_x_988:
        /* <DEDUP_REMOVED lines=24> */
[----:B------:R-:W-:-:S07]  /*1940*/  MOV R4, 0x1960 ;  /* 0x0000196000047802 */ /* 0x000fce0000000f00 */
[----:B------:R-:W-:Y:S05]  /*1950*/  CALL.REL.NOINC `($__internal_14_$__cuda_sm20_div_rn_f64_full) ;  /* 0x0000004c00a07944 */ /* 0x000fea0003c00000 */
[----:B------:R-:W-:Y:S02]  /*1960*/  IMAD.MOV.U32 R28, RZ, RZ, R30 ;  /* 0x000000ffff1c7224 */ /* 0x000fe400078e001e */
[----:B------:R-:W-:-:S07]  /*1970*/  IMAD.MOV.U32 R29, RZ, RZ, R31 ;  /* 0x000000ffff1d7224 */ /* 0x000fce00078e001f */
.L_x_995:
[----:B------:R-:W-:Y:S05]  /*1980*/  BSYNC B5 ;  /* 0x0000000000057941 */ /* 0x000fea0003800000 */
.L_x_994:
[----:B------:R-:W-:-:S11]  /*1990*/  DADD R22, R22, R28 ;  /* 0x0000000016167229 */ /* 0x000fd6000000001c */
.L_x_993:
[----:B------:R-:W-:Y:S05]  /*19a0*/  BSYNC B4 ;  /* 0x0000000000047941 */ /* 0x000fea0003800000 */
.L_x_992:
        /* <DEDUP_REMOVED lines=26> */
[----:B------:R-:W-:Y:S02]  /*1b50*/  IMAD.MOV.U32 R28, RZ, RZ, R30 ;  /* 0x000000ffff1c7224 */ /* 0x000fe400078e001e */
[----:B------:R-:W-:-:S07]  /*1b60*/  IMAD.MOV.U32 R29, RZ, RZ, R31 ;  /* 0x000000ffff1d7224 */ /* 0x000fce00078e001f */
.L_x_997:
[----:B------:R-:W-:Y:S05]  /*1b70*/  BSYNC B4 ;  /* 0x0000000000047941 */ /* 0x000fea0003800000 */
.L_x_996:
[----:B------:R-:W-:-:S11]  /*1b80*/  DADD R22, R22, R28 ;  /* 0x0000000016167229 */ /* 0x000fd6000000001c */
.L_x_987:
[----:B------:R-:W-:Y:S05]  /*1b90*/  BSYNC B3 ;  /* 0x0000000000037941 */ /* 0x000fea0003800000 */
.L_x_986:
[----:B------:R-:W-:Y:S01]  /*1ba0*/  ISETP.GE.U32.AND P0, PT, R17, 0x3, PT ;  /* 0x000000031100780c */ /* 0x000fe20003f06070 */
[----:B------:R-:W-:-:S12]  /*1bb0*/  BSSY B3, `(.L_x_998) ;  /* 0x00000d0000037945 */ /* 0x000fd80003800000 */
[----:B------:R-:W-:Y:S05]  /*1bc0*/  @!P0 BRA `(.L_x_999) ;  /* 0x0000000c00388947 */ /* 0x000fea0003800000 */
[----:B------:R-:W1:Y:S01]  /*1bd0*/  LDC R54, c[0x0][0x24c] ;  /* 0x00009300ff367b82 */ /* 0x000e620000000800 */
[----:B------:R-:W-:Y:S01]  /*1be0*/  ULDC UR11, c[0x0][0x23c] ;  /* 0x00008f00000b7ab9 */ /* 0x000fe20000000800 */
[----:B------:R-:W-:Y:S01]  /*1bf0*/  ULDC UR7, c[0x0][0x244] ;  /* 0x0000910000077ab9 */ /* 0x000fe20000000800 */
[----:B------:R-:W-:Y:S01]  /*1c00*/  ULDC UR10, c[0x0][0x254] ;  /* 0x00009500000a7ab9 */ /* 0x000fe20000000800 */
[----:B------:R-:W-:Y:S01]  /*1c10*/  IMAD R55, R10, UR11, R47 ;  /* 0x0000000b0a377c24 */ /* 0x000fe2000f8e022f */
[C---:B------:R-:W-:Y:S01]  /*1c20*/  IADD3 R52, R47.reuse, 0x2, RZ ;  /* 0x000000022f347810 */ /* 0x040fe20007ffe0ff */
[----:B------:R-:W-:Y:S01]  /*1c30*/  UIADD3 UR7, -UR10, UR7, URZ ;  /* 0x000000070a077290 */ /* 0x000fe2000fffe13f */
[C---:B------:R-:W-:Y:S02]  /*1c40*/  VIADD R51, R47.reuse, 0x1 ;  /* 0x000000012f337836 */ /* 0x040fe40000000000 */
[----:B------:R-:W-:Y:S01]  /*1c50*/  VIADD R53, R47, 0x3 ;  /* 0x000000032f357836 */ /* 0x000fe20000000000 */
[----:B------:R-:W-:-:S04]  /*1c60*/  IADD3 R48, P0, R55, R20, RZ ;  /* 0x0000001437307210 */ /* 0x000fc80007f1e0ff */
[----:B------:R-:W-:Y:S01]  /*1c70*/  LEA.HI.X.SX32 R55, R55, R12, 0x1, P0 ;  /* 0x0000000c37377211 */ /* 0x000fe200000f0eff */
[-C--:B-1----:R-:W-:Y:S02]  /*1c80*/  IMAD R26, R51, R54.reuse, -UR10 ;  /* 0x8000000a331a7e24 */ /* 0x082fe4000f8e0236 */
[CC--:B------:R-:W-:Y:S02]  /*1c90*/  IMAD R27, R52.reuse, R54.reuse, -UR10 ;  /* 0x8000000a341b7e24 */ /* 0x0c0fe4000f8e0236 */
[-C--:B------:R-:W-:Y:S02]  /*1ca0*/  IMAD R46, R53, R54.reuse, -UR10 ;  /* 0x8000000a352e7e24 */ /* 0x080fe4000f8e0236 */
[-C--:B------:R-:W-:Y:S02]  /*1cb0*/  IMAD R50, R47, R54.reuse, -UR10 ;  /* 0x8000000a2f327e24 */ /* 0x080fe4000f8e0236 */
[-C--:B------:R-:W-:Y:S02]  /*1cc0*/  IMAD R51, R51, R54.reuse, UR7 ;  /* 0x0000000733337e24 */ /* 0x080fe4000f8e0236 */
[----:B------:R-:W-:-:S02]  /*1cd0*/  IMAD R52, R52, R54, UR7 ;  /* 0x0000000734347e24 */ /* 0x000fc4000f8e0236 */
[-C--:B------:R-:W-:Y:S02]  /*1ce0*/  IMAD R53, R53, R54.reuse, UR7 ;  /* 0x0000000735357e24 */ /* 0x080fe4000f8e0236 */
[----:B------:R-:W-:-:S07]  /*1cf0*/  IMAD R54, R47, R54, UR7 ;  /* 0x000000072f367e24 */ /* 0x000fce000f8e0236 */
.L_x_1016:
[----:B------:R-:W1:Y:S01]  /*1d00*/  LDC R29, c[0x0][0x230] ;  /* 0x00008c00ff1d7b82 */ /* 0x000e620000000800 */
[----:B------:R-:W-:Y:S01]  /*1d10*/  ISETP.GT.AND P4, PT, R45, R44, PT ;  /* 0x0000002c2d00720c */ /* 0x000fe20003f84270 */
[----:B------:R-:W-:Y:S01]  /*1d20*/  BSSY B4, `(.L_x_1000) ;  /* 0x0000027000047945 */ /* 0x000fe20003800000 */
[----:B------:R-:W-:Y:S02]  /*1d30*/  VIMNMX R0, RZ, R50, !PT ;  /* 0x00000032ff007248 */ /* 0x000fe40007fe0100 */
[----:B-1----:R-:W-:-:S04]  /*1d40*/  VIMNMX3 R29, R54, UR6, R29, PT ;  /* 0x00000006361d7c0f */ /* 0x002fc8000b80011d */
[----:B------:R-:W-:-:S13]  /*1d50*/  ISETP.LE.OR P0, PT, R29, R0, !P4 ;  /* 0x000000001d00720c */ /* 0x000fda0006703670 */
[----:B------:R-:W-:Y:S05]  /*1d60*/  @P0 BRA `(.L_x_1001) ;  /* 0x0000000000880947 */ /* 0x000fea0003800000 */
[----:B------:R-:W-:Y:S01]  /*1d70*/  ULDC.64 UR10, c[0x0][0x220] ;  /* 0x00008800000a7ab9 */ /* 0x000fe20000000a00 */
[----:B------:R-:W-:Y:S02]  /*1d80*/  IMAD.MOV.U32 R28, RZ, RZ, R8 ;  /* 0x000000ffff1c7224 */ /* 0x000fe400078e0008 */
[----:B------:R-:W-:Y:S02]  /*1d90*/  IMAD R31, R55, UR10, RZ ;  /* 0x0000000a371f7c24 */ /* 0x000fe4000f8e02ff */
[----:B------:R-:W-:Y:S02]  /*1da0*/  IMAD.MOV.U32 R29, RZ, RZ, R13 ;  /* 0x000000ffff1d7224 */ /* 0x000fe400078e000d */
[C---:B------:R-:W-:Y:S02]  /*1db0*/  IMAD R31, R48.reuse, UR11, R31 ;  /* 0x0000000b301f7c24 */ /* 0x040fe4000f8e021f */
[----:B------:R-:W-:Y:S01]  /*1dc0*/  IMAD.WIDE.U32 R28, R48, UR10, R28 ;  /* 0x0000000a301c7c25 */ /* 0x000fe2000f8e001c */
[----:B------:R-:W-:-:S03]  /*1dd0*/  ULDC.64 UR10, c[0x0][0x218] ;  /* 0x00008600000a7ab9 */ /* 0x000fc60000000a00 */
[----:B------:R-:W-:Y:S01]  /*1de0*/  IMAD.IADD R29, R29, 0x1, R31 ;  /* 0x000000011d1d7824 */ /* 0x000fe200078e021f */
[----:B------:R-:W-:-:S04]  /*1df0*/  LEA R32, P0, R28, UR10, 0x3 ;  /* 0x0000000a1c207c11 */ /* 0x000fc8000f8018ff */
[----:B------:R-:W-:-:S06]  /*1e00*/  LEA.HI.X R33, R28, UR11, R29, 0x3, P0 ;  /* 0x0000000b1c217c11 */ /* 0x000fcc00080f1c1d */
        /* <DEDUP_REMOVED lines=22> */
.L_x_1003:
[----:B------:R-:W-:Y:S05]  /*1f70*/  BSYNC B5 ;  /* 0x0000000000057941 */ /* 0x000fea0003800000 */
.L_x_1002:
[----:B------:R-:W-:-:S11]  /*1f80*/  DADD R22, R22, R28 ;  /* 0x0000000016167229 */ /* 0x000fd6000000001c */
.L_x_1001:
[----:B------:R-:W-:Y:S05]  /*1f90*/  BSYNC B4 ;  /* 0x0000000000047941 */ /* 0x000fea0003800000 */
.L_x_1000:
[----:B------:R-:W1:Y:S01]  /*1fa0*/  LDC R2, c[0x0][0x230] ;  /* 0x00008c00ff027b82 */ /* 0x000e620000000800 */
[----:B------:R-:W-:Y:S01]  /*1fb0*/  VIMNMX R0, RZ, R26, !PT ;  /* 0x0000001aff007248 */ /* 0x000fe20007fe0100 */
[----:B------:R-:W-:Y:S01]  /*1fc0*/  BSSY B4, `(.L_x_1004) ;  /* 0x0000028000047945 */ /* 0x000fe20003800000 */
[----:B-1----:R-:W-:-:S04]  /*1fd0*/  VIMNMX3 R29, R51, UR6, R2, PT ;  /* 0x00000006331d7c0f */ /* 0x002fc8000b800102 */
[----:B------:R-:W-:-:S13]  /*1fe0*/  ISETP.LE.OR P0, PT, R29, R0, !P4 ;  /* 0x000000001d00720c */ /* 0x000fda0006703670 */
[----:B------:R-:W-:Y:S05]  /*1ff0*/  @P0 BRA `(.L_x_1005) ;  /* 0x0000000000900947 */ /* 0x000fea0003800000 */
[----:B------:R-:W-:Y:S01]  /*2000*/  IADD3 R31, P0, R48, 0x1, RZ ;  /* 0x00000001301f7810 */ /* 0x000fe20007f1e0ff */
[----:B------:R-:W-:Y:S01]  /*2010*/  ULDC.64 UR10, c[0x0][0x220] ;  /* 0x00008800000a7ab9 */ /* 0x000fe20000000a00 */
[----:B------:R-:W-:Y:S01]  /*2020*/  MOV R29, R13 ;  /* 0x0000000d001d7202 */ /* 0x000fe20000000f00 */
[----:B------:R-:W-:Y:S02]  /*2030*/  IMAD.MOV.U32 R28, RZ, RZ, R8 ;  /* 0x000000ffff1c7224 */ /* 0x000fe400078e0008 */
[----:B------:R-:W-:Y:S02]  /*2040*/  IMAD.X R0, RZ, RZ, R55, P0 ;  /* 0x000000ffff007224 */ /* 0x000fe400000e0637 */
[----:B------:R-:W-:-:S04]  /*2050*/  IMAD.WIDE.U32 R28, R31, UR10, R28 ;  /* 0x0000000a1f1c7c25 */ /* 0x000fc8000f8e001c */
[----:B------:R-:W-:-:S04]  /*2060*/  IMAD R0, R0, UR10, RZ ;  /* 0x0000000a00007c24 */ /* 0x000fc8000f8e02ff */
[----:B------:R-:W-:Y:S01]  /*2070*/  IMAD R31, R31, UR11, R0 ;  /* 0x0000000b1f1f7c24 */ /* 0x000fe2000f8e0200 */
[----:B------:R-:W-:Y:S02]  /*2080*/  ULDC.64 UR10, c[0x0][0x218] ;  /* 0x00008600000a7ab9 */ /* 0x000fe40000000a00 */
[----:B------:R-:W-:Y:S01]  /*2090*/  LEA R32, P0, R28, UR10, 0x3 ;  /* 0x0000000a1c207c11 */ /* 0x000fe2000f8018ff */
[----:B------:R-:W-:-:S05]  /*20a0*/  IMAD.IADD R29, R29, 0x1, R31 ;  /* 0x000000011d1d7824 */ /* 0x000fca00078e021f */
        /* <DEDUP_REMOVED lines=21> */
[----:B------:R-:W-:Y:S01]  /*2200*/  IMAD.MOV.U32 R28, RZ, RZ, R30 ;  /* 0x000000ffff1c7224 */ /* 0x000fe200078e001e */
[----:B------:R-:W-:-:S07]  /*2210*/  MOV R29, R31 ;  /* 0x0000001f001d7202 */ /* 0x000fce0000000f00 */
.L_x_1007:
[----:B------:R-:W-:Y:S05]  /*2220*/  BSYNC B5 ;  /* 0x0000000000057941 */ /* 0x000fea0003800000 */
.L_x_1006:
[----:B------:R-:W-:-:S11]  /*2230*/  DADD R22, R22, R28 ;  /* 0x0000000016167229 */ /* 0x000fd6000000001c */
.L_x_1005:
[----:B------:R-:W-:Y:S05]  /*2240*/  BSYNC B4 ;  /* 0x0000000000047941 */ /* 0x000fea0003800000 */
.L_x_1004:
        /* <DEDUP_REMOVED lines=8> */
[----:B------:R-:W-:Y:S02]  /*22d0*/  IMAD.MOV.U32 R28, RZ, RZ, R8 ;  /* 0x000000ffff1c7224 */ /* 0x000fe400078e0008 */
        /* <DEDUP_REMOVED lines=31> */
.L_x_1011:
[----:B------:R-:W-:Y:S05]  /*24d0*/  BSYNC B5 ;  /* 0x0000000000057941 */ /* 0x000fea0003800000 */
.L_x_1010:
[----:B------:R-:W-:-:S11]  /*24e0*/  DADD R22, R22, R28 ;  /* 0x0000000016167229 */ /* 0x000fd6000000001c */
.L_x_1009:
[----:B------:R-:W-:Y:S05]  /*24f0*/  BSYNC B4 ;  /* 0x0000000000047941 */ /* 0x000fea0003800000 */
.L_x_1008:
        /* <DEDUP_REMOVED lines=40> */
.L_x_1015:
[----:B------:R-:W-:Y:S05]  /*2780*/  BSYNC B5 ;  /* 0x0000000000057941 */ /* 0x000fea0003800000 */
.L_x_1014:
[----:B------:R-:W-:-:S11]  /*2790*/  DADD R22, R22, R28 ;  /* 0x0000000016167229 */ /* 0x000fd6000000001c */
.L_x_1013:
[----:B------:R-:W-:Y:S05]  /*27a0*/  BSYNC B4 ;  /* 0x0000000000047941 */ /* 0x000fea0003800000 */
.L_x_1012:
[----:B------:R-:W1:Y:S01]  /*27b0*/  LDC R0, c[0x0][0x23c] ;  /* 0x00008f00ff007b82 */ /* 0x000e620000000800 */
[----:B------:R-:W-:Y:S01]  /*27c0*/  VIADD R47, R47, 0x4 ;  /* 0x000000042f2f7836 */ /* 0x000fe20000000000 */
[----:B------:R-:W-:-:S05]  /*27d0*/  IADD3 R48, P1, R48, 0x4, RZ ;  /* 0x0000000430307810 */ /* 0x000fca0007f3e0ff */
[----:B------:R-:W-:Y:S01]  /*27e0*/  IMAD.X R55, RZ, RZ, R55, P1 ;  /* 0x000000ffff377224 */ /* 0x000fe200008e0637 */
[----:B------:R-:W2:Y:S01]  /*27f0*/  LDC R29, c[0x0][0x24c] ;  /* 0x00009300ff1d7b82 */ /* 0x000ea20000000800 */
[----:B-1----:R-:W-:-:S04]  /*2800*/  VIADDMNMX R0, R11, 0x1, R0, PT ;  /* 0x000000010b007846 */ /* 0x002fc80003800100 */
[----:B------:R-:W-:Y:S01]  /*2810*/  ISETP.GE.AND P0, PT, R47, R0, PT ;  /* 0x000000002f00720c */ /* 0x000fe20003f06270 */
[C---:B--2---:R-:W-:Y:S01]  /*2820*/  IMAD R26, R29.reuse, 0x4, R26 ;  /* 0x000000041d1a7824 */ /* 0x044fe200078e021a */
[C---:B------:R-:W-:Y:S01]  /*2830*/  LEA R46, R29.reuse, R46, 0x2 ;  /* 0x0000002e1d2e7211 */ /* 0x040fe200078e10ff */
[C---:B------:R-:W-:Y:S02]  /*2840*/  IMAD R51, R29.reuse, 0x4, R51 ;  /* 0x000000041d337824 */ /* 0x040fe400078e0233 */
[C---:B------:R-:W-:Y:S02]  /*2850*/  IMAD R27, R29.reuse, 0x4, R27 ;  /* 0x000000041d1b7824 */ /* 0x040fe400078e021b */
[C---:B------:R-:W-:Y:S02]  /*2860*/  IMAD R52, R29.reuse, 0x4, R52 ;  /* 0x000000041d347824 */ /* 0x040fe400078e0234 */
[C---:B------:R-:W-:Y:S02]  /*2870*/  IMAD R53, R29.reuse, 0x4, R53 ;  /* 0x000000041d357824 */ /* 0x040fe400078e0235 */
[----:B------:R-:W-:-:S02]  /*2880*/  IMAD R54, R29, 0x4, R54 ;  /* 0x000000041d367824 */ /* 0x000fc400078e0236 */
[----:B------:R-:W-:Y:S01]  /*2890*/  IMAD R50, R29, 0x4, R50 ;  /* 0x000000041d327824 */ /* 0x000fe200078e0232 */
[----:B------:R-:W-:Y:S06]  /*28a0*/  @!P0 BRA `(.L_x_1016) ;  /* 0xfffffff400148947 */ /* 0x000fec000383ffff */
.L_x_999:
[----:B------:R-:W-:Y:S05]  /*28b0*/  BSYNC B3 ;  /* 0x0000000000037941 */ /* 0x000fea0003800000 */
.L_x_998:
[----:B------:R-:W-:Y:S05]  /*28c0*/  BRA `(.L_x_983) ;  /* 0x0000003c00847947 */ /* 0x000fea0003800000 */
.L_x_985:
        /* <DEDUP_REMOVED lines=8> */
[----:B------:R1:W2:Y:S01]  /*2950*/  LDG.E.64 R32, desc[UR8][R28.64] ;  /* 0x000000081c207981 */ /* 0x0002a2000c1e1b00 */
[----:B------:R-:W3:Y:S01]  /*2960*/  LDC R0, c[0x0][0x254] ;  /* 0x00009500ff007b82 */ /* 0x000ee20000000800 */
[----:B------:R-:W-:Y:S01]  /*2970*/  ULDC UR7, c[0x0][0x24c] ;  /* 0x0000930000077ab9 */ /* 0x000fe20000000800 */
[----:B------:R-:W-:Y:S01]  /*2980*/  IMAD.MOV.U32 R34, RZ, RZ, 0x1 ;  /* 0x00000001ff227424 */ /* 0x000fe200078e00ff */
[----:B------:R-:W-:Y:S05]  /*2990*/  BSSY B5, `(.L_x_1021) ;  /* 0x0000018000057945 */ /* 0x000fea0003800000 */
[----:B------:R-:W4:Y:S01]  /*29a0*/  LDC R31, c[0x0][0x244] ;  /* 0x00009100ff1f7b82 */ /* 0x000f220000000800 */
[----:B---3--:R-:W-:-:S05]  /*29b0*/  IMAD R0, R9, UR7, -R0 ;  /* 0x0000000709007c24 */ /* 0x008fca000f8e0a00 */
[----:B----4-:R-:W-:-:S04]  /*29c0*/  VIADDMNMX R31, R0, R31, UR6, PT ;  /* 0x00000006001f7e46 */ /* 0x010fc8000b80011f */
[----:B------:R-:W-:-:S05]  /*29d0*/  IADD3 R31, -R0, R31, RZ ;  /* 0x0000001f001f7210 */ /* 0x000fca0007ffe1ff */
[----:B------:R-:W-:-:S06]  /*29e0*/  IMAD R31, R46, R31, RZ ;  /* 0x0000001f2e1f7224 */ /* 0x000fcc00078e02ff */
[----:B------:R-:W3:Y:S08]  /*29f0*/  I2F.F64 R30, R31 ;  /* 0x0000001f001e7312 */ /* 0x000ef00000201c00 */
[----:B---3--:R-:W1:Y:S02]  /*2a00*/  MUFU.RCP64H R35, R31 ;  /* 0x0000001f00237308 */ /* 0x008e640000001800 */
        /* <DEDUP_REMOVED lines=12> */
[----:B------:R-:W-:-:S07]  /*2ad0*/  MOV R4, 0x2af0 ;  /* 0x00002af000047802 */ /* 0x000fce0000000f00 */
[----:B0-----:R-:W-:Y:S05]  /*2ae0*/  CALL.REL.NOINC `($__internal_14_$__cuda_sm20_div_rn_f64_full) ;  /* 0x0000003c003c7944 */ /* 0x001fea0003c00000 */
[----:B------:R-:W-:Y:S02]  /*2af0*/  IMAD.MOV.U32 R28, RZ, RZ, R30 ;  /* 0x000000ffff1c7224 */ /* 0x000fe400078e001e */
[----:B------:R-:W-:-:S07]  /*2b00*/  IMAD.MOV.U32 R29, RZ, RZ, R31 ;  /* 0x000000ffff1d7224 */ /* 0x000fce00078e001f */
.L_x_1022:
[----:B------:R-:W-:Y:S05]  /*2b10*/  BSYNC B5 ;  /* 0x0000000000057941 */ /* 0x000fea0003800000 */
.L_x_1021:
[----:B------:R-:W-:-:S11]  /*2b20*/  DADD R22, R22, R28 ;  /* 0x0000000016167229 */ /* 0x000fd6000000001c */
.L_x_1020:
[----:B------:R-:W-:Y:S05]  /*2b30*/  BSYNC B4 ;  /* 0x0000000000047941 */ /* 0x000fea0003800000 */
.L_x_1019:
        /* <DEDUP_REMOVED lines=14> */
[----:B---3--:R-:W-:-:S04]  /*2c20*/  VIADDMNMX R29, R0, R29, UR6, PT ;  /* 0x00000006001d7e46 */ /* 0x008fc8000b80011d */
        /* <DEDUP_REMOVED lines=20> */
.L_x_1026:
[----:B------:R-:W-:Y:S05]  /*2d70*/  BSYNC B5 ;  /* 0x0000000000057941 */ /* 0x000fea0003800000 */
.L_x_1025:
[----:B------:R-:W-:-:S11]  /*2d80*/  DADD R22, R22, R28 ;  /* 0x0000000016167229 */ /* 0x000fd6000000001c */
.L_x_1024:
[----:B------:R-:W-:Y:S05]  /*2d90*/  BSYNC B4 ;  /* 0x0000000000047941 */ /* 0x000fea0003800000 */
.L_x_1023:
[----:B------:R-:W-:Y:S01]  /*2da0*/  ISETP.NE.AND P0, PT, R42, 0x2, PT ;  /* 0x000000022a00780c */ /* 0x000fe20003f05270 */
[----:B------:R-:W-:-:S12]  /*2db0*/  VIADD R47, R9, 0x2 ;  /* 0x00000002092f7836 */ /* 0x000fd80000000000 */
[----:B------:R-:W-:Y:S05]  /*2dc0*/  @!P0 BRA `(.L_x_1018) ;  /* 0x0000000000888947 */ /* 0x000fea0003800000 */
[----:B------:R-:W-:Y:S01]  /*2dd0*/  ISETP.LE.OR P4, PT, R43, R16, !P4 ;  /* 0x000000102b00720c */ /* 0x000fe20006783670 */
[----:B------:R-:W-:-:S12]  /*2de0*/  VIADD R47, R9, 0x3 ;  /* 0x00000003092f7836 */ /* 0x000fd80000000000 */
[----:B------:R-:W-:Y:S05]  /*2df0*/  @P4 BRA `(.L_x_1018) ;  /* 0x00000000007c4947 */ /* 0x000fea0003800000 */
[----:B------:R1:W2:Y:S01]  /*2e00*/  LDG.E.64 R32, desc[UR8][R26.64] ;  /* 0x000000081a207981 */ /* 0x0002a2000c1e1b00 */
[----:B------:R-:W3:Y:S01]  /*2e10*/  LDC R0, c[0x0][0x24c] ;  /* 0x00009300ff007b82 */ /* 0x000ee20000000800 */
[----:B------:R-:W-:Y:S01]  /*2e20*/  ULDC UR7, c[0x0][0x254] ;  /* 0x0000950000077ab9 */ /* 0x000fe20000000800 */
[----:B------:R-:W-:Y:S01]  /*2e30*/  IMAD.MOV.U32 R28, RZ, RZ, 0x1 ;  /* 0x00000001ff1c7424 */ /* 0x000fe200078e00ff */
[----:B------:R-:W-:Y:S05]  /*2e40*/  BSSY B4, `(.L_x_1027) ;  /* 0x0000019000047945 */ /* 0x000fea0003800000 */
[----:B------:R-:W4:Y:S01]  /*2e50*/  LDC R2, c[0x0][0x244] ;  /* 0x00009100ff027b82 */ /* 0x000f220000000800 */
[----:B---3--:R-:W-:-:S05]  /*2e60*/  IMAD R29, R9, R0, R0 ;  /* 0x00000000091d7224 */ /* 0x008fca00078e0200 */
[----:B------:R-:W-:-:S04]  /*2e70*/  IADD3 R29, R29, -UR7, R0 ;  /* 0x800000071d1d7c10 */ /* 0x000fc8000fffe000 */
        /* <DEDUP_REMOVED lines=21> */
.L_x_1028:
[----:B------:R-:W-:Y:S05]  /*2fd0*/  BSYNC B4 ;  /* 0x0000000000047941 */ /* 0x000fea0003800000 */
.L_x_1027:
[----:B------:R-:W-:-:S11]  /*2fe0*/  DADD R22, R22, R26 ;  /* 0x0000000016167229 */ /* 0x000fd6000000001a */
.L_x_1018:
[----:B------:R-:W-:Y:S05]  /*2ff0*/  BSYNC B3 ;  /* 0x0000000000037941 */ /* 0x000fea0003800000 */
.L_x_1017:
[----:B------:R-:W-:Y:S01]  /*3000*/  ISETP.GE.U32.AND P0, PT, R17, 0x3, PT ;  /* 0x000000031100780c */ /* 0x000fe20003f06070 */
[----:B------:R-:W-:-:S12]  /*3010*/  BSSY B3, `(.L_x_1029) ;  /* 0x00000de000037945 */ /* 0x000fd80003800000 */
[----:B------:R-:W-:Y:S05]  /*3020*/  @!P0 BRA `(.L_x_1030) ;  /* 0x0000000c00708947 */ /* 0x000fea0003800000 */
.L_x_1047:
[----:B------:R-:W1:Y:S01]  /*3030*/  LDC R0, c[0x0][0x254] ;  /* 0x00009500ff007b82 */ /* 0x000e620000000800 */
[----:B------:R-:W-:Y:S01]  /*3040*/  ULDC UR7, c[0x0][0x24c] ;  /* 0x0000930000077ab9 */ /* 0x000fe20000000800 */
[----:B------:R-:W-:Y:S01]  /*3050*/  ISETP.GT.AND P4, PT, R45, R44, PT ;  /* 0x0000002c2d00720c */ /* 0x000fe20003f84270 */
[----:B------:R-:W-:Y:S05]  /*3060*/  BSSY B4, `(.L_x_1031) ;  /* 0x0000030000047945 */ /* 0x000fea0003800000 */
[----:B------:R-:W2:Y:S01]  /*3070*/  LDC R29, c[0x0][0x244] ;  /* 0x00009100ff1d7b82 */ /* 0x000ea20000000800 */
[----:B-1----:R-:W-:Y:S01]  /*3080*/  IMAD R0, R47, UR7, -R0 ;  /* 0x000000072f007c24 */ /* 0x002fe2000f8e0a00 */
[----:B------:R-:W-:-:S04]  /*3090*/  ULDC UR7, c[0x0][0x230] ;  /* 0x00008c0000077ab9 */ /* 0x000fc80000000800 */
[----:B------:R-:W-:Y:S02]  /*30a0*/  VIMNMX R2, RZ, R0, !PT ;  /* 0x00000000ff027248 */ /* 0x000fe40007fe0100 */
[----:B--2---:R-:W-:-:S04]  /*30b0*/  VIADDMNMX R29, R0, R29, UR6, PT ;  /* 0x00000006001d7e46 */ /* 0x004fc8000b80011d */
[----:B------:R-:W-:-:S04]  /*30c0*/  VIMNMX R27, R29, UR7, PT ;  /* 0x000000071d1b7c48 */ /* 0x000fc8000bfe0100 */
[----:B------:R-:W-:-:S13]  /*30d0*/  ISETP.LE.OR P0, PT, R27, R2, !P4 ;  /* 0x000000021b00720c */ /* 0x000fda0006703670 */
[----:B------:R-:W-:Y:S05]  /*30e0*/  @P0 BRA `(.L_x_1032) ;  /* 0x00000000009c0947 */ /* 0x000fea0003800000 */
[----:B------:R-:W-:Y:S01]  /*30f0*/  ULDC UR7, c[0x0][0x23c] ;  /* 0x00008f0000077ab9 */ /* 0x000fe20000000800 */
[----:B------:R-:W-:Y:S01]  /*3100*/  ULDC.64 UR10, c[0x0][0x220] ;  /* 0x00008800000a7ab9 */ /* 0x000fe20000000a00 */
[----:B------:R-:W-:Y:S02]  /*3110*/  IMAD R27, R10, UR7, R47 ;  /* 0x000000070a1b7c24 */ /* 0x000fe4000f8e022f */
[----:B------:R-:W-:-:S03]  /*3120*/  IMAD.MOV.U32 R26, RZ, RZ, R8 ;  /* 0x000000ffff1a7224 */ /* 0x000fc600078e0008 */
        /* <DEDUP_REMOVED lines=10> */
[----:B------:R-:W2:Y:S01]  /*31d0*/  LDG.E.64 R32, desc[UR8][R32.64] ;  /* 0x0000000820207981 */ /* 0x000ea2000c1e1b00 */
[----:B------:R-:W-:Y:S01]  /*31e0*/  IMAD.IADD R29, R29, 0x1, -R0 ;  /* 0x000000011d1d7824 */ /* 0x000fe200078e0a00 */
[----:B------:R-:W-:Y:S01]  /*31f0*/  BSSY B5, `(.L_x_1033) ;  /* 0x0000015000057945 */ /* 0x000fe20003800000 */
[----:B------:R-:W-:Y:S02]  /*3200*/  IMAD.MOV.U32 R26, RZ, RZ, 0x1 ;  /* 0x00000001ff1a7424 */ /* 0x000fe400078e00ff */
        /* <DEDUP_REMOVED lines=19> */
.L_x_1034:
[----:B------:R-:W-:Y:S05]  /*3340*/  BSYNC B5 ;  /* 0x0000000000057941 */ /* 0x000fea0003800000 */
.L_x_1033:
[----:B------:R-:W-:-:S11]  /*3350*/  DADD R22, R22, R26 ;  /* 0x0000000016167229 */ /* 0x000fd6000000001a */
.L_x_1032:
[----:B------:R-:W-:Y:S05]  /*3360*/  BSYNC B4 ;  /* 0x0000000000047941 */ /* 0x000fea0003800000 */
.L_x_1031:
        /* <DEDUP_REMOVED lines=12> */
[----:B------:R-:W-:Y:S01]  /*3430*/  ULDC UR7, c[0x0][0x23c] ;  /* 0x00008f0000077ab9 */ /* 0x000fe20000000800 */
[----:B------:R-:W-:Y:S01]  /*3440*/  ULDC.64 UR10, c[0x0][0x220] ;  /* 0x00008800000a7ab9 */ /* 0x000fe20000000a00 */
[----:B------:R-:W-:Y:S02]  /*3450*/  IMAD R27, R10, UR7, R47 ;  /* 0x000000070a1b7c24 */ /* 0x000fe4000f8e022f */
[----:B------:R-:W-:Y:S02]  /*3460*/  IMAD.MOV.U32 R28, RZ, RZ, R8 ;  /* 0x000000ffff1c7224 */ /* 0x000fe400078e0008 */
[----:B------:R-:W-:Y:S01]  /*3470*/  IMAD.MOV.U32 R29, RZ, RZ, R13 ;  /* 0x000000ffff1d7224 */ /* 0x000fe200078e000d */
[----:B------:R-:W-:-:S04]  /*3480*/  IADD3 R27, R27, 0x1, RZ ;  /* 0x000000011b1b7810 */ /* 0x000fc80007ffe0ff */
        /* <DEDUP_REMOVED lines=10> */
[----:B------:R-:W-:Y:S01]  /*3530*/  IMAD.IADD R0, R26, 0x1, -R35 ;  /* 0x000000011a007824 */ /* 0x000fe200078e0a23 */
[----:B------:R-:W-:Y:S01]  /*3540*/  MOV R28, 0x1 ;  /* 0x00000001001c7802 */ /* 0x000fe20000000f00 */
[----:B------:R-:W-:Y:S03]  /*3550*/  BSSY B5, `(.L_x_1037) ;  /* 0x0000016000057945 */ /* 0x000fe60003800000 */
[----:B------:R-:W-:-:S05]  /*3560*/  VIADDMNMX R27, R0, R37, UR6, PT ;  /* 0x00000006001b7e46 */ /* 0x000fca000b800125 */
        /* <DEDUP_REMOVED lines=20> */
.L_x_1038:
[----:B------:R-:W-:Y:S05]  /*36b0*/  BSYNC B5 ;  /* 0x0000000000057941 */ /* 0x000fea0003800000 */
.L_x_1037:
[----:B------:R-:W-:-:S11]  /*36c0*/  DADD R22, R22, R28 ;  /* 0x0000000016167229 */ /* 0x000fd6000000001c */
.L_x_1036:
[----:B------:R-:W-:Y:S05]  /*36d0*/  BSYNC B4 ;  /* 0x0000000000047941 */ /* 0x000fea0003800000 */
.L_x_1035:
[----:B------:R-:W1:Y:S01]  /*36e0*/  LDC R4, c[0x0][0x24c] ;  /* 0x00009300ff047b82 */ /* 0x000e620000000800 */
[----:B------:R-:W-:Y:S01]  /*36f0*/  ULDC UR7, c[0x0][0x230] ;  /* 0x00008c0000077ab9 */ /* 0x000fe20000000800 */
[----:B------:R-:W-:Y:S06]  /*3700*/  BSSY B4, `(.L_x_1039) ;  /* 0x0000035000047945 */ /* 0x000fec0003800000 */
[----:B------:R-:W2:Y:S08]  /*3710*/  LDC R35, c[0x0][0x254] ;  /* 0x00009500ff237b82 */ /* 0x000eb00000000800 */
[----:B------:R-:W3:Y:S01]  /*3720*/  LDC R37, c[0x0][0x244] ;  /* 0x00009100ff257b82 */ /* 0x000ee20000000800 */
[----:B-1----:R-:W-:-:S04]  /*3730*/  IMAD.IADD R26, R26, 0x1, R4 ;  /* 0x000000011a1a7824 */ /* 0x002fc800078e0204 */
        /* <DEDUP_REMOVED lines=8> */
[----:B------:R-:W-:Y:S01]  /*37c0*/  IMAD R27, R10, UR7, R47 ;  /* 0x000000070a1b7c24 */ /* 0x000fe2000f8e022f */
[----:B------:R-:W-:Y:S01]  /*37d0*/  MOV R28, R8 ;  /* 0x00000008001c7202 */ /* 0x000fe20000000f00 */
        /* <DEDUP_REMOVED lines=12> */
[----:B------:R-:W-:Y:S01]  /*38a0*/  IMAD R0, R47, R4, R4 ;  /* 0x000000042f007224 */ /* 0x000fe200078e0204 */
[----:B------:R-:W-:Y:S01]  /*38b0*/  BSSY B5, `(.L_x_1041) ;  /* 0x0000018000057945 */ /* 0x000fe20003800000 */
[----:B------:R-:W-:-:S03]  /*38c0*/  IMAD.MOV.U32 R28, RZ, RZ, 0x1 ;  /* 0x00000001ff1c7424 */ /* 0x000fc600078e00ff */
[----:B------:R-:W-:-:S04]  /*38d0*/  IADD3 R0, -R35, R4, R0 ;  /* 0x0000000423007210 */ /* 0x000fc80007ffe100 */
        /* <DEDUP_REMOVED lines=19> */
[----:B------:R-:W-:Y:S01]  /*3a10*/  IMAD.MOV.U32 R28, RZ, RZ, R30 ;  /* 0x000000ffff1c7224 */ /* 0x000fe200078e001e */
[----:B------:R-:W-:-:S07]  /*3a20*/  MOV R29, R31 ;  /* 0x0000001f001d7202 */ /* 0x000fce0000000f00 */
.L_x_1042:
[----:B------:R-:W-:Y:S05]  /*3a30*/  BSYNC B5 ;  /* 0x0000000000057941 */ /* 0x000fea0003800000 */
.L_x_1041:
[----:B------:R-:W-:-:S11]  /*3a40*/  DADD R22, R22, R28 ;  /* 0x0000000016167229 */ /* 0x000fd6000000001c */
.L_x_1040:
[----:B------:R-:W-:Y:S05]  /*3a50*/  BSYNC B4 ;  /* 0x0000000000047941 */ /* 0x000fea0003800000 */
.L_x_1039:
        /* <DEDUP_REMOVED lines=12> */
[----:B------:R-:W-:Y:S01]  /*3b20*/  ULDC UR7, c[0x0][0x23c] ;  /* 0x00008f0000077ab9 */ /* 0x000fe20000000800 */
[----:B------:R-:W-:Y:S01]  /*3b30*/  ULDC.64 UR10, c[0x0][0x220] ;  /* 0x00008800000a7ab9 */ /* 0x000fe20000000a00 */
[----:B------:R-:W-:Y:S02]  /*3b40*/  IMAD R27, R10, UR7, R47 ;  /* 0x000000070a1b7c24 */ /* 0x000fe4000f8e022f */
[----:B------:R-:W-:Y:S02]  /*3b50*/  IMAD.MOV.U32 R26, RZ, RZ, R8 ;  /* 0x000000ffff1a7224 */ /* 0x000fe400078e0008 */
        /* <DEDUP_REMOVED lines=33> */
.L_x_1046:
[----:B------:R-:W-:Y:S05]  /*3d70*/  BSYNC B5 ;  /* 0x0000000000057941 */ /* 0x000fea0003800000 */
.L_x_1045:
[----:B------:R-:W-:-:S11]  /*3d80*/  DADD R22, R22, R26 ;  /* 0x0000000016167229 */ /* 0x000fd6000000001a */
.L_x_1044:
[----:B------:R-:W-:Y:S05]  /*3d90*/  BSYNC B4 ;  /* 0x0000000000047941 */ /* 0x000fea0003800000 */
.L_x_1043:
[----:B------:R-:W1:Y:S01]  /*3da0*/  LDC R0, c[0x0][0x23c] ;  /* 0x00008f00ff007b82 */ /* 0x000e620000000800 */
[----:B------:R-:W-:Y:S01]  /*3db0*/  VIADD R47, R47, 0x4 ;  /* 0x000000042f2f7836 */ /* 0x000fe20000000000 */
[----:B-1----:R-:W-:-:S04]  /*3dc0*/  VIADDMNMX R0, R11, 0x1, R0, PT ;  /* 0x000000010b007846 */ /* 0x002fc80003800100 */
[----:B------:R-:W-:-:S13]  /*3dd0*/  ISETP.GE.AND P0, PT, R47, R0, PT ;  /* 0x000000002f00720c */ /* 0x000fda0003f06270 */
[----:B------:R-:W-:Y:S05]  /*3de0*/  @!P0 BRA `(.L_x_1047) ;  /* 0xfffffff000908947 */ /* 0x000fea000383ffff */
.L_x_1030:
[----:B------:R-:W-:Y:S05]  /*3df0*/  BSYNC B3 ;  /* 0x0000000000037941 */ /* 0x000fea0003800000 */
.L_x_1029:
[----:B------:R-:W-:Y:S05]  /*3e00*/  BRA `(.L_x_983) ;  /* 0x0000002800347947 */ /* 0x000fea0003800000 */
.L_x_984:
[----:B------:R-:W-:Y:S02]  /*3e10*/  ULDC.S8 UR7, c[0x0][0x265] ;  /* 0x0000994000077ab9 */ /* 0x000fe40000000200 */
[----:B------:R-:W-:-:S13]  /*3e20*/  ISETP.NE.AND P0, PT, RZ, UR7, PT ;  /* 0x00000007ff007c0c */ /* 0x000fda000bf05270 */
[----:B------:R-:W-:Y:S05]  /*3e30*/  @!P0 BRA `(.L_x_1048) ;  /* 0x0000001000d48947 */ /* 0x000fea0003800000 */
        /* <DEDUP_REMOVED lines=28> */
.L_x_1054:
[----:B------:R-:W-:Y:S05]  /*4000*/  BSYNC B5 ;  /* 0x0000000000057941 */ /* 0x000fea0003800000 */
.L_x_1053:
[----:B------:R-:W-:-:S11]  /*4010*/  DADD R22, R22, R30 ;  /* 0x0000000016167229 */ /* 0x000fd6000000001e */
.L_x_1052:
[----:B------:R-:W-:Y:S05]  /*4020*/  BSYNC B4 ;  /* 0x0000000000047941 */ /* 0x000fea0003800000 */
.L_x_1051:
        /* <DEDUP_REMOVED lines=26> */
[----:B------:R-:W-:Y:S01]  /*41d0*/  MOV R28, R30 ;  /* 0x0000001e001c7202 */ /* 0x000fe20000000f00 */
[----:B------:R-:W-:-:S07]  /*41e0*/  IMAD.MOV.U32 R29, RZ, RZ, R31 ;  /* 0x000000ffff1d7224 */ /* 0x000fce00078e001f */
.L_x_1058:
[----:B------:R-:W-:Y:S05]  /*41f0*/  BSYNC B5 ;  /* 0x0000000000057941 */ /* 0x000fea0003800000 */
.L_x_1057:
[----:B------:R-:W-:-:S11]  /*4200*/  DADD R22, R22, R28 ;  /* 0x0000000016167229 */ /* 0x000fd6000000001c */
.L_x_1056:
[----:B------:R-:W-:Y:S05]  /*4210*/  BSYNC B4 ;  /* 0x0000000000047941 */ /* 0x000fea0003800000 */
.L_x_1055:
        /* <DEDUP_REMOVED lines=23> */
[----:B------:R-:W-:Y:S02]  /*4390*/  MOV R31, R25 ;  /* 0x00000019001f7202 */ /* 0x000fe40000000f00 */
[----:B------:R-:W-:-:S07]  /*43a0*/  MOV R4, 0x43c0 ;  /* 0x000043c000047802 */ /* 0x000fce0000000f00 */
[----:B------:R-:W-:Y:S05]  /*43b0*/  CALL.REL.NOINC `($__internal_14_$__cuda_sm20_div_rn_f64_full) ;  /* 0x0000002400087944 */ /* 0x000fea0003c00000 */
[----:B------:R-:W-:Y:S02]  /*43c0*/  IMAD.MOV.U32 R28, RZ, RZ, R30 ;  /* 0x000000ffff1c7224 */ /* 0x000fe400078e001e */
[----:B------:R-:W-:-:S07]  /*43d0*/  IMAD.MOV.U32 R29, RZ, RZ, R31 ;  /* 0x000000ffff1d7224 */ /* 0x000fce00078e001f */
.L_x_1060:
[----:B------:R-:W-:Y:S05]  /*43e0*/  BSYNC B4 ;  /* 0x0000000000047941 */ /* 0x000fea0003800000 */
.L_x_1059:
[----:B------:R-:W-:-:S11]  /*43f0*/  DADD R22, R22, R28 ;  /* 0x0000000016167229 */ /* 0x000fd6000000001c */
.L_x_1050:
[----:B------:R-:W-:Y:S05]  /*4400*/  BSYNC B3 ;  /* 0x0000000000037941 */ /* 0x000fea0003800000 */
.L_x_1049:
[----:B------:R-:W-:Y:S01]  /*4410*/  ISETP.GE.U32.AND P0, PT, R17, 0x3, PT ;  /* 0x000000031100780c */ /* 0x000fe20003f06070 */
[----:B------:R-:W-:-:S12]  /*4420*/  BSSY B3, `(.L_x_1061) ;  /* 0x00000d5000037945 */ /* 0x000fd80003800000 */
[----:B------:R-:W-:Y:S05]  /*4430*/  @!P0 BRA `(.L_x_1062) ;  /* 0x0000000c004c8947 */ /* 0x000fea0003800000 */
.L_x_1079:
[----:B------:R-:W1:Y:S01]  /*4440*/  LDC R0, c[0x0][0x254] ;  /* 0x00009500ff007b82 */ /* 0x000e620000000800 */
[----:B------:R-:W-:Y:S01]  /*4450*/  ULDC UR7, c[0x0][0x24c] ;  /* 0x0000930000077ab9 */ /* 0x000fe20000000800 */
[----:B------:R-:W-:Y:S01]  /*4460*/  ISETP.GT.AND P4, PT, R45, R44, PT ;  /* 0x0000002c2d00720c */ /* 0x000fe20003f84270 */
[----:B------:R-:W-:Y:S05]  /*4470*/  BSSY B4, `(.L_x_1063) ;  /* 0x000002f000047945 */ /* 0x000fea0003800000 */
[----:B------:R-:W2:Y:S01]  /*4480*/  LDC R27, c[0x0][0x244] ;  /* 0x00009100ff1b7b82 */ /* 0x000ea20000000800 */
[----:B-1----:R-:W-:Y:S01]  /*4490*/  IMAD R0, R47, UR7, -R0 ;  /* 0x000000072f007c24 */ /* 0x002fe2000f8e0a00 */
[----:B------:R-:W-:-:S04]  /*44a0*/  ULDC UR7, c[0x0][0x230] ;  /* 0x00008c0000077ab9 */ /* 0x000fc80000000800 */
[----:B--2---:R-:W-:Y:S02]  /*44b0*/  VIADDMNMX R2, R0, R27, UR6, PT ;  /* 0x0000000600027e46 */ /* 0x004fe4000b80011b */
[----:B------:R-:W-:Y:S02]  /*44c0*/  VIMNMX R0, RZ, R0, !PT ;  /* 0x00000000ff007248 */ /* 0x000fe40007fe0100 */
        /* <DEDUP_REMOVED lines=39> */
.L_x_1066:
[----:B------:R-:W-:Y:S05]  /*4740*/  BSYNC B5 ;  /* 0x0000000000057941 */ /* 0x000fea0003800000 */
.L_x_1065:
[----:B------:R-:W-:-:S11]  /*4750*/  DADD R22, R22, R26 ;  /* 0x0000000016167229 */ /* 0x000fd6000000001a */
.L_x_1064:
[----:B------:R-:W-:Y:S05]  /*4760*/  BSYNC B4 ;  /* 0x0000000000047941 */ /* 0x000fea0003800000 */
.L_x_1063:
        /* <DEDUP_REMOVED lines=49> */
.L_x_1070:
[----:B------:R-:W-:Y:S05]  /*4a80*/  BSYNC B5 ;  /* 0x0000000000057941 */ /* 0x000fea0003800000 */
.L_x_1069:
[----:B------:R-:W-:-:S11]  /*4a90*/  DADD R22, R22, R28 ;  /* 0x0000000016167229 */ /* 0x000fd6000000001c */
.L_x_1068:
[----:B------:R-:W-:Y:S05]  /*4aa0*/  BSYNC B4 ;  /* 0x0000000000047941 */ /* 0x000fea0003800000 */
.L_x_1067:
        /* <DEDUP_REMOVED lines=49> */
.L_x_1074:
[----:B------:R-:W-:Y:S05]  /*4dc0*/  BSYNC B5 ;  /* 0x0000000000057941 */ /* 0x000fea0003800000 */
.L_x_1073:
[----:B------:R-:W-:-:S11]  /*4dd0*/  DADD R22, R22, R28 ;  /* 0x0000000016167229 */ /* 0x000fd6000000001c */
.L_x_1072:
[----:B------:R-:W-:Y:S05]  /*4de0*/  BSYNC B4 ;  /* 0x0000000000047941 */ /* 0x000fea0003800000 */
.L_x_1071:
        /* <DEDUP_REMOVED lines=48> */
.L_x_1078:
[----:B------:R-:W-:Y:S05]  /*50f0*/  BSYNC B5 ;  /* 0x0000000000057941 */ /* 0x000fea0003800000 */
.L_x_1077:
[----:B------:R-:W-:-:S11]  /*5100*/  DADD R22, R22, R26 ;  /* 0x0000000016167229 */ /* 0x000fd6000000001a */
.L_x_1076:
[----:B------:R-:W-:Y:S05]  /*5110*/  BSYNC B4 ;  /* 0x0000000000047941 */ /* 0x000fea0003800000 */
.L_x_1075:
[----:B------:R-:W1:Y:S01]  /*5120*/  LDC R0, c[0x0][0x23c] ;  /* 0x00008f00ff007b82 */ /* 0x000e620000000800 */
[----:B------:R-:W-:Y:S01]  /*5130*/  VIADD R47, R47, 0x4 ;  /* 0x000000042f2f7836 */ /* 0x000fe20000000000 */
[----:B-1----:R-:W-:-:S04]  /*5140*/  VIADDMNMX R0, R11, 0x1, R0, PT ;  /* 0x000000010b007846 */ /* 0x002fc80003800100 */
[----:B------:R-:W-:-:S13]  /*5150*/  ISETP.GE.AND P0, PT, R47, R0, PT ;  /* 0x000000002f00720c */ /* 0x000fda0003f06270 */
[----:B------:R-:W-:Y:S05]  /*5160*/  @!P0 BRA `(.L_x_1079) ;  /* 0xfffffff000b48947 */ /* 0x000fea000383ffff */
.L_x_1062:
[----:B------:R-:W-:Y:S05]  /*5170*/  BSYNC B3 ;  /* 0x0000000000037941 */ /* 0x000fea0003800000 */
.L_x_1061:
[----:B------:R-:W-:Y:S05]  /*5180*/  BRA `(.L_x_983) ;  /* 0x0000001400547947 */ /* 0x000fea0003800000 */
.L_x_1048:
        /* <DEDUP_REMOVED lines=11> */
[----:B------:R-:W-:Y:S06]  /*5240*/  BSSY B5, `(.L_x_1084) ;  /* 0x000001c000057945 */ /* 0x000fec0003800000 */
[----:B------:R-:W4:Y:S01]  /*5250*/  LDC R31, c[0x0][0x244] ;  /* 0x00009100ff1f7b82 */ /* 0x000f220000000800 */
[----:B-1----:R-:W-:-:S02]  /*5260*/  IMAD.MOV.U32 R28, RZ, RZ, 0x1 ;  /* 0x00000001ff1c7424 */ /* 0x002fc400078e00ff */
[----:B---3--:R-:W-:Y:S01]  /*5270*/  IMAD R0, R9, UR7, -R0 ;  /* 0x0000000709007c24 */ /* 0x008fe2000f8e0a00 */
[----:B------:R-:W-:-:S04]  /*5280*/  ULDC UR7, c[0x0][0x230] ;  /* 0x00008c0000077ab9 */ /* 0x000fc80000000800 */
[----:B----4-:R-:W-:Y:S02]  /*5290*/  VIADDMNMX R31, R0, R31, UR6, PT ;  /* 0x00000006001f7e46 */ /* 0x010fe4000b80011f */
        /* <DEDUP_REMOVED lines=22> */
.L_x_1085:
[----:B------:R-:W-:Y:S05]  /*5400*/  BSYNC B5 ;  /* 0x0000000000057941 */ /* 0x000fea0003800000 */
.L_x_1084:
[----:B------:R-:W-:-:S11]  /*5410*/  DADD R22, R22, R28 ;  /* 0x0000000016167229 */ /* 0x000fd6000000001c */
.L_x_1083:
[----:B------:R-:W-:Y:S05]  /*5420*/  BSYNC B4 ;  /* 0x0000000000047941 */ /* 0x000fea0003800000 */
.L_x_1082:
        /* <DEDUP_REMOVED lines=13> */
[----:B------:R-:W-:Y:S01]  /*5500*/  IADD3 R0, R0, -UR7, RZ ;  /* 0x8000000700007c10 */ /* 0x000fe2000fffe0ff */
[----:B------:R-:W-:-:S03]  /*5510*/  ULDC UR7, c[0x0][0x230] ;  /* 0x00008c0000077ab9 */ /* 0x000fc60000000800 */
        /* <DEDUP_REMOVED lines=23> */
.L_x_1089:
[----:B------:R-:W-:Y:S05]  /*5690*/  BSYNC B5 ;  /* 0x0000000000057941 */ /* 0x000fea0003800000 */
.L_x_1088:
[----:B------:R-:W-:-:S11]  /*56a0*/  DADD R22, R22, R28 ;  /* 0x0000000016167229 */ /* 0x000fd6000000001c */
.L_x_1087:
[----:B------:R-:W-:Y:S05]  /*56b0*/  BSYNC B4 ;  /* 0x0000000000047941 */ /* 0x000fea0003800000 */
.L_x_1086:
[----:B------:R-:W-:Y:S01]  /*56c0*/  ISETP.NE.AND P0, PT, R42, 0x2, PT ;  /* 0x000000022a00780c */ /* 0x000fe20003f05270 */
[----:B------:R-:W-:-:S12]  /*56d0*/  VIADD R51, R9, 0x2 ;  /* 0x0000000209337836 */ /* 0x000fd80000000000 */
[----:B------:R-:W-:Y:S05]  /*56e0*/  @!P0 BRA `(.L_x_1081) ;  /* 0x0000000000948947 */ /* 0x000fea0003800000 */
[----:B------:R-:W-:Y:S02]  /*56f0*/  ISETP.LE.OR P4, PT, R43, R16, !P4 ;  /* 0x000000102b00720c */ /* 0x000fe40006783670 */
[----:B------:R-:W-:-:S11]  /*5700*/  IADD3 R51, R9, 0x3, RZ ;  /* 0x0000000309337810 */ /* 0x000fd60007ffe0ff */
[----:B------:R-:W-:Y:S05]  /*5710*/  @P4 BRA `(.L_x_1081) ;  /* 0x0000000000884947 */ /* 0x000fea0003800000 */
[----:B------:R1:W2:Y:S01]  /*5720*/  LDG.E.64 R32, desc[UR8][R26.64] ;  /* 0x000000081a207981 */ /* 0x0002a2000c1e1b00 */
[----:B------:R-:W3:Y:S01]  /*5730*/  LDC R0, c[0x0][0x24c] ;  /* 0x00009300ff007b82 */ /* 0x000ee20000000800 */
[----:B------:R-:W-:Y:S01]  /*5740*/  ULDC UR7, c[0x0][0x254] ;  /* 0x0000950000077ab9 */ /* 0x000fe20000000800 */
[----:B------:R-:W-:Y:S06]  /*5750*/  BSSY B4, `(.L_x_1090) ;  /* 0x000001d000047945 */ /* 0x000fec0003800000 */
[----:B------:R-:W4:Y:S01]  /*5760*/  LDC R2, c[0x0][0x244] ;  /* 0x00009100ff027b82 */ /* 0x000f220000000800 */
[----:B-1----:R-:W-:-:S02]  /*5770*/  IMAD.MOV.U32 R26, RZ, RZ, 0x1 ;  /* 0x00000001ff1a7424 */ /* 0x002fc400078e00ff */
[----:B---3--:R-:W-:-:S05]  /*5780*/  IMAD R29, R9, R0, R0 ;  /* 0x00000000091d7224 */ /* 0x008fca00078e0200 */
[----:B------:R-:W-:Y:S01]  /*5790*/  IADD3 R29, R29, -UR7, R0 ;  /* 0x800000071d1d7c10 */ /* 0x000fe2000fffe000 */
[----:B------:R-:W-:-:S03]  /*57a0*/  ULDC UR7, c[0x0][0x230] ;  /* 0x00008c0000077ab9 */ /* 0x000fc60000000800 */
        /* <DEDUP_REMOVED lines=23> */
.L_x_1091:
[----:B------:R-:W-:Y:S05]  /*5920*/  BSYNC B4 ;  /* 0x0000000000047941 */ /* 0x000fea0003800000 */
.L_x_1090:
[----:B------:R-:W-:-:S11]  /*5930*/  DADD R22, R22, R26 ;  /* 0x0000000016167229 */ /* 0x000fd6000000001a */
.L_x_1081:
[----:B------:R-:W-:Y:S05]  /*5940*/  BSYNC B3 ;  /* 0x0000000000037941 */ /* 0x000fea0003800000 */
.L_x_1080:
[----:B------:R-:W-:-:S13]  /*5950*/  ISETP.GE.U32.AND P0, PT, R17, 0x3, PT ;  /* 0x000000031100780c */ /* 0x000fda0003f06070 */
[----:B------:R-:W-:Y:S05]  /*5960*/  @!P0 BRA `(.L_x_983) ;  /* 0x0000000c005c8947 */ /* 0x000fea0003800000 */
.L_x_1108:
        /* <DEDUP_REMOVED lines=49> */
.L_x_1095:
[----:B------:R-:W-:Y:S05]  /*5c80*/  BSYNC B4 ;  /* 0x0000000000047941 */ /* 0x000fea0003800000 */
.L_x_1094:
[----:B------:R-:W-:-:S11]  /*5c90*/  DADD R22, R22, R26 ;  /* 0x0000000016167229 */ /* 0x000fd6000000001a */
.L_x_1093:
[----:B------:R-:W-:Y:S05]  /*5ca0*/  BSYNC B3 ;  /* 0x0000000000037941 */ /* 0x000fea0003800000 */
.L_x_1092:
[----:B------:R-:W1:Y:S01]  /*5cb0*/  LDC R26, c[0x0][0x24c] ;  /* 0x00009300ff1a7b82 */ /* 0x000e620000000800 */
[----:B------:R-:W-:Y:S01]  /*5cc0*/  ULDC UR7, c[0x0][0x254] ;  /* 0x0000950000077ab9 */ /* 0x000fe20000000800 */
[----:B------:R-:W-:Y:S06]  /*5cd0*/  BSSY B3, `(.L_x_1096) ;  /* 0x0000032000037945 */ /* 0x000fec0003800000 */
[----:B------:R-:W2:Y:S01]  /*5ce0*/  LDC R27, c[0x0][0x244] ;  /* 0x00009100ff1b7b82 */ /* 0x000ea20000000800 */
[----:B-1----:R-:W-:-:S05]  /*5cf0*/  IMAD R26, R51, R26, R26 ;  /* 0x0000001a331a7224 */ /* 0x002fca00078e021a */
[----:B------:R-:W-:Y:S01]  /*5d00*/  IADD3 R0, R26, -UR7, RZ ;  /* 0x800000071a007c10 */ /* 0x000fe2000fffe0ff */
        /* <DEDUP_REMOVED lines=10> */
[----:B------:R-:W-:Y:S02]  /*5db0*/  VIADD R27, R27, 0x1 ;  /* 0x000000011b1b7836 */ /* 0x000fe40000000000 */
        /* <DEDUP_REMOVED lines=13> */
[----:B------:R-:W-:Y:S02]  /*5e90*/  BSSY B4, `(.L_x_1098) ;  /* 0x0000014000047945 */ /* 0x000fe40003800000 */
        /* <DEDUP_REMOVED lines=19> */
.L_x_1099:
[----:B------:R-:W-:Y:S05]  /*5fd0*/  BSYNC B4 ;  /* 0x0000000000047941 */ /* 0x000fea0003800000 */
.L_x_1098:
[----:B------:R-:W-:-:S11]  /*5fe0*/  DADD R22, R22, R28 ;  /* 0x0000000016167229 */ /* 0x000fd6000000001c */
.L_x_1097:
[----:B------:R-:W-:Y:S05]  /*5ff0*/  BSYNC B3 ;  /* 0x0000000000037941 */ /* 0x000fea0003800000 */
.L_x_1096:
[----:B------:R-:W1:Y:S01]  /*6000*/  LDC R27, c[0x0][0x244] ;  /* 0x00009100ff1b7b82 */ /* 0x000e620000000800 */
[----:B------:R-:W-:Y:S01]  /*6010*/  ULDC UR7, c[0x0][0x24c] ;  /* 0x0000930000077ab9 */ /* 0x000fe20000000800 */
[----:B------:R-:W-:Y:S01]  /*6020*/  BSSY B3, `(.L_x_1100) ;  /* 0x0000032000037945 */ /* 0x000fe20003800000 */
[----:B------:R-:W-:Y:S01]  /*6030*/  VIADD R26, R26, UR7 ;  /* 0x000000071a1a7c36 */ /* 0x000fe20008000000 */
[----:B------:R-:W-:-:S03]  /*6040*/  ULDC UR7, c[0x0][0x254] ;  /* 0x0000950000077ab9 */ /* 0x000fc60000000800 */
[----:B------:R-:W-:Y:S01]  /*6050*/  VIADD R0, R26, -UR7 ;  /* 0x800000071a007c36 */ /* 0x000fe20008000000 */
[----:B------:R-:W-:-:S04]  /*6060*/  ULDC UR7, c[0x0][0x230] ;  /* 0x00008c0000077ab9 */ /* 0x000fc80000000800 */
[----:B------:R-:W-:Y:S02]  /*6070*/  VIMNMX R4, RZ, R0, !PT ;  /* 0x00000000ff047248 */ /* 0x000fe40007fe0100 */
[----:B-1----:R-:W-:-:S04]  /*6080*/  VIADDMNMX R2, R0, R27, UR6, PT ;  /* 0x0000000600027e46 */ /* 0x002fc8000b80011b */
        /* <DEDUP_REMOVED lines=41> */
.L_x_1103:
[----:B------:R-:W-:Y:S05]  /*6320*/  BSYNC B4 ;  /* 0x0000000000047941 */ /* 0x000fea0003800000 */
.L_x_1102:
[----:B------:R-:W-:-:S11]  /*6330*/  DADD R22, R22, R28 ;  /* 0x0000000016167229 */ /* 0x000fd6000000001c */
.L_x_1101:
[----:B------:R-:W-:Y:S05]  /*6340*/  BSYNC B3 ;  /* 0x0000000000037941 */ /* 0x000fea0003800000 */
.L_x_1100:
        /* <DEDUP_REMOVED lines=49> */
.L_x_1107:
[----:B------:R-:W-:Y:S05]  /*6660*/  BSYNC B4 ;  /* 0x0000000000047941 */ /* 0x000fea0003800000 */
.L_x_1106:
[----:B------:R-:W-:-:S11]  /*6670*/  DADD R22, R22, R26 ;  /* 0x0000000016167229 */ /* 0x000fd6000000001a */
.L_x_1105:
[----:B------:R-:W-:Y:S05]  /*6680*/  BSYNC B3 ;  /* 0x0000000000037941 */ /* 0x000fea0003800000 */
.L_x_1104:
[----:B------:R-:W1:Y:S01]  /*6690*/  LDC R0, c[0x0][0x23c] ;  /* 0x00008f00ff007b82 */ /* 0x000e620000000800 */
[----:B------:R-:W-:Y:S01]  /*66a0*/  VIADD R51, R51, 0x4 ;  /* 0x0000000433337836 */ /* 0x000fe20000000000 */
[----:B-1----:R-:W-:-:S04]  /*66b0*/  VIADDMNMX R0, R11, 0x1, R0, PT ;  /* 0x000000010b007846 */ /* 0x002fc80003800100 */
[----:B------:R-:W-:-:S13]  /*66c0*/  ISETP.GE.AND P0, PT, R51, R0, PT ;  /* 0x000000003300720c */ /* 0x000fda0003f06270 */
[----:B------:R-:W-:Y:S05]  /*66d0*/  @!P0 BRA `(.L_x_1108) ;  /* 0xfffffff000a48947 */ /* 0x000fea000383ffff */
.L_x_983:
[----:B------:R-:W-:Y:S05]  /*66e0*/  BSYNC B0 ;  /* 0x0000000000007941 */ /* 0x000fea0003800000 */
.L_x_982:
[----:B------:R-:W-:-:S05]  /*66f0*/  VIADD R10, R10, 0x1 ;  /* 0x000000010a0a7836 */ /* 0x000fca0000000000 */
[----:B------:R-:W-:-:S13]  /*6700*/  ISETP.GE.AND P0, PT, R10, R7, PT ;  /* 0x000000070a00720c */ /* 0x000fda0003f06270 */
[----:B------:R-:W-:Y:S05]  /*6710*/  @!P0 BRA `(.L_x_1109) ;  /* 0xffffffa800cc8947 */ /* 0x000fea000383ffff */
.L_x_981:
[----:B------:R-:W-:Y:S05]  /*6720*/  BSYNC B1 ;  /* 0x0000000000017941 */ /* 0x000fea0003800000 */
.L_x_980:
        /* <DEDUP_REMOVED lines=11> */
        .weak           $__internal_14_$__cuda_sm20_div_rn_f64_full
        .type           $__internal_14_$__cuda_sm20_div_rn_f64_full,@function
        .size           $__internal_14_$__cuda_sm20_div_rn_f64_full,($__internal_15_$__cuda_sm20_div_s64 - $__internal_14_$__cuda_sm20_div_rn_f64_full)
$__internal_14_$__cuda_sm20_div_rn_f64_full:
[C---:B------:R-:W-:Y:S01]  /*67e0*/  FSETP.GEU.AND P0, PT, |R31|.reuse, 1.469367938527859385e-39, PT ;  /* 0x001000001f00780b */ /* 0x040fe20003f0e200 */
[----:B------:R-:W-:Y:S01]  /*67f0*/  IMAD.MOV.U32 R38, RZ, RZ, 0x1 ;  /* 0x00000001ff267424 */ /* 0x000fe200078e00ff */
[----:B------:R-:W-:Y:S01]  /*6800*/  LOP3.LUT R28, R31, 0x800fffff, RZ, 0xc0, !PT ;  /* 0x800fffff1f1c7812 */ /* 0x000fe200078ec0ff */
[----:B------:R-:W-:Y:S01]  /*6810*/  IMAD.MOV.U32 R2, RZ, RZ, 0x1ca00000 ;  /* 0x1ca00000ff027424 */ /* 0x000fe200078e00ff */
[C---:B------:R-:W-:Y:S01]  /*6820*/  FSETP.GEU.AND P1, PT, |R33|.reuse, 1.469367938527859385e-39, PT ;  /* 0x001000002100780b */ /* 0x040fe20003f2e200 */
[----:B------:R-:W-:Y:S01]  /*6830*/  BSSY B2, `(.L_x_1111) ;  /* 0x0000052000027945 */ /* 0x000fe20003800000 */
[----:B------:R-:W-:Y:S02]  /*6840*/  LOP3.LUT R29, R28, 0x3ff00000, RZ, 0xfc, !PT ;  /* 0x3ff000001c1d7812 */ /* 0x000fe400078efcff */
[----:B------:R-:W-:Y:S02]  /*6850*/  MOV R28, R30 ;  /* 0x0000001e001c7202 */ /* 0x000fe40000000f00 */
[----:B------:R-:W-:-:S02]  /*6860*/  LOP3.LUT R0, R33, 0x7ff00000, RZ, 0xc0, !PT ;  /* 0x7ff0000021007812 */ /* 0x000fc400078ec0ff */
[----:B------:R-:W-:Y:S01]  /*6870*/  LOP3.LUT R49, R31, 0x7ff00000, RZ, 0xc0, !PT ;  /* 0x7ff000001f317812 */ /* 0x000fe200078ec0ff */
[----:B------:R-:W-:-:S03]  /*6880*/  @!P0 DMUL R28, R30, 8.98846567431157953865e+307 ;  /* 0x7fe000001e1c8828 */ /* 0x000fc60000000000 */
[C---:B------:R-:W-:Y:S01]  /*6890*/  ISETP.GE.U32.AND P3, PT, R0.reuse, R49, PT ;  /* 0x000000310000720c */ /* 0x040fe20003f66070 */
[----:B------:R-:W-:Y:S01]  /*68a0*/  @!P1 IMAD.MOV.U32 R40, RZ, RZ, RZ ;  /* 0x000000ffff289224 */ /* 0x000fe200078e00ff */
[----:B------:R-:W-:Y:S01]  /*68b0*/  @!P1 LOP3.LUT R35, R31, 0x7ff00000, RZ, 0xc0, !PT ;  /* 0x7ff000001f239812 */ /* 0x000fe200078ec0ff */
[----:B------:R-:W0:Y:S03]  /*68c0*/  MUFU.RCP64H R39, R29 ;  /* 0x0000001d00277308 */ /* 0x000e260000001800 */
[----:B------:R-:W-:Y:S02]  /*68d0*/  @!P1 ISETP.GE.U32.AND P2, PT, R0, R35, PT ;  /* 0x000000230000920c */ /* 0x000fe40003f46070 */
[----:B------:R-:W-:Y:S02]  /*68e0*/  SEL R35, R2, 0x63400000, !P3 ;  /* 0x6340000002237807 */ /* 0x000fe40005800000 */
[----:B------:R-:W-:-:S02]  /*68f0*/  @!P0 LOP3.LUT R49, R29, 0x7ff00000, RZ, 0xc0, !PT ;  /* 0x7ff000001d318812 */ /* 0x000fc400078ec0ff */
[----:B------:R-:W-:Y:S01]  /*6900*/  LOP3.LUT R35, R35, 0x800fffff, R33, 0xf8, !PT ;  /* 0x800fffff23237812 */ /* 0x000fe200078ef821 */
[----:B0-----:R-:W-:-:S08]  /*6910*/  DFMA R36, R38, -R28, 1 ;  /* 0x3ff000002624742b */ /* 0x001fd0000000081c */
[----:B------:R-:W-:-:S08]  /*6920*/  DFMA R36, R36, R36, R36 ;  /* 0x000000242424722b */ /* 0x000fd00000000024 */
[----:B------:R-:W-:Y:S01]  /*6930*/  DFMA R38, R38, R36, R38 ;  /* 0x000000242626722b */ /* 0x000fe20000000026 */
[----:B------:R-:W-:-:S04]  /*6940*/  @!P1 SEL R37, R2, 0x63400000, !P2 ;  /* 0x6340000002259807 */ /* 0x000fc80005000000 */
[----:B------:R-:W-:-:S03]  /*6950*/  @!P1 LOP3.LUT R34, R37, 0x80000000, R33, 0xf8, !PT ;  /* 0x8000000025229812 */ /* 0x000fc600078ef821 */
[----:B------:R-:W-:Y:S01]  /*6960*/  DFMA R36, R38, -R28, 1 ;  /* 0x3ff000002624742b */ /* 0x000fe2000000081c */
[----:B------:R-:W-:Y:S01]  /*6970*/  @!P1 LOP3.LUT R41, R34, 0x100000, RZ, 0xfc, !PT ;  /* 0x0010000022299812 */ /* 0x000fe200078efcff */
[----:B------:R-:W-:-:S06]  /*6980*/  IMAD.MOV.U32 R34, RZ, RZ, R32 ;  /* 0x000000ffff227224 */ /* 0x000fcc00078e0020 */
[----:B------:R-:W-:Y:S02]  /*6990*/  DFMA R36, R38, R36, R38 ;  /* 0x000000242624722b */ /* 0x000fe40000000026 */
[----:B------:R-:W-:-:S08]  /*69a0*/  @!P1 DFMA R34, R34, 2, -R40 ;  /* 0x400000002222982b */ /* 0x000fd00000000828 */
[----:B------:R-:W-:Y:S02]  /*69b0*/  DMUL R38, R36, R34 ;  /* 0x0000002224267228 */ /* 0x000fe40000000000 */
[----:B------:R-:W-:-:S05]  /*69c0*/  @!P1 LOP3.LUT R0, R35, 0x7ff00000, RZ, 0xc0, !PT ;  /* 0x7ff0000023009812 */ /* 0x000fca00078ec0ff */
[----:B------:R-:W-:Y:S01]  /*69d0*/  VIADD R56, R0, 0xffffffff ;  /* 0xffffffff00387836 */ /* 0x000fe20000000000 */
[----:B------:R-:W-:-:S04]  /*69e0*/  DFMA R40, R38, -R28, R34 ;  /* 0x8000001c2628722b */ /* 0x000fc80000000022 */
[----:B------:R-:W-:Y:S02]  /*69f0*/  ISETP.GT.U32.AND P0, PT, R56, 0x7feffffe, PT ;  /* 0x7feffffe3800780c */ /* 0x000fe40003f04070 */
[----:B------:R-:W-:Y:S02]  /*6a00*/  IADD3 R56, R49, -0x1, RZ ;  /* 0xffffffff31387810 */ /* 0x000fe40007ffe0ff */
[----:B------:R-:W-:Y:S02]  /*6a10*/  DFMA R40, R36, R40, R38 ;  /* 0x000000282428722b */ /* 0x000fe40000000026 */
[----:B------:R-:W-:-:S13]  /*6a20*/  ISETP.GT.U32.OR P0, PT, R56, 0x7feffffe, P0 ;  /* 0x7feffffe3800780c */ /* 0x000fda0000704470 */
[----:B------:R-:W-:Y:S05]  /*6a30*/  @P0 BRA `(.L_x_1112) ;  /* 0x0000000000700947 */ /* 0x000fea0003800000 */
[----:B------:R-:W-:Y:S02]  /*6a40*/  LOP3.LUT R32, R33, 0x7ff00000, RZ, 0xc0, !PT ;  /* 0x7ff0000021207812 */ /* 0x000fe400078ec0ff */
[----:B------:R-:W-:-:S04]  /*6a50*/  LOP3.LUT R33, R31, 0x7ff00000, RZ, 0xc0, !PT ;  /* 0x7ff000001f217812 */ /* 0x000fc800078ec0ff */
[CC--:B------:R-:W-:Y:S02]  /*6a60*/  VIADDMNMX R0, R32.reuse, -R33.reuse, 0xb9600000, !PT ;  /* 0xb960000020007446 */ /* 0x0c0fe40007800921 */
[----:B------:R-:W-:Y:S01]  /*6a70*/  ISETP.GE.U32.AND P0, PT, R32, R33, PT ;  /* 0x000000212000720c */ /* 0x000fe20003f06070 */
[----:B------:R-:W-:Y:S01]  /*6a80*/  IMAD.MOV.U32 R32, RZ, RZ, RZ ;  /* 0x000000ffff207224 */ /* 0x000fe200078e00ff */
[----:B------:R-:W-:Y:S02]  /*6a90*/  VIMNMX R0, R0, 0x46a00000, PT ;  /* 0x46a0000000007848 */ /* 0x000fe40003fe0100 */
[----:B------:R-:W-:-:S05]  /*6aa0*/  SEL R33, R2, 0x63400000, !P0 ;  /* 0x6340000002217807 */ /* 0x000fca0004000000 */
[----:B------:R-:W-:-:S04]  /*6ab0*/  IMAD.IADD R0, R0, 0x1, -R33 ;  /* 0x0000000100007824 */ /* 0x000fc800078e0a21 */
[----:B------:R-:W-:-:S06]  /*6ac0*/  VIADD R33, R0, 0x7fe00000 ;  /* 0x7fe0000000217836 */ /* 0x000fcc0000000000 */
[----:B------:R-:W-:-:S10]  /*6ad0*/  DMUL R36, R40, R32 ;  /* 0x0000002028247228 */ /* 0x000fd40000000000 */
[----:B------:R-:W-:-:S13]  /*6ae0*/  FSETP.GTU.AND P0, PT, |R37|, 1.469367938527859385e-39, PT ;  /* 0x001000002500780b */ /* 0x000fda0003f0c200 */
[----:B------:R-:W-:Y:S05]  /*6af0*/  @P0 BRA `(.L_x_1113) ;  /* 0x0000000000940947 */ /* 0x000fea0003800000 */
[----:B------:R-:W-:Y:S01]  /*6b00*/  DFMA R28, R40, -R28, R34 ;  /* 0x8000001c281c722b */ /* 0x000fe20000000022 */
[----:B------:R-:W-:-:S09]  /*6b10*/  IMAD.MOV.U32 R32, RZ, RZ, RZ ;  /* 0x000000ffff207224 */ /* 0x000fd200078e00ff */
[C---:B------:R-:W-:Y:S02]  /*6b20*/  FSETP.NEU.AND P0, PT, R29.reuse, RZ, PT ;  /* 0x000000ff1d00720b */ /* 0x040fe40003f0d000 */
[----:B------:R-:W-:-:S04]  /*6b30*/  LOP3.LUT R31, R29, 0x80000000, R31, 0x48, !PT ;  /* 0x800000001d1f7812 */ /* 0x000fc800078e481f */
[----:B------:R-:W-:-:S07]  /*6b40*/  LOP3.LUT R33, R31, R33, RZ, 0xfc, !PT ;  /* 0x000000211f217212 */ /* 0x000fce00078efcff */
[----:B------:R-:W-:Y:S05]  /*6b50*/  @!P0 BRA `(.L_x_1113) ;  /* 0x00000000007c8947 */ /* 0x000fea0003800000 */
[----:B------:R-:W-:Y:S01]  /*6b60*/  IMAD.MOV R29, RZ, RZ, -R0 ;  /* 0x000000ffff1d7224 */ /* 0x000fe200078e0a00 */
[----:B------:R-:W-:Y:S01]  /*6b70*/  MOV R28, RZ ;  /* 0x000000ff001c7202 */ /* 0x000fe20000000f00 */
[----:B------:R-:W-:-:S05]  /*6b80*/  DMUL.RP R32, R40, R32 ;  /* 0x0000002028207228 */ /* 0x000fca0000008000 */
[----:B------:R-:W-:-:S05]  /*6b90*/  DFMA R28, R36, -R28, R40 ;  /* 0x8000001c241c722b */ /* 0x000fca0000000028 */
[----:B------:R-:W-:Y:S02]  /*6ba0*/  LOP3.LUT R31, R33, R31, RZ, 0x3c, !PT ;  /* 0x0000001f211f7212 */ /* 0x000fe400078e3cff */
[----:B------:R-:W-:-:S04]  /*6bb0*/  IADD3 R28, -R0, -0x43300000, RZ ;  /* 0xbcd00000001c7810 */ /* 0x000fc80007ffe1ff */
[----:B------:R-:W-:-:S04]  /*6bc0*/  FSETP.NEU.AND P0, PT, |R29|, R28, PT ;  /* 0x0000001c1d00720b */ /* 0x000fc80003f0d200 */
[----:B------:R-:W-:Y:S02]  /*6bd0*/  FSEL R36, R32, R36, !P0 ;  /* 0x0000002420247208 */ /* 0x000fe40004000000 */
[----:B------:R-:W-:Y:S01]  /*6be0*/  FSEL R37, R31, R37, !P0 ;  /* 0x000000251f257208 */ /* 0x000fe20004000000 */
[----:B------:R-:W-:Y:S06]  /*6bf0*/  BRA `(.L_x_1113) ;  /* 0x0000000000547947 */ /* 0x000fec0003800000 */
.L_x_1112:
        /* <DEDUP_REMOVED lines=12> */
[----:B------:R-:W-:Y:S02]  /*6cc0*/  @!P0 IMAD.MOV.U32 R36, RZ, RZ, RZ ;  /* 0x000000ffff248224 */ /* 0x000fe400078e00ff */
[----:B------:R-:W-:Y:S02]  /*6cd0*/  @P0 IMAD.MOV.U32 R36, RZ, RZ, RZ ;  /* 0x000000ffff240224 */ /* 0x000fe400078e00ff */
[----:B------:R-:W-:Y:S01]  /*6ce0*/  @P0 IMAD.MOV.U32 R37, RZ, RZ, R0 ;  /* 0x000000ffff250224 */ /* 0x000fe200078e0000 */
[----:B------:R-:W-:Y:S06]  /*6cf0*/  BRA `(.L_x_1113) ;  /* 0x0000000000147947 */ /* 0x000fec0003800000 */
.L_x_1115:
[----:B------:R-:W-:Y:S02]  /*6d00*/  LOP3.LUT R37, R31, 0x80000, RZ, 0xfc, !PT ;  /* 0x000800001f257812 */ /* 0x000fe400078efcff */
[----:B------:R-:W-:Y:S01]  /*6d10*/  MOV R36, R30 ;  /* 0x0000001e00247202 */ /* 0x000fe20000000f00 */
[----:B------:R-:W-:Y:S06]  /*6d20*/  BRA `(.L_x_1113) ;  /* 0x0000000000087947 */ /* 0x000fec0003800000 */
.L_x_1114:
[----:B------:R-:W-:Y:S01]  /*6d30*/  LOP3.LUT R37, R33, 0x80000, RZ, 0xfc, !PT ;  /* 0x0008000021257812 */ /* 0x000fe200078efcff */
[----:B------:R-:W-:-:S07]  /*6d40*/  IMAD.MOV.U32 R36, RZ, RZ, R32 ;  /* 0x000000ffff247224 */ /* 0x000fce00078e0020 */
.L_x_1113:
[----:B------:R-:W-:Y:S05]  /*6d50*/  BSYNC B2 ;  /* 0x0000000000027941 */ /* 0x000fea0003800000 */
.L_x_1111:
[----:B------:R-:W-:Y:S01]  /*6d60*/  IMAD.MOV.U32 R28, RZ, RZ, R4 ;  /* 0x000000ffff1c7224 */ /* 0x000fe200078e0004 */
[----:B------:R-:W-:Y:S01]  /*6d70*/  MOV R29, 0x0 ;  /* 0x00000000001d7802 */ /* 0x000fe20000000f00 */
[----:B------:R-:W-:Y:S02]  /*6d80*/  IMAD.MOV.U32 R30, RZ, RZ, R36 ;  /* 0x000000ffff1e7224 */ /* 0x000fe400078e0024 */
[----:B------:R-:W-:Y:S01]  /*6d90*/  IMAD.MOV.U32 R31, RZ, RZ, R37 ;  /* 0x000000ffff1f7224 */ /* 0x000fe200078e0025 */
[----:B------:R-:W-:Y:S06]  /*6da0*/  RET.REL.NODEC R28 `(_ZN2at6native49_GLOBAL__N__3489678a_16_AveragePool2d_cu_fb80407639avg_pool2d_backward_out_cuda_frame_nhwcIddlEEvT1_PKT_llliiiiiiiiPS4_ibb) ;  /* 0xffffff901c947950 */ /* 0x000fec0003c3ffff */
        .weak           $__internal_15_$__cuda_sm20_div_s64
        .type           $__internal_15_$__cuda_sm20_div_s64,@function
        .size           $__internal_15_$__cuda_sm20_div_s64,(.L_x_1835 - $__internal_15_$__cuda_sm20_div_s64)
$__internal_15_$__cuda_sm20_div_s64:
        /* <DEDUP_REMOVED lines=22> */
[----:B------:R-:W-:Y:S02]  /*6f10*/  IADD3.X R16, R21, R15, RZ, P0, !PT ;  /* 0x0000000f15107210 */ /* 0x000fe400007fe4ff */
[----:B------:R-:W-:Y:S01]  /*6f20*/  IADD3 R23, P4, RZ, -R20, RZ ;  /* 0x80000014ff177210 */ /* 0x000fe20007f9e0ff */
[----:B------:R-:W-:Y:S01]  /*6f30*/  IMAD.WIDE.U32 R14, R17, R12, RZ ;  /* 0x0000000c110e7225 */ /* 0x000fe200078e00ff */
[----:B------:R-:W-:Y:S02]  /*6f40*/  IADD3.X R19, RZ, RZ, R16, P2, P1 ;  /* 0x000000ffff137210 */ /* 0x000fe400017e2410 */
[----:B------:R-:W-:Y:S01]  /*6f50*/  SEL R23, R23, R20, !P3 ;  /* 0x0000001417177207 */ /* 0x000fe20005800000 */
[----:B------:R-:W-:Y:S01]  /*6f60*/  IMAD R15, R17, R13, R15 ;  /* 0x0000000d110f7224 */ /* 0x000fe200078e020f */
[----:B------:R-:W-:Y:S01]  /*6f70*/  IADD3 R21, P0, RZ, -R14, RZ ;  /* 0x8000000eff157210 */ /* 0x000fe20007f1e0ff */
[----:B------:R-:W-:-:S02]  /*6f80*/  IMAD.X R18, RZ, RZ, ~R9, P4 ;  /* 0x000000ffff127224 */ /* 0x000fc400020e0e09 */
[----:B------:R-:W-:Y:S02]  /*6f90*/  IMAD R15, R19, R12, R15 ;  /* 0x0000000c130f7224 */ /* 0x000fe400078e020f */
[----:B------:R-:W-:Y:S01]  /*6fa0*/  IMAD.HI.U32 R16, R17, R21, RZ ;  /* 0x0000001511107227 */ /* 0x000fe200078e00ff */
[----:B------:R-:W-:-:S03]  /*6fb0*/  SEL R18, R18, R9, !P3 ;  /* 0x0000000912127207 */ /* 0x000fc60005800000 */
[----:B------:R-:W-:Y:S02]  /*6fc0*/  IMAD.X R14, RZ, RZ, ~R15, P0 ;  /* 0x000000ffff0e7224 */ /* 0x000fe400000e0e0f */
[----:B------:R-:W-:Y:S02]  /*6fd0*/  IMAD.MOV.U32 R15, RZ, RZ, RZ ;  /* 0x000000ffff0f7224 */ /* 0x000fe400078e00ff */
[----:B------:R-:W-:-:S04]  /*6fe0*/  IMAD.WIDE.U32 R16, P0, R17, R14, R16 ;  /* 0x0000000e11107225 */ /* 0x000fc80007800010 */
[----:B------:R-:W-:-:S04]  /*6ff0*/  IMAD.HI.U32 R17, P1, R19, R21, R16 ;  /* 0x0000001513117227 */ /* 0x000fc80007820010 */
[CC--:B------:R-:W-:Y:S02]  /*7000*/  IMAD R16, R19.reuse, R14.reuse, RZ ;  /* 0x0000000e13107224 */ /* 0x0c0fe400078e02ff */
[----:B------:R-:W-:-:S03]  /*7010*/  IMAD.HI.U32 R14, R19, R14, RZ ;  /* 0x0000000e130e7227 */ /* 0x000fc600078e00ff */
[----:B------:R-:W-:Y:S01]  /*7020*/  IADD3 R17, P2, R16, R17, RZ ;  /* 0x0000001110117210 */ /* 0x000fe20007f5e0ff */
[----:B------:R-:W-:-:S04]  /*7030*/  IMAD.X R19, R14, 0x1, R19, P0 ;  /* 0x000000010e137824 */ /* 0x000fc800000e0613 */
[----:B------:R-:W-:Y:S01]  /*7040*/  IMAD.HI.U32 R14, R17, R23, RZ ;  /* 0x00000017110e7227 */ /* 0x000fe200078e00ff */
[----:B------:R-:W-:-:S03]  /*7050*/  IADD3.X R19, RZ, RZ, R19, P2, P1 ;  /* 0x000000ffff137210 */ /* 0x000fc600017e2413 */
        /* <DEDUP_REMOVED lines=27> */
[----:B------:R-:W-:Y:S02]  /*7210*/  LOP3.LUT R13, R4, R9, RZ, 0x3c, !PT ;  /* 0x00000009040d7212 */ /* 0x000fe400078e3cff */
[----:B------:R-:W-:Y:S02]  /*7220*/  SEL R21, R21, R12, P0 ;  /* 0x0000000c15157207 */ /* 0x000fe40000000000 */
[----:B------:R-:W-:-:S02]  /*7230*/  IADD3 R9, P2, RZ, -R20, RZ ;  /* 0x80000014ff097210 */ /* 0x000fc40007f5e0ff */
[----:B------:R-:W-:Y:S01]  /*7240*/  ISETP.GE.AND P1, PT, R13, RZ, PT ;  /* 0x000000ff0d00720c */ /* 0x000fe20003f26270 */
[----:B------:R-:W-:Y:S01]  /*7250*/  IMAD.MOV.U32 R13, RZ, RZ, 0x0 ;  /* 0x00000000ff0d7424 */ /* 0x000fe200078e00ff */
[----:B------:R-:W-:Y:S01]  /*7260*/  ISETP.NE.U32.AND P0, PT, R7, RZ, PT ;  /* 0x000000ff0700720c */ /* 0x000fe20003f05070 */
[----:B------:R-:W-:Y:S01]  /*7270*/  IMAD.X R12, RZ, RZ, ~R21, P2 ;  /* 0x000000ffff0c7224 */ /* 0x000fe200010e0e15 */
[----:B------:R-:W-:Y:S02]  /*7280*/  SEL R20, R9, R20, !P1 ;  /* 0x0000001409147207 */ /* 0x000fe40004800000 */
[----:B------:R-:W-:Y:S02]  /*7290*/  ISETP.NE.AND.EX P0, PT, R4, RZ, PT, P0 ;  /* 0x000000ff0400720c */ /* 0x000fe40003f05300 */
[----:B------:R-:W-:Y:S01]  /*72a0*/  SEL R21, R12, R21, !P1 ;  /* 0x000000150c157207 */ /* 0x000fe20004800000 */
[----:B------:R-:W-:Y:S01]  /*72b0*/  IMAD.MOV.U32 R12, RZ, RZ, R2 ;  /* 0x000000ffff0c7224 */ /* 0x000fe200078e0002 */
[----:B------:R-:W-:-:S02]  /*72c0*/  SEL R20, R20, 0xffffffff, P0 ;  /* 0xffffffff14147807 */ /* 0x000fc40000000000 */
[----:B------:R-:W-:Y:S01]  /*72d0*/  SEL R21, R21, 0xffffffff, P0 ;  /* 0xffffffff15157807 */ /* 0x000fe20000000000 */
[----:B------:R-:W-:Y:S06]  /*72e0*/  RET.REL.NODEC R12 `(_ZN2at6native49_GLOBAL__N__3489678a_16_AveragePool2d_cu_fb80407639avg_pool2d_backward_out_cuda_frame_nhwcIddlEEvT1_PKT_llliiiiiiiiPS4_ibb) ;  /* 0xffffff8c0c447950 */ /* 0x000fec0003c3ffff */
.L_x_1116:
        /* <DEDUP_REMOVED lines=9> */
.L_x_1835:


//--------------------- .text._ZN2at6native49_GLOBAL__N__3489678a_16_AveragePool2d_cu_fb80407634avg_pool2d_backward_out_cuda_frameIddiEEvT1_PKT_llllliiiiiiPS4_ibb --------------------------
	.section	.text._ZN2at6native49_GLOBAL__N__3489678a_16_AveragePool2d_cu_fb80407634avg_pool2d_backward_out_cuda_frameIddiEEvT1_PKT_llllliiiiiiPS4_ibb,"ax",@progbits
	.align	128
.text._ZN2at6native49_GLOBAL__N__3489678a_16_AveragePool2d_cu_fb80407634avg_pool2d_backward_out_cuda_frameIddiEEvT1_PKT_llllliiiiiiPS4_ibb:
        .type           _ZN2at6native49_GLOBAL__N__3489678a_16_AveragePool2d_cu_fb80407634avg_pool2d_backward_out_cuda_frameIddiEEvT1_PKT_llllliiiiiiPS4_ibb,@function
        .size           _ZN2at6native49_GLOBAL__N__3489678a_16_AveragePool2d_cu_fb80407634avg_pool2d_backward_out_cuda_frameIddiEEvT1_PKT_llllliiiiiiPS4_ibb,(.L_x_1838 - _ZN2at6native49_GLOBAL__N__3489678a_16_AveragePool2d_cu_fb80407634avg_pool2d_backward_out_cuda_frameIddiEEvT1_PKT_llllliiiiiiPS4_ibb)
        .other          _ZN2at6native49_GLOBAL__N__3489678a_16_AveragePool2d_cu_fb80407634avg_pool2d_backward_out_cuda_frameIddiEEvT1_PKT_llllliiiiiiPS4_ibb,@"STO_CUDA_ENTRY STV_DEFAULT"
_ZN2at6native49_GLOBAL__N__3489678a_16_AveragePool2d_cu_fb80407634avg_pool2d_backward_out_cuda_frameIddiEEvT1_PKT_llllliiiiiiPS4_ibb:
        /* <DEDUP_REMOVED lines=21> */
.L_x_1261:
        /* <DEDUP_REMOVED lines=11> */
[----:B0-----:R-:W-:Y:S05]  /*0200*/  CALL.REL.NOINC `($__internal_17_$__cuda_sm20_div_s64) ;  /* 0x0000006000c47944 */ /* 0x001fea0003c00000 */
[--C-:B------:R-:W-:Y:S01]  /*0210*/  IMAD.MOV R5, RZ, RZ, -R10.reuse ;  /* 0x000000ffff057224 */ /* 0x100fe200078e0a0a */
[----:B------:R-:W-:Y:S01]  /*0220*/  ULDC UR6, c[0x0][0x230] ;  /* 0x00008c0000067ab9 */ /* 0x000fe20000000800 */
[----:B------:R-:W-:Y:S01]  /*0230*/  IMAD.MOV.U32 R6, RZ, RZ, R10 ;  /* 0x000000ffff067224 */ /* 0x000fe200078e000a */
[----:B------:R-:W-:Y:S01]  /*0240*/  MOV R7, R11 ;  /* 0x0000000b00077202 */ /* 0x000fe20000000f00 */
[----:B------:R-:W-:Y:S01]  /*0250*/  IMAD R0, R5, UR6, R2 ;  /* 0x0000000605007c24 */ /* 0x000fe2000f8e0202 */
[----:B------:R-:W-:Y:S06]  /*0260*/  BRA `(.L_x_1119) ;  /* 0x0000000000587947 */ /* 0x000fec0003800000 */
.L_x_1118:
        /* <DEDUP_REMOVED lines=22> */
.L_x_1119:
[----:B------:R-:W-:Y:S05]  /*03d0*/  BSYNC B0 ;  /* 0x0000000000007941 */ /* 0x000fea0003800000 */
.L_x_1117:
        /* <DEDUP_REMOVED lines=13> */
[----:B0-----:R-:W-:Y:S05]  /*04b0*/  CALL.REL.NOINC `($__internal_17_$__cuda_sm20_div_s64) ;  /* 0x0000006000187944 */ /* 0x001fea0003c00000 */
[----:B------:R-:W-:Y:S01]  /*04c0*/  IMAD.MOV R5, RZ, RZ, -R10 ;  /* 0x000000ffff057224 */ /* 0x000fe200078e0a0a */
[----:B------:R-:W-:Y:S01]  /*04d0*/  ULDC UR6, c[0x0][0x228] ;  /* 0x00008a0000067ab9 */ /* 0x000fe20000000800 */
[----:B------:R-:W-:Y:S02]  /*04e0*/  IMAD.MOV.U32 R7, RZ, RZ, R11 ;  /* 0x000000ffff077224 */ /* 0x000fe400078e000b */
[----:B------:R-:W-:Y:S02]  /*04f0*/  IMAD R8, R5, UR6, R6 ;  /* 0x0000000605087c24 */ /* 0x000fe4000f8e0206 */
[----:B------:R-:W-:Y:S01]  /*0500*/  IMAD.MOV.U32 R6, RZ, RZ, R10 ;  /* 0x000000ffff067224 */ /* 0x000fe200078e000a */
[----:B------:R-:W-:Y:S06]  /*0510*/  BRA `(.L_x_1122) ;  /* 0x00000000005c7947 */ /* 0x000fec0003800000 */
.L_x_1121:
        /* <DEDUP_REMOVED lines=16> */
[----:B------:R-:W-:Y:S01]  /*0620*/  ISETP.GE.U32.AND P1, PT, R7, UR6, PT ;  /* 0x0000000607007c0c */ /* 0x000fe2000bf26070 */
[----:B------:R-:W-:-:S12]  /*0630*/  IMAD.MOV.U32 R7, RZ, RZ, RZ ;  /* 0x000000ffff077224 */ /* 0x000fd800078e00ff */
[----:B------:R-:W-:Y:S01]  /*0640*/  @P1 VIADD R9, R9, 0x1 ;  /* 0x0000000109091836 */ /* 0x000fe20000000000 */
[----:B------:R-:W-:-:S05]  /*0650*/  @!P2 LOP3.LUT R9, RZ, UR6, RZ, 0x33, !PT ;  /* 0x00000006ff09ac12 */ /* 0x000fca000f8e33ff */
[----:B------:R-:W-:-:S04]  /*0660*/  IMAD.MOV R5, RZ, RZ, -R9 ;  /* 0x000000ffff057224 */ /* 0x000fc800078e0a09 */
[----:B------:R-:W-:Y:S02]  /*0670*/  IMAD R8, R5, UR6, R6 ;  /* 0x0000000605087c24 */ /* 0x000fe4000f8e0206 */
[----:B------:R-:W-:-:S07]  /*0680*/  IMAD.MOV.U32 R6, RZ, RZ, R9 ;  /* 0x000000ffff067224 */ /* 0x000fce00078e0009 */
.L_x_1122:
[----:B------:R-:W-:Y:S05]  /*0690*/  BSYNC B0 ;  /* 0x0000000000007941 */ /* 0x000fea0003800000 */
.L_x_1120:
        /* <DEDUP_REMOVED lines=13> */
[----:B0-----:R-:W-:Y:S05]  /*0770*/  CALL.REL.NOINC `($__internal_17_$__cuda_sm20_div_s64) ;  /* 0x0000005c00687944 */ /* 0x001fea0003c00000 */
[----:B------:R-:W-:Y:S01]  /*0780*/  ULDC UR6, c[0x0][0x220] ;  /* 0x0000880000067ab9 */ /* 0x000fe20000000800 */
[----:B------:R-:W-:Y:S02]  /*0790*/  IMAD.MOV R12, RZ, RZ, -R10 ;  /* 0x000000ffff0c7224 */ /* 0x000fe400078e0a0a */
[----:B------:R-:W-:-:S04]  /*07a0*/  IMAD.U32 R23, RZ, RZ, UR6 ;  /* 0x00000006ff177e24 */ /* 0x000fc8000f8e00ff */
[----:B------:R-:W-:Y:S01]  /*07b0*/  IMAD R12, R12, R23, R6 ;  /* 0x000000170c0c7224 */ /* 0x000fe200078e0206 */
[----:B------:R-:W-:Y:S06]  /*07c0*/  BRA `(.L_x_1125) ;  /* 0x0000000000587947 */ /* 0x000fec0003800000 */
.L_x_1124:
[----:B------:R-:W-:Y:S02]  /*07d0*/  ULDC UR6, c[0x0][0x220] ;  /* 0x0000880000067ab9 */ /* 0x000fe40000000800 */
[----:B------:R-:W-:-:S04]  /*07e0*/  MOV R23, UR6 ;  /* 0x0000000600177c02 */ /* 0x000fc80008000f00 */
        /* <DEDUP_REMOVED lines=20> */
.L_x_1125:
[----:B------:R-:W-:Y:S05]  /*0930*/  BSYNC B0 ;  /* 0x0000000000007941 */ /* 0x000fea0003800000 */
.L_x_1123:
        /* <DEDUP_REMOVED lines=20> */
[----:B------:R-:W-:-:S03]  /*0a80*/  IABS R15, R0 ;  /* 0x00000000000f7213 */ /* 0x000fc60000000000 */
[----:B-1----:R-:W-:Y:S02]  /*0a90*/  IMAD.MOV R14, RZ, RZ, -R7 ;  /* 0x000000ffff0e7224 */ /* 0x002fe400078e0a07 */
[----:B------:R-:W-:-:S04]  /*0aa0*/  IMAD.HI.U32 R5, R6, R11, RZ ;  /* 0x0000000b06057227 */ /* 0x000fc800078e00ff */
[----:B------:R-:W-:Y:S01]  /*0ab0*/  IMAD R9, R14, R21, RZ ;  /* 0x000000150e097224 */ /* 0x000fe200078e02ff */
[----:B------:R-:W-:Y:S01]  /*0ac0*/  IADD3 R6, -R5, RZ, RZ ;  /* 0x000000ff05067210 */ /* 0x000fe20007ffe1ff */
[----:B------:R-:W-:Y:S02]  /*0ad0*/  IMAD.MOV.U32 R14, RZ, RZ, R15 ;  /* 0x000000ffff0e7224 */ /* 0x000fe400078e000f */
[----:B------:R-:W1:Y:S02]  /*0ae0*/  LDC R15, c[0x0][0x24c] ;  /* 0x00009300ff0f7b82 */ /* 0x000e640000000800 */
[----:B------:R-:W-:Y:S02]  /*0af0*/  IMAD R11, R16, R6, R11 ;  /* 0x00000006100b7224 */ /* 0x000fe400078e020b */
[----:B------:R-:W-:-:S03]  /*0b00*/  IMAD.MOV.U32 R6, RZ, RZ, RZ ;  /* 0x000000ffff067224 */ /* 0x000fc600078e00ff */
[----:B------:R-:W-:Y:S01]  /*0b10*/  ISETP.GT.U32.AND P1, PT, R16, R11, PT ;  /* 0x0000000b1000720c */ /* 0x000fe20003f24070 */
[----:B------:R-:W-:-:S06]  /*0b20*/  IMAD.HI.U32 R9, R7, R9, R6 ;  /* 0x0000000907097227 */ /* 0x000fcc00078e0006 */
        /* <DEDUP_REMOVED lines=12> */
[----:B------:R-:W-:Y:S02]  /*0bf0*/  @P0 VIADD R5, R5, 0x1 ;  /* 0x0000000105050836 */ /* 0x000fe40000000000 */
[-C--:B------:R-:W-:Y:S01]  /*0c00*/  @!P3 IADD3 R6, R6, -R21.reuse, RZ ;  /* 0x800000150606b210 */ /* 0x080fe20007ffe0ff */
        /* <DEDUP_REMOVED lines=14> */
[----:B------:R-:W-:-:S05]  /*0cf0*/  IMAD.IADD R8, R8, 0x1, -R19 ;  /* 0x0000000108087824 */ /* 0x000fca00078e0a13 */
        /* <DEDUP_REMOVED lines=8> */
[----:B-1----:R-:W-:Y:S01]  /*0d80*/  HFMA2.MMA R16, -RZ, RZ, 0, 0 ;  /* 0x00000000ff107435 */ /* 0x002fe200000001ff */
[----:B--2---:R-:W-:-:S04]  /*0d90*/  IMAD.MOV R27, RZ, RZ, -R17 ;  /* 0x000000ffff1b7224 */ /* 0x004fc800078e0a11 */
[----:B------:R-:W-:-:S05]  /*0da0*/  IMAD R19, R27, R18, RZ ;  /* 0x000000121b137224 */ /* 0x000fca00078e02ff */
        /* <DEDUP_REMOVED lines=14> */
.L_x_1127:
[----:B------:R-:W-:Y:S05]  /*0e90*/  BSYNC B0 ;  /* 0x0000000000007941 */ /* 0x000fea0003800000 */
.L_x_1126:
        /* <DEDUP_REMOVED lines=28> */
.L_x_1129:
[----:B------:R-:W-:Y:S05]  /*1060*/  BSYNC B0 ;  /* 0x0000000000007941 */ /* 0x000fea0003800000 */
.L_x_1128:
[----:B------:R-:W-:Y:S01]  /*1070*/  ISETP.GE.AND P2, PT, R7, R5, PT ;  /* 0x000000050700720c */ /* 0x000fe20003f46270 */
[----:B------:R-:W-:Y:S01]  /*1080*/  IMAD.MOV.U32 R19, RZ, RZ, R9 ;  /* 0x000000ffff137224 */ /* 0x000fe200078e0009 */
[----:B------:R-:W-:Y:S01]  /*1090*/  ULDC UR6, c[0x0][0x224] ;  /* 0x0000890000067ab9 */ /* 0x000fe20000000800 */
[----:B------:R-:W-:Y:S01]  /*10a0*/  IMAD R9, R14, R23, RZ ;  /* 0x000000170e097224 */ /* 0x000fe200078e02ff */
[----:B------:R-:W-:Y:S01]  /*10b0*/  BSSY B0, `(.L_x_1130) ;  /* 0x00004d5000007945 */ /* 0x000fe20003800000 */
[----:B------:R-:W-:Y:S01]  /*10c0*/  IMAD.MOV.U32 R16, RZ, RZ, R12 ;  /* 0x000000ffff107224 */ /* 0x000fe200078e000c */
[----:B------:R-:W-:Y:S01]  /*10d0*/  @!P0 IADD3 R19, -R19, RZ, RZ ;  /* 0x000000ff13138210 */ /* 0x000fe20007ffe1ff */
[----:B------:R-:W-:Y:S01]  /*10e0*/  IMAD.MOV.U32 R17, RZ, RZ, R11 ;  /* 0x000000ffff117224 */ /* 0x000fe200078e000b */
[----:B------:R-:W-:Y:S01]  /*10f0*/  CS2R R20, SRZ ;  /* 0x0000000000147805 */ /* 0x000fe2000001ff00 */
[C---:B------:R-:W-:Y:S01]  /*1100*/  IMAD R9, R10.reuse, UR6, R9 ;  /* 0x000000060a097c24 */ /* 0x040fe2000f8e0209 */
[----:B------:R-:W-:Y:S01]  /*1110*/  @!P1 LOP3.LUT R19, RZ, R13, RZ, 0x33, !PT ;  /* 0x0000000dff139212 */ /* 0x000fe200078e33ff */
[----:B------:R-:W-:-:S02]  /*1120*/  IMAD.WIDE.U32 R22, R10, R23, R16 ;  /* 0x000000170a167225 */ /* 0x000fc400078e0010 */
[----:B------:R-:W-:Y:S05]  /*1130*/  @P2 BRA `(.L_x_1131) ;  /* 0x0000004c00302947 */ /* 0x000fea0003800000 */
        /* <DEDUP_REMOVED lines=30> */
.L_x_1196:
        /* <DEDUP_REMOVED lines=13> */
[----:B------:R-:W-:Y:S01]  /*13f0*/  ULDC.64 UR6, c[0x0][0x240] ;  /* 0x0000900000067ab9 */ /* 0x000fe20000000a00 */
[----:B------:R-:W-:Y:S01]  /*1400*/  MOV R18, R6 ;  /* 0x0000000600127202 */ /* 0x000fe20000000f00 */
[----:B------:R-:W-:-:S04]  /*1410*/  IMAD.IADD R37, R41, 0x1, R27 ;  /* 0x0000000129257824 */ /* 0x000fc800078e021b */
[----:B------:R-:W-:Y:S02]  /*1420*/  IMAD R27, R37, UR6, RZ ;  /* 0x00000006251b7c24 */ /* 0x000fe4000f8e02ff */
[C---:B------:R-:W-:Y:S01]  /*1430*/  IMAD.WIDE.U32 R18, R40.reuse, UR6, R18 ;  /* 0x0000000628127c25 */ /* 0x040fe2000f8e0012 */
[----:B------:R-:W-:Y:S02]  /*1440*/  ULDC.S8 UR6, c[0x0][0x26d] ;  /* 0x00009b4000067ab9 */ /* 0x000fe40000000200 */
[----:B------:R-:W-:Y:S01]  /*1450*/  ISETP.NE.AND P0, PT, RZ, UR6, PT ;  /* 0x00000006ff007c0c */ /* 0x000fe2000bf05270 */
[----:B------:R-:W-:Y:S01]  /*1460*/  IMAD R27, R40, UR7, R27 ;  /* 0x00000007281b7c24 */ /* 0x000fe2000f8e021b */
[----:B------:R-:W-:Y:S01]  /*1470*/  ULDC UR7, c[0x0][0x250] ;  /* 0x0000940000077ab9 */ /* 0x000fe20000000800 */
[----:B------:R-:W-:Y:S01]  /*1480*/  LEA R42, P1, R18, UR10, 0x3 ;  /* 0x0000000a122a7c11 */ /* 0x000fe2000f8218ff */
        /* <DEDUP_REMOVED lines=38> */
[----:B------:R-:W-:Y:S05]  /*16f0*/  CALL.REL.NOINC `($__internal_16_$__cuda_sm20_div_rn_f64_full) ;  /* 0x0000004400f87944 */ /* 0x000fea0003c00000 */
.L_x_1141:
[----:B------:R-:W-:Y:S05]  /*1700*/  BSYNC B5 ;  /* 0x0000000000057941 */ /* 0x000fea0003800000 */
.L_x_1140:
[----:B------:R-:W-:-:S11]  /*1710*/  DADD R20, R20, R26 ;  /* 0x0000000014147229 */ /* 0x000fd6000000001a */
.L_x_1139:
[----:B------:R-:W-:Y:S05]  /*1720*/  BSYNC B4 ;  /* 0x0000000000047941 */ /* 0x000fea0003800000 */
.L_x_1138:
        /* <DEDUP_REMOVED lines=28> */
.L_x_1145:
[----:B------:R-:W-:Y:S05]  /*18f0*/  BSYNC B5 ;  /* 0x0000000000057941 */ /* 0x000fea0003800000 */
.L_x_1144:
[----:B------:R-:W-:-:S11]  /*1900*/  DADD R20, R20, R26 ;  /* 0x0000000014147229 */ /* 0x000fd6000000001a */
.L_x_1143:
[----:B------:R-:W-:Y:S05]  /*1910*/  BSYNC B4 ;  /* 0x0000000000047941 */ /* 0x000fea0003800000 */
.L_x_1142:
        /* <DEDUP_REMOVED lines=28> */
.L_x_1147:
[----:B------:R-:W-:Y:S05]  /*1ae0*/  BSYNC B4 ;  /* 0x0000000000047941 */ /* 0x000fea0003800000 */
.L_x_1146:
[----:B------:R-:W-:-:S11]  /*1af0*/  DADD R20, R20, R26 ;  /* 0x0000000014147229 */ /* 0x000fd6000000001a */
.L_x_1137:
[----:B------:R-:W-:Y:S05]  /*1b00*/  BSYNC B3 ;  /* 0x0000000000037941 */ /* 0x000fea0003800000 */
.L_x_1136:
        /* <DEDUP_REMOVED lines=28> */
.L_x_1166:
        /* <DEDUP_REMOVED lines=28> */
[----:B------:R-:W-:Y:S05]  /*1e90*/  CALL.REL.NOINC `($__internal_16_$__cuda_sm20_div_rn_f64_full) ;  /* 0x0000004000107944 */ /* 0x000fea0003c00000 */
.L_x_1153:
[----:B------:R-:W-:Y:S05]  /*1ea0*/  BSYNC B5 ;  /* 0x0000000000057941 */ /* 0x000fea0003800000 */
.L_x_1152:
[----:B------:R-:W-:-:S11]  /*1eb0*/  DADD R20, R20, R26 ;  /* 0x0000000014147229 */ /* 0x000fd6000000001a */
.L_x_1151:
[----:B------:R-:W-:Y:S05]  /*1ec0*/  BSYNC B4 ;  /* 0x0000000000047941 */ /* 0x000fea0003800000 */
.L_x_1150:
        /* <DEDUP_REMOVED lines=28> */
.L_x_1157:
[----:B------:R-:W-:Y:S05]  /*2090*/  BSYNC B5 ;  /* 0x0000000000057941 */ /* 0x000fea0003800000 */
.L_x_1156:
[----:B------:R-:W-:-:S11]  /*20a0*/  DADD R20, R20, R26 ;  /* 0x0000000014147229 */ /* 0x000fd6000000001a */
.L_x_1155:
[----:B------:R-:W-:Y:S05]  /*20b0*/  BSYNC B4 ;  /* 0x0000000000047941 */ /* 0x000fea0003800000 */
.L_x_1154:
        /* <DEDUP_REMOVED lines=27> */
[----:B------:R-:W-:Y:S05]  /*2270*/  CALL.REL.NOINC `($__internal_16_$__cuda_sm20_div_rn_f64_full) ;  /* 0x0000003c00187944 */ /* 0x000fea0003c00000 */
.L_x_1161:
[----:B------:R-:W-:Y:S05]  /*2280*/  BSYNC B5 ;  /* 0x0000000000057941 */ /* 0x000fea0003800000 */
.L_x_1160:
[----:B------:R-:W-:-:S11]  /*2290*/  DADD R20, R20, R26 ;  /* 0x0000000014147229 */ /* 0x000fd6000000001a */
.L_x_1159:
[----:B------:R-:W-:Y:S05]  /*22a0*/  BSYNC B4 ;  /* 0x0000000000047941 */ /* 0x000fea0003800000 */
.L_x_1158:
        /* <DEDUP_REMOVED lines=28> */
.L_x_1165:
[----:B------:R-:W-:Y:S05]  /*2470*/  BSYNC B5 ;  /* 0x0000000000057941 */ /* 0x000fea0003800000 */
.L_x_1164:
[----:B------:R-:W-:-:S11]  /*2480*/  DADD R20, R20, R26 ;  /* 0x0000000014147229 */ /* 0x000fd6000000001a */
.L_x_1163:
[----:B------:R-:W-:Y:S05]  /*2490*/  BSYNC B4 ;  /* 0x0000000000047941 */ /* 0x000fea0003800000 */
.L_x_1162:
[----:B------:R-:W1:Y:S01]  /*24a0*/  LDC R0, c[0x0][0x254] ;  /* 0x00009500ff007b82 */ /* 0x000e620000000800 */
[----:B------:R-:W-:Y:S01]  /*24b0*/  IADD3 R50, P0, R50, 0x20, RZ ;  /* 0x0000002032327810 */ /* 0x000fe20007f1e0ff */
[----:B------:R-:W-:-:S04]  /*24c0*/  VIADD R36, R36, 0x4 ;  /* 0x0000000424247836 */ /* 0x000fc80000000000 */
[----:B------:R-:W-:Y:S01]  /*24d0*/  IMAD.X R51, RZ, RZ, R51, P0 ;  /* 0x000000ffff337224 */ /* 0x000fe200000e0633 */
[----:B------:R-:W-:Y:S02]  /*24e0*/  ISETP.GE.AND P0, PT, R36, R8, PT ;  /* 0x000000082400720c */ /* 0x000fe40003f06270 */
[C---:B-1----:R-:W-:Y:S01]  /*24f0*/  LEA R37, R0.reuse, R37, 0x2 ;  /* 0x0000002500257211 */ /* 0x042fe200078e10ff */
[C---:B------:R-:W-:Y:S01]  /*2500*/  IMAD R41, R0.reuse, 0x4, R41 ;  /* 0x0000000400297824 */ /* 0x040fe200078e0229 */
[C---:B------:R-:W-:Y:S01]  /*2510*/  LEA R40, R0.reuse, R40, 0x2 ;  /* 0x0000002800287211 */ /* 0x040fe200078e10ff */
[C---:B------:R-:W-:Y:S02]  /*2520*/  IMAD R38, R0.reuse, 0x4, R38 ;  /* 0x0000000400267824 */ /* 0x040fe400078e0226 */
[C---:B------:R-:W-:Y:S02]  /*2530*/  IMAD R42, R0.reuse, 0x4, R42 ;  /* 0x00000004002a7824 */ /* 0x040fe400078e022a */
[----:B------:R-:W-:-:S02]  /*2540*/  IMAD R39, R0, 0x4, R39 ;  /* 0x0000000400277824 */ /* 0x000fc400078e0227 */
[C---:B------:R-:W-:Y:S02]  /*2550*/  IMAD R43, R0.reuse, 0x4, R43 ;  /* 0x00000004002b7824 */ /* 0x040fe400078e022b */
[----:B------:R-:W-:Y:S01]  /*2560*/  IMAD R44, R0, 0x4, R44 ;  /* 0x00000004002c7824 */ /* 0x000fe200078e022c */
[----:B------:R-:W-:Y:S06]  /*2570*/  @!P0 BRA `(.L_x_1166) ;  /* 0xfffffff400d48947 */ /* 0x000fec000383ffff */
.L_x_1149:
[----:B------:R-:W-:Y:S05]  /*2580*/  BSYNC B3 ;  /* 0x0000000000037941 */ /* 0x000fea0003800000 */
.L_x_1148:
[----:B------:R-:W-:Y:S05]  /*2590*/  BRA `(.L_x_1134) ;  /* 0x0000001000b07947 */ /* 0x000fea0003800000 */
.L_x_1135:
        /* <DEDUP_REMOVED lines=37> */
[----:B0-----:R-:W-:Y:S05]  /*27f0*/  CALL.REL.NOINC `($__internal_16_$__cuda_sm20_div_rn_f64_full) ;  /* 0x0000003400b87944 */ /* 0x001fea0003c00000 */
.L_x_1172:
[----:B------:R-:W-:Y:S05]  /*2800*/  BSYNC B5 ;  /* 0x0000000000057941 */ /* 0x000fea0003800000 */
.L_x_1171:
[----:B------:R-:W-:-:S11]  /*2810*/  DADD R20, R20, R26 ;  /* 0x0000000014147229 */ /* 0x000fd6000000001a */
.L_x_1170:
[----:B------:R-:W-:Y:S05]  /*2820*/  BSYNC B4 ;  /* 0x0000000000047941 */ /* 0x000fea0003800000 */
.L_x_1169:
        /* <DEDUP_REMOVED lines=36> */
[----:B0-----:R-:W-:Y:S05]  /*2a70*/  CALL.REL.NOINC `($__internal_16_$__cuda_sm20_div_rn_f64_full) ;  /* 0x0000003400187944 */ /* 0x001fea0003c00000 */
.L_x_1176:
[----:B------:R-:W-:Y:S05]  /*2a80*/  BSYNC B5 ;  /* 0x0000000000057941 */ /* 0x000fea0003800000 */
.L_x_1175:
[----:B------:R-:W-:-:S11]  /*2a90*/  DADD R20, R20, R26 ;  /* 0x0000000014147229 */ /* 0x000fd6000000001a */
.L_x_1174:
[----:B------:R-:W-:Y:S05]  /*2aa0*/  BSYNC B4 ;  /* 0x0000000000047941 */ /* 0x000fea0003800000 */
.L_x_1173:
        /* <DEDUP_REMOVED lines=37> */
.L_x_1178:
[----:B------:R-:W-:Y:S05]  /*2d00*/  BSYNC B4 ;  /* 0x0000000000047941 */ /* 0x000fea0003800000 */
.L_x_1177:
[----:B------:R-:W-:-:S11]  /*2d10*/  DADD R20, R20, R26 ;  /* 0x0000000014147229 */ /* 0x000fd6000000001a */
.L_x_1168:
[----:B------:R-:W-:Y:S05]  /*2d20*/  BSYNC B3 ;  /* 0x0000000000037941 */ /* 0x000fea0003800000 */
.L_x_1167:
[----:B------:R-:W-:-:S13]  /*2d30*/  ISETP.GE.U32.AND P0, PT, R10, 0x3, PT ;  /* 0x000000030a00780c */ /* 0x000fda0003f06070 */
[----:B------:R-:W-:Y:S05]  /*2d40*/  @!P0 BRA `(.L_x_1134) ;  /* 0x0000000800c48947 */ /* 0x000fea0003800000 */
.L_x_1195:
        /* <DEDUP_REMOVED lines=46> */
[----:B0-----:R-:W-:Y:S05]  /*3030*/  CALL.REL.NOINC `($__internal_16_$__cuda_sm20_div_rn_f64_full) ;  /* 0x0000002c00a87944 */ /* 0x001fea0003c00000 */
.L_x_1182:
[----:B------:R-:W-:Y:S05]  /*3040*/  BSYNC B4 ;  /* 0x0000000000047941 */ /* 0x000fea0003800000 */
.L_x_1181:
[----:B------:R-:W-:-:S11]  /*3050*/  DADD R20, R20, R26 ;  /* 0x0000000014147229 */ /* 0x000fd6000000001a */
.L_x_1180:
[----:B------:R-:W-:Y:S05]  /*3060*/  BSYNC B3 ;  /* 0x0000000000037941 */ /* 0x000fea0003800000 */
.L_x_1179:
        /* <DEDUP_REMOVED lines=14> */
[----:B------:R-:W-:Y:S01]  /*3150*/  MOV R32, 0x1 ;  /* 0x0000000100207802 */ /* 0x000fe20000000f00 */
[----:B------:R-:W-:Y:S03]  /*3160*/  BSSY B4, `(.L_x_1185) ;  /* 0x0000018000047945 */ /* 0x000fe60003800000 */
        /* <DEDUP_REMOVED lines=22> */
[----:B0-----:R-:W-:Y:S05]  /*32d0*/  CALL.REL.NOINC `($__internal_16_$__cuda_sm20_div_rn_f64_full) ;  /* 0x0000002c00007944 */ /* 0x001fea0003c00000 */
.L_x_1186:
[----:B------:R-:W-:Y:S05]  /*32e0*/  BSYNC B4 ;  /* 0x0000000000047941 */ /* 0x000fea0003800000 */
.L_x_1185:
[----:B------:R-:W-:-:S11]  /*32f0*/  DADD R20, R20, R26 ;  /* 0x0000000014147229 */ /* 0x000fd6000000001a */
.L_x_1184:
[----:B------:R-:W-:Y:S05]  /*3300*/  BSYNC B3 ;  /* 0x0000000000037941 */ /* 0x000fea0003800000 */
.L_x_1183:
        /* <DEDUP_REMOVED lines=40> */
.L_x_1190:
[----:B------:R-:W-:Y:S05]  /*3590*/  BSYNC B4 ;  /* 0x0000000000047941 */ /* 0x000fea0003800000 */
.L_x_1189:
[----:B------:R-:W-:-:S11]  /*35a0*/  DADD R20, R20, R26 ;  /* 0x0000000014147229 */ /* 0x000fd6000000001a */
.L_x_1188:
[----:B------:R-:W-:Y:S05]  /*35b0*/  BSYNC B3 ;  /* 0x0000000000037941 */ /* 0x000fea0003800000 */
.L_x_1187:
        /* <DEDUP_REMOVED lines=36> */
.L_x_1194:
[----:B------:R-:W-:Y:S05]  /*3800*/  BSYNC B4 ;  /* 0x0000000000047941 */ /* 0x000fea0003800000 */
.L_x_1193:
[----:B------:R-:W-:-:S11]  /*3810*/  DADD R20, R20, R26 ;  /* 0x0000000014147229 */ /* 0x000fd6000000001a */
.L_x_1192:
[----:B------:R-:W-:Y:S05]  /*3820*/  BSYNC B3 ;  /* 0x0000000000037941 */ /* 0x000fea0003800000 */
.L_x_1191:
[----:B------:R-:W-:-:S05]  /*3830*/  VIADD R39, R39, 0x4 ;  /* 0x0000000427277836 */ /* 0x000fca0000000000 */
[----:B------:R-:W-:-:S13]  /*3840*/  ISETP.GE.AND P0, PT, R39, R8, PT ;  /* 0x000000082700720c */ /* 0x000fda0003f06270 */
[----:B------:R-:W-:Y:S05]  /*3850*/  @!P0 BRA `(.L_x_1195) ;  /* 0xfffffff4003c8947 */ /* 0x000fea000383ffff */
.L_x_1134:
[----:B------:R-:W-:Y:S05]  /*3860*/  BSYNC B2 ;  /* 0x0000000000027941 */ /* 0x000fea0003800000 */
.L_x_1133:
[----:B------:R-:W-:-:S05]  /*3870*/  VIADD R7, R7, 0x1 ;  /* 0x0000000107077836 */ /* 0x000fca0000000000 */
[----:B------:R-:W-:-:S13]  /*3880*/  ISETP.GE.AND P0, PT, R7, R5, PT ;  /* 0x000000050700720c */ /* 0x000fda0003f06270 */
[----:B------:R-:W-:Y:S05]  /*3890*/  @!P0 BRA `(.L_x_1196) ;  /* 0xffffffd800a08947 */ /* 0x000fea000383ffff */
[----:B------:R-:W-:Y:S05]  /*38a0*/  BRA `(.L_x_1131) ;  /* 0x0000002400547947 */ /* 0x000fea0003800000 */
.L_x_1132:
[--C-:B------:R-:W-:Y:S01]  /*38b0*/  IMAD R0, R6, R13, R13.reuse ;  /* 0x0000000d06007224 */ /* 0x100fe200078e020d */
[----:B------:R-:W-:Y:S01]  /*38c0*/  ULDC UR6, c[0x0][0x230] ;  /* 0x00008c0000067ab9 */ /* 0x000fe20000000800 */
[----:B------:R-:W-:Y:S02]  /*38d0*/  VIMNMX R17, RZ, R12, !PT ;  /* 0x0000000cff117248 */ /* 0x000fe40007fe0100 */
[----:B------:R-:W-:Y:S02]  /*38e0*/  CS2R R20, SRZ ;  /* 0x0000000000147805 */ /* 0x000fe4000001ff00 */
[----:B------:R-:W-:Y:S02]  /*38f0*/  VIMNMX R12, R19, UR6, PT ;  /* 0x00000006130c7c48 */ /* 0x000fe4000bfe0100 */
[C---:B------:R-:W-:Y:S02]  /*3900*/  IADD3 R16, R0.reuse, -UR7, RZ ;  /* 0x8000000700107c10 */ /* 0x040fe4000fffe0ff */
[----:B------:R-:W-:-:S02]  /*3910*/  IADD3 R0, R0, -UR7, R13 ;  /* 0x8000000700007c10 */ /* 0x000fc4000fffe00d */
[-C--:B------:R-:W-:Y:S02]  /*3920*/  VIADDMNMX R14, R16, R15.reuse, UR5, PT ;  /* 0x00000005100e7e46 */ /* 0x080fe4000b80010f */
[----:B------:R-:W-:Y:S02]  /*3930*/  VIADDMNMX R13, R0, R15, UR5, PT ;  /* 0x00000005000d7e46 */ /* 0x000fe4000b80010f */
[----:B------:R-:W-:Y:S02]  /*3940*/  VIMNMX R16, RZ, R16, !PT ;  /* 0x00000010ff107248 */ /* 0x000fe40007fe0100 */
[----:B------:R-:W-:Y:S02]  /*3950*/  VIMNMX R15, RZ, R0, !PT ;  /* 0x00000000ff0f7248 */ /* 0x000fe40007fe0100 */
[----:B------:R-:W-:Y:S02]  /*3960*/  VIMNMX R14, R14, UR6, PT ;  /* 0x000000060e0e7c48 */ /* 0x000fe4000bfe0100 */
[----:B------:R-:W-:-:S03]  /*3970*/  VIMNMX R13, R13, UR6, PT ;  /* 0x000000060d0d7c48 */ /* 0x000fc6000bfe0100 */
[----:B------:R-:W-:Y:S02]  /*3980*/  IMAD.IADD R40, R14, 0x1, -R16 ;  /* 0x000000010e287824 */ /* 0x000fe400078e0a10 */
[----:B------:R-:W-:-:S07]  /*3990*/  IMAD.IADD R39, R13, 0x1, -R15 ;  /* 0x000000010d277824 */ /* 0x000fce00078e0a0f */
.L_x_1260:
        /* <DEDUP_REMOVED lines=12> */
[----:B------:R-:W-:Y:S01]  /*3a60*/  ULDC UR6, c[0x0][0x250] ;  /* 0x0000940000067ab9 */ /* 0x000fe20000000800 */
[----:B------:R-:W-:-:S02]  /*3a70*/  ULDC UR7, c[0x0][0x228] ;  /* 0x00008a0000077ab9 */ /* 0x000fc40000000800 */
[----:B------:R-:W-:Y:S01]  /*3a80*/  IMAD.IADD R18, R27, 0x1, R43 ;  /* 0x000000011b127824 */ /* 0x000fe200078e022b */
[--C-:B------:R-:W-:Y:S01]  /*3a90*/  SHF.R.S32.HI R27, RZ, 0x1f, R6.reuse ;  /* 0x0000001fff1b7819 */ /* 0x100fe20000011406 */
[----:B------:R-:W-:Y:S02]  /*3aa0*/  IMAD.MOV.U32 R26, RZ, RZ, R6 ;  /* 0x000000ffff1a7224 */ /* 0x000fe400078e0006 */
        /* <DEDUP_REMOVED lines=8> */
[----:B------:R-:W-:Y:S02]  /*3b30*/  LEA R50, P0, R26, UR10, 0x3 ;  /* 0x0000000a1a327c11 */ /* 0x000fe4000f8018ff */
[----:B--2---:R-:W-:Y:S02]  /*3b40*/  VIADDMNMX R36, R19, R36, UR4, PT ;  /* 0x0000000413247e46 */ /* 0x004fe4000b800124 */
        /* <DEDUP_REMOVED lines=35> */
.L_x_1205:
[----:B------:R-:W-:Y:S05]  /*3d80*/  BSYNC B5 ;  /* 0x0000000000057941 */ /* 0x000fea0003800000 */
.L_x_1204:
[----:B------:R-:W-:-:S11]  /*3d90*/  DADD R20, R20, R26 ;  /* 0x0000000014147229 */ /* 0x000fd6000000001a */
.L_x_1203:
[----:B------:R-:W-:Y:S05]  /*3da0*/  BSYNC B4 ;  /* 0x0000000000047941 */ /* 0x000fea0003800000 */
.L_x_1202:
[----:B------:R-:W-:Y:S02]  /*3db0*/  ISETP.NE.AND P0, PT, R11, 0x1, PT ;  /* 0x000000010b00780c */ /* 0x000fe40003f05270 */
[----:B------:R-:W-:-:S11]  /*3dc0*/  IADD3 R38, R6, 0x1, RZ ;  /* 0x0000000106267810 */ /* 0x000fd60007ffe0ff */
        /* <DEDUP_REMOVED lines=26> */
.L_x_1209:
[----:B------:R-:W-:Y:S05]  /*3f70*/  BSYNC B5 ;  /* 0x0000000000057941 */ /* 0x000fea0003800000 */
.L_x_1208:
[----:B------:R-:W-:-:S11]  /*3f80*/  DADD R20, R20, R26 ;  /* 0x0000000014147229 */ /* 0x000fd6000000001a */
.L_x_1207:
[----:B------:R-:W-:Y:S05]  /*3f90*/  BSYNC B4 ;  /* 0x0000000000047941 */ /* 0x000fea0003800000 */
.L_x_1206:
        /* <DEDUP_REMOVED lines=28> */
.L_x_1211:
[----:B------:R-:W-:Y:S05]  /*4160*/  BSYNC B4 ;  /* 0x0000000000047941 */ /* 0x000fea0003800000 */
.L_x_1210:
[----:B------:R-:W-:-:S11]  /*4170*/  DADD R20, R20, R26 ;  /* 0x0000000014147229 */ /* 0x000fd6000000001a */
.L_x_1201:
[----:B------:R-:W-:Y:S05]  /*4180*/  BSYNC B3 ;  /* 0x0000000000037941 */ /* 0x000fea0003800000 */
.L_x_1200:
[----:B------:R-:W-:Y:S01]  /*4190*/  ISETP.GE.U32.AND P0, PT, R10, 0x3, PT ;  /* 0x000000030a00780c */ /* 0x000fe20003f06070 */
[----:B------:R-:W-:-:S12]  /*41a0*/  BSSY B3, `(.L_x_1212) ;  /* 0x00000a3000037945 */ /* 0x000fd80003800000 */
[----:B------:R-:W-:Y:S05]  /*41b0*/  @!P0 BRA `(.L_x_1213) ;  /* 0x0000000800848947 */ /* 0x000fea0003800000 */
.L_x_1230:
        /* <DEDUP_REMOVED lines=47> */
.L_x_1217:
[----:B------:R-:W-:Y:S05]  /*44b0*/  BSYNC B5 ;  /* 0x0000000000057941 */ /* 0x000fea0003800000 */
.L_x_1216:
[----:B------:R-:W-:-:S11]  /*44c0*/  DADD R20, R20, R26 ;  /* 0x0000000014147229 */ /* 0x000fd6000000001a */
.L_x_1215:
[----:B------:R-:W-:Y:S05]  /*44d0*/  BSYNC B4 ;  /* 0x0000000000047941 */ /* 0x000fea0003800000 */
.L_x_1214:
        /* <DEDUP_REMOVED lines=34> */
.L_x_1221:
[----:B------:R-:W-:Y:S05]  /*4700*/  BSYNC B5 ;  /* 0x0000000000057941 */ /* 0x000fea0003800000 */
.L_x_1220:
[----:B------:R-:W-:-:S11]  /*4710*/  DADD R20, R20, R26 ;  /* 0x0000000014147229 */ /* 0x000fd6000000001a */
.L_x_1219:
[----:B------:R-:W-:Y:S05]  /*4720*/  BSYNC B4 ;  /* 0x0000000000047941 */ /* 0x000fea0003800000 */
.L_x_1218:
        /* <DEDUP_REMOVED lines=34> */
.L_x_1225:
[----:B------:R-:W-:Y:S05]  /*4950*/  BSYNC B5 ;  /* 0x0000000000057941 */ /* 0x000fea0003800000 */
.L_x_1224:
[----:B------:R-:W-:-:S11]  /*4960*/  DADD R20, R20, R26 ;  /* 0x0000000014147229 */ /* 0x000fd6000000001a */
.L_x_1223:
[----:B------:R-:W-:Y:S05]  /*4970*/  BSYNC B4 ;  /* 0x0000000000047941 */ /* 0x000fea0003800000 */
.L_x_1222:
        /* <DEDUP_REMOVED lines=33> */
.L_x_1229:
[----:B------:R-:W-:Y:S05]  /*4b90*/  BSYNC B5 ;  /* 0x0000000000057941 */ /* 0x000fea0003800000 */
.L_x_1228:
[----:B------:R-:W-:-:S11]  /*4ba0*/  DADD R20, R20, R26 ;  /* 0x0000000014147229 */ /* 0x000fd6000000001a */
.L_x_1227:
[----:B------:R-:W-:Y:S05]  /*4bb0*/  BSYNC B4 ;  /* 0x0000000000047941 */ /* 0x000fea0003800000 */
.L_x_1226:
[----:B------:R-:W-:Y:S05]  /*4bc0*/  @!P5 BRA `(.L_x_1230) ;  /* 0xfffffff4007cd947 */ /* 0x000fea000383ffff */
.L_x_1213:
[----:B------:R-:W-:Y:S05]  /*4bd0*/  BSYNC B3 ;  /* 0x0000000000037941 */ /* 0x000fea0003800000 */
.L_x_1212:
[----:B------:R-:W-:Y:S05]  /*4be0*/  BRA `(.L_x_1198) ;  /* 0x0000001000747947 */ /* 0x000fea0003800000 */
.L_x_1199:
        /* <DEDUP_REMOVED lines=41> */
.L_x_1236:
[----:B------:R-:W-:Y:S05]  /*4e80*/  BSYNC B5 ;  /* 0x0000000000057941 */ /* 0x000fea0003800000 */
.L_x_1235:
[----:B------:R-:W-:-:S11]  /*4e90*/  DADD R20, R20, R26 ;  /* 0x0000000014147229 */ /* 0x000fd6000000001a */
.L_x_1234:
[----:B------:R-:W-:Y:S05]  /*4ea0*/  BSYNC B4 ;  /* 0x0000000000047941 */ /* 0x000fea0003800000 */
.L_x_1233:
        /* <DEDUP_REMOVED lines=30> */
.L_x_1240:
[----:B------:R-:W-:Y:S05]  /*5090*/  BSYNC B5 ;  /* 0x0000000000057941 */ /* 0x000fea0003800000 */
.L_x_1239:
[----:B------:R-:W-:-:S11]  /*50a0*/  DADD R20, R20, R26 ;  /* 0x0000000014147229 */ /* 0x000fd6000000001a */
.L_x_1238:
[----:B------:R-:W-:Y:S05]  /*50b0*/  BSYNC B4 ;  /* 0x0000000000047941 */ /* 0x000fea0003800000 */
.L_x_1237:
        /* <DEDUP_REMOVED lines=30> */
.L_x_1242:
[----:B------:R-:W-:Y:S05]  /*52a0*/  BSYNC B4 ;  /* 0x0000000000047941 */ /* 0x000fea0003800000 */
.L_x_1241:
[----:B------:R-:W-:-:S11]  /*52b0*/  DADD R20, R20, R26 ;  /* 0x0000000014147229 */ /* 0x000fd6000000001a */
.L_x_1232:
[----:B------:R-:W-:Y:S05]  /*52c0*/  BSYNC B3 ;  /* 0x0000000000037941 */ /* 0x000fea0003800000 */
.L_x_1231:
[----:B------:R-:W-:-:S13]  /*52d0*/  ISETP.GE.U32.AND P0, PT, R10, 0x3, PT ;  /* 0x000000030a00780c */ /* 0x000fda0003f06070 */
[----:B------:R-:W-:Y:S05]  /*52e0*/  @!P0 BRA `(.L_x_1198) ;  /* 0x0000000800b48947 */ /* 0x000fea0003800000 */
.L_x_1259:
        /* <DEDUP_REMOVED lines=50> */
.L_x_1246:
[----:B------:R-:W-:Y:S05]  /*5610*/  BSYNC B4 ;  /* 0x0000000000047941 */ /* 0x000fea0003800000 */
.L_x_1245:
[----:B------:R-:W-:-:S11]  /*5620*/  DADD R20, R20, R26 ;  /* 0x0000000014147229 */ /* 0x000fd6000000001a */
.L_x_1244:
[----:B------:R-:W-:Y:S05]  /*5630*/  BSYNC B3 ;  /* 0x0000000000037941 */ /* 0x000fea0003800000 */
.L_x_1243:
        /* <DEDUP_REMOVED lines=37> */
.L_x_1250:
[----:B------:R-:W-:Y:S05]  /*5890*/  BSYNC B4 ;  /* 0x0000000000047941 */ /* 0x000fea0003800000 */
.L_x_1249:
[----:B------:R-:W-:-:S11]  /*58a0*/  DADD R20, R20, R26 ;  /* 0x0000000014147229 */ /* 0x000fd6000000001a */
.L_x_1248:
[----:B------:R-:W-:Y:S05]  /*58b0*/  BSYNC B3 ;  /* 0x0000000000037941 */ /* 0x000fea0003800000 */
.L_x_1247:
        /* <DEDUP_REMOVED lines=37> */
.L_x_1254:
[----:B------:R-:W-:Y:S05]  /*5b10*/  BSYNC B4 ;  /* 0x0000000000047941 */ /* 0x000fea0003800000 */
.L_x_1253:
[----:B------:R-:W-:-:S11]  /*5b20*/  DADD R20, R20, R26 ;  /* 0x0000000014147229 */ /* 0x000fd6000000001a */
.L_x_1252:
[----:B------:R-:W-:Y:S05]  /*5b30*/  BSYNC B3 ;  /* 0x0000000000037941 */ /* 0x000fea0003800000 */
.L_x_1251:
        /* <DEDUP_REMOVED lines=36> */
.L_x_1258:
[----:B------:R-:W-:Y:S05]  /*5d80*/  BSYNC B4 ;  /* 0x0000000000047941 */ /* 0x000fea0003800000 */
.L_x_1257:
[----:B------:R-:W-:-:S11]  /*5d90*/  DADD R20, R20, R26 ;  /* 0x0000000014147229 */ /* 0x000fd6000000001a */
.L_x_1256:
[----:B------:R-:W-:Y:S05]  /*5da0*/  BSYNC B3 ;  /* 0x0000000000037941 */ /* 0x000fea0003800000 */
.L_x_1255:
[----:B------:R-:W-:Y:S05]  /*5db0*/  @!P5 BRA `(.L_x_1259) ;  /* 0xfffffff4004cd947 */ /* 0x000fea000383ffff */
.L_x_1198:
[----:B------:R-:W-:Y:S05]  /*5dc0*/  BSYNC B2 ;  /* 0x0000000000027941 */ /* 0x000fea0003800000 */
.L_x_1197:
[----:B------:R-:W-:-:S04]  /*5dd0*/  IADD3 R7, R7, 0x1, RZ ;  /* 0x0000000107077810 */ /* 0x000fc80007ffe0ff */
[----:B------:R-:W-:-:S13]  /*5de0*/  ISETP.GE.AND P0, PT, R7, R5, PT ;  /* 0x000000050700720c */ /* 0x000fda0003f06270 */
[----:B------:R-:W-:Y:S05]  /*5df0*/  @!P0 BRA `(.L_x_1260) ;  /* 0xffffffd800e88947 */ /* 0x000fea000383ffff */
.L_x_1131:
[----:B------:R-:W-:Y:S05]  /*5e00*/  BSYNC B0 ;  /* 0x0000000000007941 */ /* 0x000fea0003800000 */
.L_x_1130:
[----:B------:R-:W-:Y:S01]  /*5e10*/  ULDC.64 UR6, c[0x0][0x260] ;  /* 0x0000980000067ab9 */ /* 0x000fe20000000a00 */
[----:B------:R-:W-:Y:S02]  /*5e20*/  SHF.R.S32.HI R5, RZ, 0x1f, R2 ;  /* 0x0000001fff057819 */ /* 0x000fe40000011402 */
[----:B------:R-:W-:Y:S01]  /*5e30*/  LEA R6, P0, R2, UR6, 0x3 ;  /* 0x0000000602067c11 */ /* 0x000fe2000f8018ff */
[----:B------:R-:W-:-:S03]  /*5e40*/  ULDC UR6, c[0x0][0x210] ;  /* 0x0000840000067ab9 */ /* 0x000fc60000000800 */
[----:B------:R-:W-:Y:S01]  /*5e50*/  LEA.HI.X R7, R2, UR7, R5, 0x3, P0 ;  /* 0x0000000702077c11 */ /* 0x000fe200080f1c05 */
[----:B------:R-:W-:Y:S01]  /*5e60*/  USHF.R.S32.HI UR7, URZ, 0x1f, UR6 ;  /* 0x0000001f3f077899 */ /* 0x000fe20008011406 */
[----:B------:R-:W-:-:S03]  /*5e70*/  IADD3 R2, P0, R4, R2, RZ ;  /* 0x0000000204027210 */ /* 0x000fc60007f1e0ff */
[----:B------:R1:W-:Y:S02]  /*5e80*/  STG.E.64 desc[UR8][R6.64], R20 ;  /* 0x0000001406007986 */ /* 0x0003e4000c101b08 */
[----:B------:R-:W-:Y:S01]  /*5e90*/  IMAD.X R3, RZ, RZ, R3, P0 ;  /* 0x000000ffff037224 */ /* 0x000fe200000e0603 */
[----:B------:R-:W-:-:S04]  /*5ea0*/  ISETP.GE.U32.AND P0, PT, R2, UR6, PT ;  /* 0x0000000602007c0c */ /* 0x000fc8000bf06070 */
[----:B------:R-:W-:-:S13]  /*5eb0*/  ISETP.GE.AND.EX P0, PT, R3, UR7, PT, P0 ;  /* 0x0000000703007c0c */ /* 0x000fda000bf06300 */
[----:B-1----:R-:W-:Y:S05]  /*5ec0*/  @!P0 BRA `(.L_x_1261) ;  /* 0xffffffa000a08947 */ /* 0x002fea000383ffff */
[----:B------:R-:W-:Y:S05]  /*5ed0*/  EXIT ;  /* 0x000000000000794d */ /* 0x000fea0003800000 */
        .weak           $__internal_16_$__cuda_sm20_div_rn_f64_full
        .type           $__internal_16_$__cuda_sm20_div_rn_f64_full,@function
        .size           $__internal_16_$__cuda_sm20_div_rn_f64_full,($__internal_17_$__cuda_sm20_div_s64 - $__internal_16_$__cuda_sm20_div_rn_f64_full)
$__internal_16_$__cuda_sm20_div_rn_f64_full:
        /* <DEDUP_REMOVED lines=70> */
.L_x_1263:
        /* <DEDUP_REMOVED lines=17> */
.L_x_1266:
[----:B------:R-:W-:-:S05]  /*6450*/  LOP3.LUT R48, R31, 0x80000, RZ, 0xfc, !PT ;  /* 0x000800001f307812 */ /* 0x000fca00078efcff */
[----:B------:R-:W-:Y:S02]  /*6460*/  IMAD.MOV.U32 R49, RZ, RZ, R48 ;  /* 0x000000ffff317224 */ /* 0x000fe400078e0030 */
[----:B------:R-:W-:Y:S01]  /*6470*/  IMAD.MOV.U32 R48, RZ, RZ, R30 ;  /* 0x000000ffff307224 */ /* 0x000fe200078e001e */
[----:B------:R-:W-:Y:S06]  /*6480*/  BRA `(.L_x_1264) ;  /* 0x00000000000c7947 */ /* 0x000fec0003800000 */
.L_x_1265:
[----:B------:R-:W-:-:S04]  /*6490*/  LOP3.LUT R48, R27, 0x80000, RZ, 0xfc, !PT ;  /* 0x000800001b307812 */ /* 0x000fc800078efcff */
[----:B------:R-:W-:Y:S01]  /*64a0*/  MOV R49, R48 ;  /* 0x0000003000317202 */ /* 0x000fe20000000f00 */
[----:B------:R-:W-:-:S07]  /*64b0*/  IMAD.MOV.U32 R48, RZ, RZ, R26 ;  /* 0x000000ffff307224 */ /* 0x000fce00078e001a */
.L_x_1264:
[----:B------:R-:W-:Y:S05]  /*64c0*/  BSYNC B1 ;  /* 0x0000000000017941 */ /* 0x000fea0003800000 */
.L_x_1262:
[----:B------:R-:W-:Y:S02]  /*64d0*/  IMAD.MOV.U32 R28, RZ, RZ, R0 ;  /* 0x000000ffff1c7224 */ /* 0x000fe400078e0000 */
[----:B------:R-:W-:Y:S02]  /*64e0*/  IMAD.MOV.U32 R29, RZ, RZ, 0x0 ;  /* 0x00000000ff1d7424 */ /* 0x000fe400078e00ff */
[----:B------:R-:W-:Y:S02]  /*64f0*/  IMAD.MOV.U32 R26, RZ, RZ, R48 ;  /* 0x000000ffff1a7224 */ /* 0x000fe400078e0030 */
[----:B------:R-:W-:Y:S01]  /*6500*/  IMAD.MOV.U32 R27, RZ, RZ, R49 ;  /* 0x000000ffff1b7224 */ /* 0x000fe200078e0031 */
[----:B------:R-:W-:Y:S06]  /*6510*/  RET.REL.NODEC R28 `(_ZN2at6native49_GLOBAL__N__3489678a_16_AveragePool2d_cu_fb80407634avg_pool2d_backward_out_cuda_frameIddiEEvT1_PKT_llllliiiiiiPS4_ibb) ;  /* 0xffffff981cb87950 */ /* 0x000fec0003c3ffff */
        .weak           $__internal_17_$__cuda_sm20_div_s64
        .type           $__internal_17_$__cuda_sm20_div_s64,@function
        .size           $__internal_17_$__cuda_sm20_div_s64,(.L_x_1838 - $__internal_17_$__cuda_sm20_div_s64)
$__internal_17_$__cuda_sm20_div_s64:
        /* <DEDUP_REMOVED lines=82> */
[----:B------:R-:W-:Y:S06]  /*6a40*/  RET.REL.NODEC R12 `(_ZN2at6native49_GLOBAL__N__3489678a_16_AveragePool2d_cu_fb80407634avg_pool2d_backward_out_cuda_frameIddiEEvT1_PKT_llllliiiiiiPS4_ibb) ;  /* 0xffffff940c6c7950 */ /* 0x000fec0003c3ffff */
.L_x_1267:
        /* <DEDUP_REMOVED lines=11> */
.L_x_1838:


//--------------------- .text._ZN2at6native49_GLOBAL__N__3489678a_16_AveragePool2d_cu_fb80407639avg_pool2d_backward_out_cuda_frame_nhwcIddiEEvT1_PKT_llliiiiiiiiPS4_ibb --------------------------
	.section	.text._ZN2at6native49_GLOBAL__N__3489678a_16_AveragePool2d_cu_fb80407639avg_pool2d_backward_out_cuda_frame_nhwcIddiEEvT1_PKT_llliiiiiiiiPS4_ibb,"ax",@progbits
	.align	128
.text._ZN2at6native49_GLOBAL__N__3489678a_16_AveragePool2d_cu_fb80407639avg_pool2d_backward_out_cuda_frame_nhwcIddiEEvT1_PKT_llliiiiiiiiPS4_ibb:
        .type           _ZN2at6native49_GLOBAL__N__3489678a_16_AveragePool2d_cu_fb80407639avg_pool2d_backward_out_cuda_frame_nhwcIddiEEvT1_PKT_llliiiiiiiiPS4_ibb,@function
        .size           _ZN2at6native49_GLOBAL__N__3489678a_16_AveragePool2d_cu_fb80407639avg_pool2d_backward_out_cuda_frame_nhwcIddiEEvT1_PKT_llliiiiiiiiPS4_ibb,(.L_x_1841 - _ZN2at6native49_GLOBAL__N__3489678a_16_AveragePool2d_cu_fb80407639avg_pool2d_backward_out_cuda_frame_nhwcIddiEEvT1_PKT_llliiiiiiiiPS4_ibb)
        .other          _ZN2at6native49_GLOBAL__N__3489678a_16_AveragePool2d_cu_fb80407639avg_pool2d_backward_out_cuda_frame_nhwcIddiEEvT1_PKT_llliiiiiiiiPS4_ibb,@"STO_CUDA_ENTRY STV_DEFAULT"
_ZN2at6native49_GLOBAL__N__3489678a_16_AveragePool2d_cu_fb80407639avg_pool2d_backward_out_cuda_frame_nhwcIddiEEvT1_PKT_llliiiiiiiiPS4_ibb:
        /* <DEDUP_REMOVED lines=22> */
.L_x_1411:
        /* <DEDUP_REMOVED lines=11> */
[----:B0-----:R-:W-:Y:S05]  /*0210*/  CALL.REL.NOINC `($__internal_19_$__cuda_sm20_div_s64) ;  /* 0x0000006800f07944 */ /* 0x001fea0003c00000 */
[----:B------:R-:W-:Y:S01]  /*0220*/  IMAD.MOV R7, RZ, RZ, -R20 ;  /* 0x000000ffff077224 */ /* 0x000fe200078e0a14 */
[----:B------:R-:W-:Y:S01]  /*0230*/  ULDC UR7, c[0x0][0x220] ;  /* 0x0000880000077ab9 */ /* 0x000fe20000000800 */
[----:B------:R-:W-:Y:S01]  /*0240*/  MOV R10, R20 ;  /* 0x00000014000a7202 */ /* 0x000fe20000000f00 */
[----:B------:R-:W-:Y:S02]  /*0250*/  IMAD.MOV.U32 R11, RZ, RZ, R21 ;  /* 0x000000ffff0b7224 */ /* 0x000fe400078e0015 */
[----:B------:R-:W-:Y:S01]  /*0260*/  IMAD R8, R7, UR7, R6 ;  /* 0x0000000707087c24 */ /* 0x000fe2000f8e0206 */
[----:B------:R-:W-:Y:S06]  /*0270*/  BRA `(.L_x_1270) ;  /* 0x0000000000587947 */ /* 0x000fec0003800000 */
.L_x_1269:
        /* <DEDUP_REMOVED lines=22> */
.L_x_1270:
[----:B------:R-:W-:Y:S05]  /*03e0*/  BSYNC B0 ;  /* 0x0000000000007941 */ /* 0x000fea0003800000 */
.L_x_1268:
        /* <DEDUP_REMOVED lines=11> */
[----:B0-----:R-:W-:Y:S05]  /*04a0*/  CALL.REL.NOINC `($__internal_19_$__cuda_sm20_div_s64) ;  /* 0x00000068004c7944 */ /* 0x001fea0003c00000 */
[----:B------:R-:W-:Y:S01]  /*04b0*/  IMAD.MOV R7, RZ, RZ, -R20 ;  /* 0x000000ffff077224 */ /* 0x000fe200078e0a14 */
[----:B------:R-:W-:Y:S01]  /*04c0*/  ULDC UR7, c[0x0][0x230] ;  /* 0x00008c0000077ab9 */ /* 0x000fe20000000800 */
[----:B------:R-:W-:Y:S02]  /*04d0*/  IMAD.MOV.U32 R11, RZ, RZ, R21 ;  /* 0x000000ffff0b7224 */ /* 0x000fe400078e0015 */
[----:B------:R-:W-:Y:S02]  /*04e0*/  IMAD R0, R7, UR7, R10 ;  /* 0x0000000707007c24 */ /* 0x000fe4000f8e020a */
[----:B------:R-:W-:Y:S01]  /*04f0*/  IMAD.MOV.U32 R10, RZ, RZ, R20 ;  /* 0x000000ffff0a7224 */ /* 0x000fe200078e0014 */
[----:B------:R-:W-:Y:S06]  /*0500*/  BRA `(.L_x_1273) ;  /* 0x00000000005c7947 */ /* 0x000fec0003800000 */
.L_x_1272:
[----:B------:R-:W-:Y:S01]  /*0510*/  ULDC UR7, c[0x0][0x230] ;  /* 0x00008c0000077ab9 */ /* 0x000fe20000000800 */
[----:B------:R-:W-:Y:S01]  /*0520*/  IMAD.MOV.U32 R11, RZ, RZ, RZ ;  /* 0x000000ffff0b7224 */ /* 0x000fe200078e00ff */
[----:B------:R-:W1:Y:S01]  /*0530*/  I2F.U32.RP R0, UR7 ;  /* 0x0000000700007d06 */ /* 0x000e620008209000 */
[----:B------:R-:W-:-:S07]  /*0540*/  ISETP.NE.U32.AND P2, PT, RZ, UR7, PT ;  /* 0x00000007ff007c0c */ /* 0x000fce000bf45070 */
[----:B-1----:R-:W1:Y:S02]  /*0550*/  MUFU.RCP R0, R0 ;  /* 0x0000000000007308 */ /* 0x002e640000001000 */
[----:B-1----:R-:W-:-:S06]  /*0560*/  IADD3 R12, R0, 0xffffffe, RZ ;  /* 0x0ffffffe000c7810 */ /* 0x002fcc0007ffe0ff */
        /* <DEDUP_REMOVED lines=16> */
[----:B------:R-:W-:-:S07]  /*0670*/  IMAD.MOV.U32 R10, RZ, RZ, R13 ;  /* 0x000000ffff0a7224 */ /* 0x000fce00078e000d */
.L_x_1273:
[----:B------:R-:W-:Y:S05]  /*0680*/  BSYNC B0 ;  /* 0x0000000000007941 */ /* 0x000fea0003800000 */
.L_x_1271:
        /* <DEDUP_REMOVED lines=13> */
[----:B------:R-:W-:-:S03]  /*0760*/  ULDC UR7, c[0x0][0x228] ;  /* 0x00008a0000077ab9 */ /* 0x000fc60000000800 */
[----:B------:R-:W-:Y:S01]  /*0770*/  IMAD R4, R7, UR7, R10 ;  /* 0x0000000707047c24 */ /* 0x000fe2000f8e020a */
[----:B------:R-:W-:Y:S06]  /*0780*/  BRA `(.L_x_1276) ;  /* 0x0000000000547947 */ /* 0x000fec0003800000 */
.L_x_1275:
        /* <DEDUP_REMOVED lines=21> */
.L_x_1276:
[----:B------:R-:W-:Y:S05]  /*08e0*/  BSYNC B0 ;  /* 0x0000000000007941 */ /* 0x000fea0003800000 */
.L_x_1274:
        /* <DEDUP_REMOVED lines=10> */
[----:B-1----:R-:W-:Y:S01]  /*0990*/  VIADD R10, R7, 0xffffffe ;  /* 0x0ffffffe070a7836 */ /* 0x002fe20000000000 */
[----:B------:R-:W-:-:S06]  /*09a0*/  IABS R7, R4 ;  /* 0x0000000400077213 */ /* 0x000fcc0000000000 */
[----:B------:R1:W4:Y:S01]  /*09b0*/  F2I.FTZ.U32.TRUNC.NTZ R11, R10 ;  /* 0x0000000a000b7305 */ /* 0x000322000021f000 */
[----:B--2---:R-:W-:Y:S02]  /*09c0*/  IADD3 R13, R15, 0xffffffe, RZ ;  /* 0x0ffffffe0f0d7810 */ /* 0x004fe40007ffe0ff */
[----:B------:R-:W-:Y:S01]  /*09d0*/  IABS R15, R0 ;  /* 0x00000000000f7213 */ /* 0x000fe20000000000 */
[----:B-1----:R-:W-:-:S04]  /*09e0*/  IMAD.MOV.U32 R10, RZ, RZ, RZ ;  /* 0x000000ffff0a7224 */ /* 0x002fc800078e00ff */
[----:B------:R-:W1:Y:S01]  /*09f0*/  F2I.FTZ.U32.TRUNC.NTZ R13, R13 ;  /* 0x0000000d000d7305 */ /* 0x000e62000021f000 */
[----:B----4-:R-:W-:-:S04]  /*0a00*/  IMAD.MOV R9, RZ, RZ, -R11 ;  /* 0x000000ffff097224 */ /* 0x010fc800078e0a0b */
[----:B------:R-:W-:-:S04]  /*0a10*/  IMAD R9, R9, R14, RZ ;  /* 0x0000000e09097224 */ /* 0x000fc800078e02ff */
[----:B------:R-:W-:-:S04]  /*0a20*/  IMAD.HI.U32 R12, R11, R9, R10 ;  /* 0x000000090b0c7227 */ /* 0x000fc800078e000a */
[----:B------:R-:W-:Y:S02]  /*0a30*/  IMAD.MOV.U32 R9, RZ, RZ, R7 ;  /* 0x000000ffff097224 */ /* 0x000fe400078e0007 */
[----:B-1----:R-:W-:Y:S02]  /*0a40*/  IMAD.MOV R11, RZ, RZ, -R13 ;  /* 0x000000ffff0b7224 */ /* 0x002fe400078e0a0d */
[----:B------:R-:W-:-:S04]  /*0a50*/  IMAD.HI.U32 R7, R12, R9, RZ ;  /* 0x000000090c077227 */ /* 0x000fc800078e00ff */
[----:B------:R-:W-:Y:S01]  /*0a60*/  IMAD.MOV.U32 R12, RZ, RZ, R11 ;  /* 0x000000ffff0c7224 */ /* 0x000fe200078e000b */
[----:B------:R-:W-:-:S03]  /*0a70*/  IADD3 R10, -R7, RZ, RZ ;  /* 0x000000ff070a7210 */ /* 0x000fc60007ffe1ff */
        /* <DEDUP_REMOVED lines=10> */
[----:B------:R-:W-:Y:S02]  /*0b20*/  IMAD R10, R21, R13, R10 ;  /* 0x0000000d150a7224 */ /* 0x000fe400078e020a */
[----:B------:R-:W-:Y:S02]  /*0b30*/  @!P1 IMAD.IADD R9, R9, 0x1, -R14 ;  /* 0x0000000109099824 */ /* 0x000fe400078e0a0e */
[----:B------:R-:W-:Y:S01]  /*0b40*/  @!P1 VIADD R7, R7, 0x1 ;  /* 0x0000000107079836 */ /* 0x000fe20000000000 */
[----:B------:R-:W-:Y:S02]  /*0b50*/  ISETP.GT.U32.AND P3, PT, R21, R10, PT ;  /* 0x0000000a1500720c */ /* 0x000fe40003f64070 */
[----:B------:R-:W-:Y:S02]  /*0b60*/  ISETP.GE.U32.AND P0, PT, R9, R14, PT ;  /* 0x0000000e0900720c */ /* 0x000fe40003f06070 */
[----:B------:R-:W-:Y:S02]  /*0b70*/  LOP3.LUT R9, R4, R19, RZ, 0x3c, !PT ;  /* 0x0000001304097212 */ /* 0x000fe400078e3cff */
[----:B------:R-:W-:-:S02]  /*0b80*/  ISETP.NE.AND P1, PT, R19, RZ, PT ;  /* 0x000000ff1300720c */ /* 0x000fc40003f25270 */
[----:B------:R-:W-:Y:S02]  /*0b90*/  ISETP.GE.AND P2, PT, R9, RZ, PT ;  /* 0x000000ff0900720c */ /* 0x000fe40003f46270 */
[----:B------:R-:W-:-:S03]  /*0ba0*/  LOP3.LUT R9, R0, R2, RZ, 0x3c, !PT ;  /* 0x0000000200097212 */ /* 0x000fc600078e3cff */
[----:B------:R-:W-:Y:S01]  /*0bb0*/  @!P3 IMAD.IADD R10, R10, 0x1, -R21 ;  /* 0x000000010a0ab824 */ /* 0x000fe200078e0a15 */
[----:B--2---:R-:W-:Y:S01]  /*0bc0*/  ISETP.GE.AND P5, PT, R4, R15, PT ;  /* 0x0000000f0400720c */ /* 0x004fe20003fa6270 */
[----:B------:R-:W-:Y:S01]  /*0bd0*/  @!P3 VIADD R11, R11, 0x1 ;  /* 0x000000010b0bb836 */ /* 0x000fe20000000000 */
[----:B------:R-:W-:Y:S02]  /*0be0*/  @P0 IADD3 R7, R7, 0x1, RZ ;  /* 0x0000000107070810 */ /* 0x000fe40007ffe0ff */
[----:B------:R-:W-:Y:S01]  /*0bf0*/  ISETP.GE.U32.AND P4, PT, R10, R21, PT ;  /* 0x000000150a00720c */ /* 0x000fe20003f86070 */
[----:B------:R-:W-:Y:S01]  /*0c00*/  HFMA2.MMA R10, -RZ, RZ, 0, 0 ;  /* 0x00000000ff0a7435 */ /* 0x000fe200000001ff */
[----:B------:R-:W-:Y:S01]  /*0c10*/  ISETP.GE.AND P0, PT, R9, RZ, PT ;  /* 0x000000ff0900720c */ /* 0x000fe20003f06270 */
[----:B------:R-:W-:Y:S01]  /*0c20*/  @!P2 IMAD.MOV R7, RZ, RZ, -R7 ;  /* 0x000000ffff07a224 */ /* 0x000fe200078e0a07 */
[----:B------:R-:W-:Y:S01]  /*0c30*/  @!P1 LOP3.LUT R7, RZ, R19, RZ, 0x33, !PT ;  /* 0x00000013ff079212 */ /* 0x000fe200078e33ff */
[----:B------:R-:W-:Y:S01]  /*0c40*/  IMAD.MOV.U32 R9, RZ, RZ, RZ ;  /* 0x000000ffff097224 */ /* 0x000fe200078e00ff */
[----:B---3--:R-:W-:-:S02]  /*0c50*/  ISETP.GE.AND P2, PT, R0, R17, PT ;  /* 0x000000110000720c */ /* 0x008fc40003f46270 */
[----:B------:R-:W-:Y:S02]  /*0c60*/  ISETP.NE.AND P1, PT, R2, RZ, PT ;  /* 0x000000ff0200720c */ /* 0x000fe40003f25270 */
[----:B-1----:R-:W-:-:S03]  /*0c70*/  VIADDMNMX R7, R7, 0x1, R12, PT ;  /* 0x0000000107077846 */ /* 0x002fc6000380010c */
[----:B------:R-:W-:Y:S01]  /*0c80*/  @P4 VIADD R11, R11, 0x1 ;  /* 0x000000010b0b4836 */ /* 0x000fe20000000000 */
        /* <DEDUP_REMOVED lines=27> */
.L_x_1278:
[----:B------:R-:W-:Y:S05]  /*0e40*/  BSYNC B0 ;  /* 0x0000000000007941 */ /* 0x000fea0003800000 */
.L_x_1277:
        /* <DEDUP_REMOVED lines=9> */
[----:B-1----:R-:W-:Y:S01]  /*0ee0*/  IMAD.MOV.U32 R12, RZ, RZ, RZ ;  /* 0x000000ffff0c7224 */ /* 0x002fe200078e00ff */
[----:B--2---:R-:W-:-:S05]  /*0ef0*/  IADD3 R14, RZ, -R13, RZ ;  /* 0x8000000dff0e7210 */ /* 0x004fca0007ffe0ff */
        /* <DEDUP_REMOVED lines=17> */
.L_x_1280:
[----:B------:R-:W-:Y:S05]  /*1010*/  BSYNC B0 ;  /* 0x0000000000007941 */ /* 0x000fea0003800000 */
.L_x_1279:
        /* <DEDUP_REMOVED lines=19> */
[C---:B------:R-:W-:Y:S01]  /*1150*/  IADD3 R16, R15.reuse, -UR7, R2 ;  /* 0x800000070f107c10 */ /* 0x040fe2000fffe002 */
[----:B------:R-:W-:Y:S01]  /*1160*/  VIADD R2, R15, -UR7 ;  /* 0x800000070f027c36 */ /* 0x000fe20008000000 */
[----:B------:R-:W-:Y:S01]  /*1170*/  IADD3 R12, R21, R19, RZ ;  /* 0x00000013150c7210 */ /* 0x000fe20007ffe0ff */
        /* <DEDUP_REMOVED lines=14> */
.L_x_1410:
        /* <DEDUP_REMOVED lines=16> */
[-C--:B------:R-:W-:Y:S01]  /*1360*/  IADD3 R31, P0, R29, R20.reuse, RZ ;  /* 0x000000141d1f7210 */ /* 0x080fe20007f1e0ff */
[----:B------:R-:W-:Y:S01]  /*1370*/  IMAD.MOV.U32 R26, RZ, RZ, R8 ;  /* 0x000000ffff1a7224 */ /* 0x000fe200078e0008 */
[----:B------:R-:W-:Y:S01]  /*1380*/  IADD3 R37, P1, R33, R20, RZ ;  /* 0x0000001421257210 */ /* 0x000fe20007f3e0ff */
[----:B------:R-:W-:Y:S01]  /*1390*/  IMAD R0, R0, UR16, RZ ;  /* 0x0000001000007c24 */ /* 0x000fe2000f8e02ff */
[-C--:B------:R-:W-:Y:S01]  /*13a0*/  LEA.HI.X.SX32 R29, R29, R12.reuse, 0x1, P0 ;  /* 0x0000000c1d1d7211 */ /* 0x080fe200000f0eff */
[----:B------:R-:W-:Y:S01]  /*13b0*/  IMAD.MOV.U32 R27, RZ, RZ, R13 ;  /* 0x000000ffff1b7224 */ /* 0x000fe200078e000d */
[----:B------:R-:W-:Y:S01]  /*13c0*/  ULDC.64 UR12, c[0x0][0x218] ;  /* 0x00008600000c7ab9 */ /* 0x000fe20000000a00 */
[----:B------:R-:W-:Y:S01]  /*13d0*/  IMAD R39, R35, UR17, R0 ;  /* 0x0000001123277c24 */ /* 0x000fe2000f8e0200 */
[----:B------:R-:W-:Y:S01]  /*13e0*/  LEA.HI.X.SX32 R33, R33, R12, 0x1, P1 ;  /* 0x0000000c21217211 */ /* 0x000fe200008f0eff */
[----:B------:R-:W-:Y:S01]  /*13f0*/  IMAD.WIDE.U32 R34, R35, UR16, R26 ;  /* 0x0000001023227c25 */ /* 0x000fe2000f8e001a */
[----:B------:R-:W-:Y:S01]  /*1400*/  UPRMT UR7, UR7, 0x8880, URZ ;  /* 0x0000888007077896 */ /* 0x000fe2000800003f */
[----:B------:R-:W-:-:S02]  /*1410*/  ULDC UR14, c[0x0][0x228] ;  /* 0x00008a00000e7ab9 */ /* 0x000fc40000000800 */
[----:B------:R-:W-:Y:S01]  /*1420*/  IMAD R0, R29, UR16, RZ ;  /* 0x000000101d007c24 */ /* 0x000fe2000f8e02ff */
[----:B------:R-:W-:Y:S01]  /*1430*/  LEA R28, P0, R34, UR12, 0x3 ;  /* 0x0000000c221c7c11 */ /* 0x000fe2000f8018ff */
[----:B------:R-:W-:Y:S01]  /*1440*/  ULDC UR11, c[0x0][0x250] ;  /* 0x00009400000b7ab9 */ /* 0x000fe20000000800 */
[----:B------:R-:W-:Y:S01]  /*1450*/  IADD3 R29, R35, R39, RZ ;  /* 0x00000027231d7210 */ /* 0x000fe20007ffe0ff */
[----:B------:R-:W-:Y:S01]  /*1460*/  IMAD R2, R33, UR16, RZ ;  /* 0x0000001021027c24 */ /* 0x000fe2000f8e02ff */
[----:B------:R-:W-:Y:S02]  /*1470*/  UIADD3 UR10, UR14, UR11, URZ ;  /* 0x0000000b0e0a7290 */ /* 0x000fe4000fffe03f */
[----:B-1----:R-:W-:Y:S01]  /*1480*/  IMAD R46, R10, R41, -UR11 ;  /* 0x8000000b0a2e7e24 */ /* 0x002fe2000f8e0229 */
[----:B------:R-:W-:Y:S01]  /*1490*/  LEA.HI.X R29, R34, UR13, R29, 0x3, P0 ;  /* 0x0000000d221d7c11 */ /* 0x000fe200080f1c1d */
[C---:B------:R-:W-:Y:S01]  /*14a0*/  IMAD R39, R31.reuse, UR17, R0 ;  /* 0x000000111f277c24 */ /* 0x040fe2000f8e0200 */
[----:B------:R-:W-:Y:S01]  /*14b0*/  ISETP.NE.AND P0, PT, RZ, UR7, PT ;  /* 0x00000007ff007c0c */ /* 0x000fe2000bf05270 */
[----:B------:R-:W-:Y:S01]  /*14c0*/  IMAD.WIDE.U32 R30, R31, UR16, R26 ;  /* 0x000000101f1e7c25 */ /* 0x000fe2000f8e001a */
[----:B--2---:R-:W-:-:S02]  /*14d0*/  VIADDMNMX R35, R46, R45, UR10, PT ;  /* 0x0000000a2e237e46 */ /* 0x004fc4000b80012d */
[----:B------:R-:W-:Y:S01]  /*14e0*/  VIMNMX R44, RZ, R46, !PT ;  /* 0x0000002eff2c7248 */ /* 0x000fe20007fe0100 */
[----:B------:R-:W-:Y:S01]  /*14f0*/  IMAD.WIDE.U32 R32, R37, UR16, R26 ;  /* 0x0000001025207c25 */ /* 0x000fe2000f8e001a */
[----:B------:R-:W-:Y:S02]  /*1500*/  LEA R52, P1, R30, UR12, 0x3 ;  /* 0x0000000c1e347c11 */ /* 0x000fe4000f8218ff */
[----:B------:R-:W-:Y:S01]  /*1510*/  VIMNMX R45, R35, UR14, PT ;  /* 0x0000000e232d7c48 */ /* 0x000fe2000bfe0100 */
[----:B------:R-:W-:Y:S01]  /*1520*/  IMAD R27, R37, UR17, R2 ;  /* 0x00000011251b7c24 */ /* 0x000fe2000f8e0202 */
[----:B------:R-:W-:Y:S01]  /*1530*/  LEA R26, P2, R32, UR12, 0x3 ;  /* 0x0000000c201a7c11 */ /* 0x000fe2000f8418ff */
[----:B------:R-:W-:Y:S02]  /*1540*/  IMAD.IADD R31, R31, 0x1, R39 ;  /* 0x000000011f1f7824 */ /* 0x000fe400078e0227 */
        /* <DEDUP_REMOVED lines=36> */
[----:B------:R-:W-:Y:S05]  /*1790*/  CALL.REL.NOINC `($__internal_18_$__cuda_sm20_div_rn_f64_full) ;  /* 0x00000050001c7944 */ /* 0x000fea0003c00000 */
.L_x_1292:
[----:B------:R-:W-:Y:S05]  /*17a0*/  BSYNC B5 ;  /* 0x0000000000057941 */ /* 0x000fea0003800000 */
.L_x_1291:
[----:B------:R-:W-:-:S11]  /*17b0*/  DADD R22, R22, R30 ;  /* 0x0000000016167229 */ /* 0x000fd6000000001e */
.L_x_1290:
[----:B------:R-:W-:Y:S05]  /*17c0*/  BSYNC B4 ;  /* 0x0000000000047941 */ /* 0x000fea0003800000 */
.L_x_1289:
        /* <DEDUP_REMOVED lines=25> */
[----:B------:R-:W-:Y:S05]  /*1960*/  CALL.REL.NOINC `($__internal_18_$__cuda_sm20_div_rn_f64_full) ;  /* 0x0000004c00a87944 */ /* 0x000fea0003c00000 */
[----:B------:R-:W-:Y:S02]  /*1970*/  IMAD.MOV.U32 R28, RZ, RZ, R30 ;  /* 0x000000ffff1c7224 */ /* 0x000fe400078e001e */
[----:B------:R-:W-:-:S07]  /*1980*/  IMAD.MOV.U32 R29, RZ, RZ, R31 ;  /* 0x000000ffff1d7224 */ /* 0x000fce00078e001f */
.L_x_1296:
[----:B------:R-:W-:Y:S05]  /*1990*/  BSYNC B5 ;  /* 0x0000000000057941 */ /* 0x000fea0003800000 */
.L_x_1295:
[----:B------:R-:W-:-:S11]  /*19a0*/  DADD R22, R22, R28 ;  /* 0x0000000016167229 */ /* 0x000fd6000000001c */
.L_x_1294:
[----:B------:R-:W-:Y:S05]  /*19b0*/  BSYNC B4 ;  /* 0x0000000000047941 */ /* 0x000fea0003800000 */
.L_x_1293:
        /* <DEDUP_REMOVED lines=25> */
[----:B------:R-:W-:Y:S05]  /*1b50*/  CALL.REL.NOINC `($__internal_18_$__cuda_sm20_div_rn_f64_full) ;  /* 0x0000004c002c7944 */ /* 0x000fea0003c00000 */
[----:B------:R-:W-:Y:S02]  /*1b60*/  IMAD.MOV.U32 R28, RZ, RZ, R30 ;  /* 0x000000ffff1c7224 */ /* 0x000fe400078e001e */
[----:B------:R-:W-:-:S07]  /*1b70*/  IMAD.MOV.U32 R29, RZ, RZ, R31 ;  /* 0x000000ffff1d7224 */ /* 0x000fce00078e001f */
.L_x_1298:
[----:B------:R-:W-:Y:S05]  /*1b80*/  BSYNC B4 ;  /* 0x0000000000047941 */ /* 0x000fea0003800000 */
.L_x_1297:
[----:B------:R-:W-:-:S11]  /*1b90*/  DADD R22, R22, R28 ;  /* 0x0000000016167229 */ /* 0x000fd6000000001c */
.L_x_1288:
[----:B------:R-:W-:Y:S05]  /*1ba0*/  BSYNC B3 ;  /* 0x0000000000037941 */ /* 0x000fea0003800000 */
.L_x_1287:
        /* <DEDUP_REMOVED lines=22> */
.L_x_1317:
        /* <DEDUP_REMOVED lines=39> */
.L_x_1304:
[----:B------:R-:W-:Y:S05]  /*1f80*/  BSYNC B5 ;  /* 0x0000000000057941 */ /* 0x000fea0003800000 */
.L_x_1303:
[----:B------:R-:W-:-:S11]  /*1f90*/  DADD R22, R22, R28 ;  /* 0x0000000016167229 */ /* 0x000fd6000000001c */
.L_x_1302:
[----:B------:R-:W-:Y:S05]  /*1fa0*/  BSYNC B4 ;  /* 0x0000000000047941 */ /* 0x000fea0003800000 */
.L_x_1301:
        /* <DEDUP_REMOVED lines=15> */
[----:B------:R-:W-:Y:S02]  /*20a0*/  LEA R32, P0, R28, UR10, 0x3 ;  /* 0x0000000a1c207c11 */ /* 0x000fe4000f8018ff */
[----:B------:R-:W-:-:S04]  /*20b0*/  IADD3 R29, R29, R31, RZ ;  /* 0x0000001f1d1d7210 */ /* 0x000fc80007ffe0ff */
        /* <DEDUP_REMOVED lines=21> */
[----:B------:R-:W-:Y:S02]  /*2210*/  IMAD.MOV.U32 R28, RZ, RZ, R30 ;  /* 0x000000ffff1c7224 */ /* 0x000fe400078e001e */
[----:B------:R-:W-:-:S07]  /*2220*/  IMAD.MOV.U32 R29, RZ, RZ, R31 ;  /* 0x000000ffff1d7224 */ /* 0x000fce00078e001f */
.L_x_1308:
[----:B------:R-:W-:Y:S05]  /*2230*/  BSYNC B5 ;  /* 0x0000000000057941 */ /* 0x000fea0003800000 */
.L_x_1307:
[----:B------:R-:W-:-:S11]  /*2240*/  DADD R22, R22, R28 ;  /* 0x0000000016167229 */ /* 0x000fd6000000001c */
.L_x_1306:
[----:B------:R-:W-:Y:S05]  /*2250*/  BSYNC B4 ;  /* 0x0000000000047941 */ /* 0x000fea0003800000 */
.L_x_1305:
        /* <DEDUP_REMOVED lines=9> */
[----:B------:R-:W-:Y:S01]  /*22f0*/  IADD3.X R0, RZ, R55, RZ, P0, !PT ;  /* 0x00000037ff007210 */ /* 0x000fe200007fe4ff */
[----:B------:R-:W-:-:S04]  /*2300*/  IMAD.MOV.U32 R29, RZ, RZ, R13 ;  /* 0x000000ffff1d7224 */ /* 0x000fc800078e000d */
[----:B------:R-:W-:Y:S02]  /*2310*/  IMAD R0, R0, UR10, RZ ;  /* 0x0000000a00007c24 */ /* 0x000fe4000f8e02ff */
        /* <DEDUP_REMOVED lines=28> */
.L_x_1312:
[----:B------:R-:W-:Y:S05]  /*24e0*/  BSYNC B5 ;  /* 0x0000000000057941 */ /* 0x000fea0003800000 */
.L_x_1311:
[----:B------:R-:W-:-:S11]  /*24f0*/  DADD R22, R22, R28 ;  /* 0x0000000016167229 */ /* 0x000fd6000000001c */
.L_x_1310:
[----:B------:R-:W-:Y:S05]  /*2500*/  BSYNC B4 ;  /* 0x0000000000047941 */ /* 0x000fea0003800000 */
.L_x_1309:
        /* <DEDUP_REMOVED lines=40> */
.L_x_1316:
[----:B------:R-:W-:Y:S05]  /*2790*/  BSYNC B5 ;  /* 0x0000000000057941 */ /* 0x000fea0003800000 */
.L_x_1315:
[----:B------:R-:W-:-:S11]  /*27a0*/  DADD R22, R22, R28 ;  /* 0x0000000016167229 */ /* 0x000fd6000000001c */
.L_x_1314:
[----:B------:R-:W-:Y:S05]  /*27b0*/  BSYNC B4 ;  /* 0x0000000000047941 */ /* 0x000fea0003800000 */
.L_x_1313:
[----:B------:R-:W1:Y:S01]  /*27c0*/  LDC R0, c[0x0][0x23c] ;  /* 0x00008f00ff007b82 */ /* 0x000e620000000800 */
[----:B------:R-:W-:Y:S02]  /*27d0*/  IADD3 R47, R47, 0x4, RZ ;  /* 0x000000042f2f7810 */ /* 0x000fe40007ffe0ff */
[----:B------:R-:W-:-:S05]  /*27e0*/  IADD3 R48, P1, R48, 0x4, RZ ;  /* 0x0000000430307810 */ /* 0x000fca0007f3e0ff */
[----:B------:R-:W2:Y:S01]  /*27f0*/  LDC R29, c[0x0][0x24c] ;  /* 0x00009300ff1d7b82 */ /* 0x000ea20000000800 */
[----:B------:R-:W-:Y:S01]  /*2800*/  IMAD.X R55, RZ, RZ, R55, P1 ;  /* 0x000000ffff377224 */ /* 0x000fe200008e0637 */
        /* <DEDUP_REMOVED lines=11> */
.L_x_1300:
[----:B------:R-:W-:Y:S05]  /*28c0*/  BSYNC B3 ;  /* 0x0000000000037941 */ /* 0x000fea0003800000 */
.L_x_1299:
[----:B------:R-:W-:Y:S05]  /*28d0*/  BRA `(.L_x_1284) ;  /* 0x0000003c00847947 */ /* 0x000fea0003800000 */
.L_x_1286:
        /* <DEDUP_REMOVED lines=11> */
[----:B------:R-:W-:Y:S01]  /*2990*/  MOV R34, 0x1 ;  /* 0x0000000100227802 */ /* 0x000fe20000000f00 */
[----:B------:R-:W-:Y:S05]  /*29a0*/  BSSY B5, `(.L_x_1322) ;  /* 0x0000018000057945 */ /* 0x000fea0003800000 */
[----:B------:R-:W4:Y:S01]  /*29b0*/  LDC R31, c[0x0][0x244] ;  /* 0x00009100ff1f7b82 */ /* 0x000f220000000800 */
[----:B---3--:R-:W-:-:S05]  /*29c0*/  IMAD R0, R9, UR7, -R0 ;  /* 0x0000000709007c24 */ /* 0x008fca000f8e0a00 */
[----:B----4-:R-:W-:-:S05]  /*29d0*/  VIADDMNMX R31, R0, R31, UR6, PT ;  /* 0x00000006001f7e46 */ /* 0x010fca000b80011f */
[----:B------:R-:W-:-:S04]  /*29e0*/  IMAD.IADD R31, R31, 0x1, -R0 ;  /* 0x000000011f1f7824 */ /* 0x000fc800078e0a00 */
        /* <DEDUP_REMOVED lines=16> */
[----:B0-----:R-:W-:Y:S05]  /*2af0*/  CALL.REL.NOINC `($__internal_18_$__cuda_sm20_div_rn_f64_full) ;  /* 0x0000003c00447944 */ /* 0x001fea0003c00000 */
[----:B------:R-:W-:Y:S02]  /*2b00*/  IMAD.MOV.U32 R28, RZ, RZ, R30 ;  /* 0x000000ffff1c7224 */ /* 0x000fe400078e001e */
[----:B------:R-:W-:-:S07]  /*2b10*/  IMAD.MOV.U32 R29, RZ, RZ, R31 ;  /* 0x000000ffff1d7224 */ /* 0x000fce00078e001f */
.L_x_1323:
[----:B------:R-:W-:Y:S05]  /*2b20*/  BSYNC B5 ;  /* 0x0000000000057941 */ /* 0x000fea0003800000 */
.L_x_1322:
[----:B------:R-:W-:-:S11]  /*2b30*/  DADD R22, R22, R28 ;  /* 0x0000000016167229 */ /* 0x000fd6000000001c */
.L_x_1321:
[----:B------:R-:W-:Y:S05]  /*2b40*/  BSYNC B4 ;  /* 0x0000000000047941 */ /* 0x000fea0003800000 */
.L_x_1320:
        /* <DEDUP_REMOVED lines=9> */
[----:B------:R-:W-:Y:S01]  /*2be0*/  MOV R28, 0x1 ;  /* 0x00000001001c7802 */ /* 0x000fe20000000f00 */
        /* <DEDUP_REMOVED lines=25> */
.L_x_1327:
[----:B------:R-:W-:Y:S05]  /*2d80*/  BSYNC B5 ;  /* 0x0000000000057941 */ /* 0x000fea0003800000 */
.L_x_1326:
[----:B------:R-:W-:-:S11]  /*2d90*/  DADD R22, R22, R28 ;  /* 0x0000000016167229 */ /* 0x000fd6000000001c */
.L_x_1325:
[----:B------:R-:W-:Y:S05]  /*2da0*/  BSYNC B4 ;  /* 0x0000000000047941 */ /* 0x000fea0003800000 */
.L_x_1324:
        /* <DEDUP_REMOVED lines=9> */
[----:B------:R-:W-:Y:S01]  /*2e40*/  MOV R28, 0x1 ;  /* 0x00000001001c7802 */ /* 0x000fe20000000f00 */
[----:B------:R-:W-:Y:S05]  /*2e50*/  BSSY B4, `(.L_x_1328) ;  /* 0x0000019000047945 */ /* 0x000fea0003800000 */
[----:B------:R-:W4:Y:S01]  /*2e60*/  LDC R2, c[0x0][0x244] ;  /* 0x00009100ff027b82 */ /* 0x000f220000000800 */
[----:B---3--:R-:W-:-:S05]  /*2e70*/  IMAD R29, R9, R0, R0 ;  /* 0x00000000091d7224 */ /* 0x008fca00078e0200 */
[----:B------:R-:W-:-:S04]  /*2e80*/  IADD3 R29, R29, -UR7, R0 ;  /* 0x800000071d1d7c10 */ /* 0x000fc8000fffe000 */
        /* <DEDUP_REMOVED lines=21> */
.L_x_1329:
[----:B------:R-:W-:Y:S05]  /*2fe0*/  BSYNC B4 ;  /* 0x0000000000047941 */ /* 0x000fea0003800000 */
.L_x_1328:
[----:B------:R-:W-:-:S11]  /*2ff0*/  DADD R22, R22, R26 ;  /* 0x0000000016167229 */ /* 0x000fd6000000001a */
.L_x_1319:
[----:B------:R-:W-:Y:S05]  /*3000*/  BSYNC B3 ;  /* 0x0000000000037941 */ /* 0x000fea0003800000 */
.L_x_1318:
[----:B------:R-:W-:Y:S01]  /*3010*/  ISETP.GE.U32.AND P0, PT, R17, 0x3, PT ;  /* 0x000000031100780c */ /* 0x000fe20003f06070 */
[----:B------:R-:W-:-:S12]  /*3020*/  BSSY B3, `(.L_x_1330) ;  /* 0x00000de000037945 */ /* 0x000fd80003800000 */
[----:B------:R-:W-:Y:S05]  /*3030*/  @!P0 BRA `(.L_x_1331) ;  /* 0x0000000c00708947 */ /* 0x000fea0003800000 */
.L_x_1348:
        /* <DEDUP_REMOVED lines=27> */
[----:B------:R-:W-:Y:S01]  /*31f0*/  IADD3 R29, -R0, R29, RZ ;  /* 0x0000001d001d7210 */ /* 0x000fe20007ffe1ff */
[----:B------:R-:W-:Y:S01]  /*3200*/  IMAD.MOV.U32 R26, RZ, RZ, 0x1 ;  /* 0x00000001ff1a7424 */ /* 0x000fe200078e00ff */
[----:B------:R-:W-:Y:S03]  /*3210*/  BSSY B5, `(.L_x_1334) ;  /* 0x0000014000057945 */ /* 0x000fe60003800000 */
        /* <DEDUP_REMOVED lines=19> */
.L_x_1335:
[----:B------:R-:W-:Y:S05]  /*3350*/  BSYNC B5 ;  /* 0x0000000000057941 */ /* 0x000fea0003800000 */
.L_x_1334:
[----:B------:R-:W-:-:S11]  /*3360*/  DADD R22, R22, R26 ;  /* 0x0000000016167229 */ /* 0x000fd6000000001a */
.L_x_1333:
[----:B------:R-:W-:Y:S05]  /*3370*/  BSYNC B4 ;  /* 0x0000000000047941 */ /* 0x000fea0003800000 */
.L_x_1332:
        /* <DEDUP_REMOVED lines=30> */
[----:B------:R-:W-:-:S03]  /*3560*/  IMAD.MOV.U32 R28, RZ, RZ, 0x1 ;  /* 0x00000001ff1c7424 */ /* 0x000fc600078e00ff */
        /* <DEDUP_REMOVED lines=19> */
[----:B------:R-:W-:Y:S01]  /*36a0*/  MOV R28, R30 ;  /* 0x0000001e001c7202 */ /* 0x000fe20000000f00 */
[----:B------:R-:W-:-:S07]  /*36b0*/  IMAD.MOV.U32 R29, RZ, RZ, R31 ;  /* 0x000000ffff1d7224 */ /* 0x000fce00078e001f */
.L_x_1339:
[----:B------:R-:W-:Y:S05]  /*36c0*/  BSYNC B5 ;  /* 0x0000000000057941 */ /* 0x000fea0003800000 */
.L_x_1338:
[----:B------:R-:W-:-:S11]  /*36d0*/  DADD R22, R22, R28 ;  /* 0x0000000016167229 */ /* 0x000fd6000000001c */
.L_x_1337:
[----:B------:R-:W-:Y:S05]  /*36e0*/  BSYNC B4 ;  /* 0x0000000000047941 */ /* 0x000fea0003800000 */
.L_x_1336:
        /* <DEDUP_REMOVED lines=53> */
.L_x_1343:
[----:B------:R-:W-:Y:S05]  /*3a40*/  BSYNC B5 ;  /* 0x0000000000057941 */ /* 0x000fea0003800000 */
.L_x_1342:
[----:B------:R-:W-:-:S11]  /*3a50*/  DADD R22, R22, R28 ;  /* 0x0000000016167229 */ /* 0x000fd6000000001c */
.L_x_1341:
[----:B------:R-:W-:Y:S05]  /*3a60*/  BSYNC B4 ;  /* 0x0000000000047941 */ /* 0x000fea0003800000 */
.L_x_1340:
        /* <DEDUP_REMOVED lines=8> */
[----:B------:R-:W-:Y:S02]  /*3af0*/  VIMNMX R29, R27, UR7, PT ;  /* 0x000000071b1d7c48 */ /* 0x000fe4000bfe0100 */
[----:B------:R-:W-:Y:S02]  /*3b00*/  IADD3 R31, -R26, R27, RZ ;  /* 0x0000001b1a1f7210 */ /* 0x000fe40007ffe1ff */
        /* <DEDUP_REMOVED lines=39> */
.L_x_1347:
[----:B------:R-:W-:Y:S05]  /*3d80*/  BSYNC B5 ;  /* 0x0000000000057941 */ /* 0x000fea0003800000 */
.L_x_1346:
[----:B------:R-:W-:-:S11]  /*3d90*/  DADD R22, R22, R26 ;  /* 0x0000000016167229 */ /* 0x000fd6000000001a */
.L_x_1345:
[----:B------:R-:W-:Y:S05]  /*3da0*/  BSYNC B4 ;  /* 0x0000000000047941 */ /* 0x000fea0003800000 */
.L_x_1344:
[----:B------:R-:W1:Y:S01]  /*3db0*/  LDC R0, c[0x0][0x23c] ;  /* 0x00008f00ff007b82 */ /* 0x000e620000000800 */
[----:B------:R-:W-:Y:S01]  /*3dc0*/  VIADD R47, R47, 0x4 ;  /* 0x000000042f2f7836 */ /* 0x000fe20000000000 */
[----:B-1----:R-:W-:-:S04]  /*3dd0*/  VIADDMNMX R0, R11, 0x1, R0, PT ;  /* 0x000000010b007846 */ /* 0x002fc80003800100 */
[----:B------:R-:W-:-:S13]  /*3de0*/  ISETP.GE.AND P0, PT, R47, R0, PT ;  /* 0x000000002f00720c */ /* 0x000fda0003f06270 */
[----:B------:R-:W-:Y:S05]  /*3df0*/  @!P0 BRA `(.L_x_1348) ;  /* 0xfffffff000908947 */ /* 0x000fea000383ffff */
.L_x_1331:
[----:B------:R-:W-:Y:S05]  /*3e00*/  BSYNC B3 ;  /* 0x0000000000037941 */ /* 0x000fea0003800000 */
.L_x_1330:
[----:B------:R-:W-:Y:S05]  /*3e10*/  BRA `(.L_x_1284) ;  /* 0x0000002800347947 */ /* 0x000fea0003800000 */
.L_x_1285:
        /* <DEDUP_REMOVED lines=31> */
.L_x_1355:
[----:B------:R-:W-:Y:S05]  /*4010*/  BSYNC B5 ;  /* 0x0000000000057941 */ /* 0x000fea0003800000 */
.L_x_1354:
[----:B------:R-:W-:-:S11]  /*4020*/  DADD R22, R22, R30 ;  /* 0x0000000016167229 */ /* 0x000fd6000000001e */
.L_x_1353:
[----:B------:R-:W-:Y:S05]  /*4030*/  BSYNC B4 ;  /* 0x0000000000047941 */ /* 0x000fea0003800000 */
.L_x_1352:
        /* <DEDUP_REMOVED lines=26> */
[----:B------:R-:W-:Y:S01]  /*41e0*/  IMAD.MOV.U32 R28, RZ, RZ, R30 ;  /* 0x000000ffff1c7224 */ /* 0x000fe200078e001e */
[----:B------:R-:W-:-:S07]  /*41f0*/  MOV R29, R31 ;  /* 0x0000001f001d7202 */ /* 0x000fce0000000f00 */
.L_x_1359:
[----:B------:R-:W-:Y:S05]  /*4200*/  BSYNC B5 ;  /* 0x0000000000057941 */ /* 0x000fea0003800000 */
.L_x_1358:
[----:B------:R-:W-:-:S11]  /*4210*/  DADD R22, R22, R28 ;  /* 0x0000000016167229 */ /* 0x000fd6000000001c */
.L_x_1357:
[----:B------:R-:W-:Y:S05]  /*4220*/  BSYNC B4 ;  /* 0x0000000000047941 */ /* 0x000fea0003800000 */
.L_x_1356:
        /* <DEDUP_REMOVED lines=26> */
[----:B------:R-:W-:Y:S01]  /*43d0*/  MOV R28, R30 ;  /* 0x0000001e001c7202 */ /* 0x000fe20000000f00 */
[----:B------:R-:W-:-:S07]  /*43e0*/  IMAD.MOV.U32 R29, RZ, RZ, R31 ;  /* 0x000000ffff1d7224 */ /* 0x000fce00078e001f */
.L_x_1361:
[----:B------:R-:W-:Y:S05]  /*43f0*/  BSYNC B4 ;  /* 0x0000000000047941 */ /* 0x000fea0003800000 */
.L_x_1360:
[----:B------:R-:W-:-:S11]  /*4400*/  DADD R22, R22, R28 ;  /* 0x0000000016167229 */ /* 0x000fd6000000001c */
.L_x_1351:
[----:B------:R-:W-:Y:S05]  /*4410*/  BSYNC B3 ;  /* 0x0000000000037941 */ /* 0x000fea0003800000 */
.L_x_1350:
[----:B------:R-:W-:Y:S01]  /*4420*/  ISETP.GE.U32.AND P0, PT, R17, 0x3, PT ;  /* 0x000000031100780c */ /* 0x000fe20003f06070 */
[----:B------:R-:W-:-:S12]  /*4430*/  BSSY B3, `(.L_x_1362) ;  /* 0x00000d5000037945 */ /* 0x000fd80003800000 */
[----:B------:R-:W-:Y:S05]  /*4440*/  @!P0 BRA `(.L_x_1363) ;  /* 0x0000000c004c8947 */ /* 0x000fea0003800000 */
.L_x_1380:
        /* <DEDUP_REMOVED lines=48> */
.L_x_1367:
[----:B------:R-:W-:Y:S05]  /*4750*/  BSYNC B5 ;  /* 0x0000000000057941 */ /* 0x000fea0003800000 */
.L_x_1366:
[----:B------:R-:W-:-:S11]  /*4760*/  DADD R22, R22, R26 ;  /* 0x0000000016167229 */ /* 0x000fd6000000001a */
.L_x_1365:
[----:B------:R-:W-:Y:S05]  /*4770*/  BSYNC B4 ;  /* 0x0000000000047941 */ /* 0x000fea0003800000 */
.L_x_1364:
        /* <DEDUP_REMOVED lines=49> */
.L_x_1371:
[----:B------:R-:W-:Y:S05]  /*4a90*/  BSYNC B5 ;  /* 0x0000000000057941 */ /* 0x000fea0003800000 */
.L_x_1370:
[----:B------:R-:W-:-:S11]  /*4aa0*/  DADD R22, R22, R28 ;  /* 0x0000000016167229 */ /* 0x000fd6000000001c */
.L_x_1369:
[----:B------:R-:W-:Y:S05]  /*4ab0*/  BSYNC B4 ;  /* 0x0000000000047941 */ /* 0x000fea0003800000 */
.L_x_1368:
        /* <DEDUP_REMOVED lines=49> */
.L_x_1375:
[----:B------:R-:W-:Y:S05]  /*4dd0*/  BSYNC B5 ;  /* 0x0000000000057941 */ /* 0x000fea0003800000 */
.L_x_1374:
[----:B------:R-:W-:-:S11]  /*4de0*/  DADD R22, R22, R28 ;  /* 0x0000000016167229 */ /* 0x000fd6000000001c */
.L_x_1373:
[----:B------:R-:W-:Y:S05]  /*4df0*/  BSYNC B4 ;  /* 0x0000000000047941 */ /* 0x000fea0003800000 */
.L_x_1372:
        /* <DEDUP_REMOVED lines=48> */
.L_x_1379:
[----:B------:R-:W-:Y:S05]  /*5100*/  BSYNC B5 ;  /* 0x0000000000057941 */ /* 0x000fea0003800000 */
.L_x_1378:
[----:B------:R-:W-:-:S11]  /*5110*/  DADD R22, R22, R26 ;  /* 0x0000000016167229 */ /* 0x000fd6000000001a */
.L_x_1377:
[----:B------:R-:W-:Y:S05]  /*5120*/  BSYNC B4 ;  /* 0x0000000000047941 */ /* 0x000fea0003800000 */
.L_x_1376:
[----:B------:R-:W1:Y:S01]  /*5130*/  LDC R0, c[0x0][0x23c] ;  /* 0x00008f00ff007b82 */ /* 0x000e620000000800 */
[----:B------:R-:W-:Y:S01]  /*5140*/  VIADD R47, R47, 0x4 ;  /* 0x000000042f2f7836 */ /* 0x000fe20000000000 */
[----:B-1----:R-:W-:-:S04]  /*5150*/  VIADDMNMX R0, R11, 0x1, R0, PT ;  /* 0x000000010b007846 */ /* 0x002fc80003800100 */
[----:B------:R-:W-:-:S13]  /*5160*/  ISETP.GE.AND P0, PT, R47, R0, PT ;  /* 0x000000002f00720c */ /* 0x000fda0003f06270 */
[----:B------:R-:W-:Y:S05]  /*5170*/  @!P0 BRA `(.L_x_1380) ;  /* 0xfffffff000b48947 */ /* 0x000fea000383ffff */
.L_x_1363:
[----:B------:R-:W-:Y:S05]  /*5180*/  BSYNC B3 ;  /* 0x0000000000037941 */ /* 0x000fea0003800000 */
.L_x_1362:
[----:B------:R-:W-:Y:S05]  /*5190*/  BRA `(.L_x_1284) ;  /* 0x0000001400547947 */ /* 0x000fea0003800000 */
.L_x_1349:
        /* <DEDUP_REMOVED lines=18> */
[----:B------:R-:W-:-:S04]  /*52c0*/  VIMNMX R31, R31, UR7, PT ;  /* 0x000000071f1f7c48 */ /* 0x000fc8000bfe0100 */
[----:B------:R-:W-:-:S05]  /*52d0*/  IADD3 R0, -R0, R31, RZ ;  /* 0x0000001f00007210 */ /* 0x000fca0007ffe1ff */
        /* <DEDUP_REMOVED lines=19> */
.L_x_1386:
[----:B------:R-:W-:Y:S05]  /*5410*/  BSYNC B5 ;  /* 0x0000000000057941 */ /* 0x000fea0003800000 */
.L_x_1385:
[----:B------:R-:W-:-:S11]  /*5420*/  DADD R22, R22, R28 ;  /* 0x0000000016167229 */ /* 0x000fd6000000001c */
.L_x_1384:
[----:B------:R-:W-:Y:S05]  /*5430*/  BSYNC B4 ;  /* 0x0000000000047941 */ /* 0x000fea0003800000 */
.L_x_1383:
        /* <DEDUP_REMOVED lines=13> */
[----:B------:R-:W-:Y:S01]  /*5510*/  VIADD R0, R0, -UR7 ;  /* 0x8000000700007c36 */ /* 0x000fe20008000000 */
[----:B------:R-:W-:-:S04]  /*5520*/  ULDC UR7, c[0x0][0x230] ;  /* 0x00008c0000077ab9 */ /* 0x000fc80000000800 */
[----:B---3--:R-:W-:Y:S02]  /*5530*/  VIADDMNMX R29, R0, R29, UR6, PT ;  /* 0x00000006001d7e46 */ /* 0x008fe4000b80011d */
        /* <DEDUP_REMOVED lines=22> */
.L_x_1390:
[----:B------:R-:W-:Y:S05]  /*56a0*/  BSYNC B5 ;  /* 0x0000000000057941 */ /* 0x000fea0003800000 */
.L_x_1389:
[----:B------:R-:W-:-:S11]  /*56b0*/  DADD R22, R22, R28 ;  /* 0x0000000016167229 */ /* 0x000fd6000000001c */
.L_x_1388:
[----:B------:R-:W-:Y:S05]  /*56c0*/  BSYNC B4 ;  /* 0x0000000000047941 */ /* 0x000fea0003800000 */
.L_x_1387:
        /* <DEDUP_REMOVED lines=38> */
.L_x_1392:
[----:B------:R-:W-:Y:S05]  /*5930*/  BSYNC B4 ;  /* 0x0000000000047941 */ /* 0x000fea0003800000 */
.L_x_1391:
[----:B------:R-:W-:-:S11]  /*5940*/  DADD R22, R22, R26 ;  /* 0x0000000016167229 */ /* 0x000fd6000000001a */
.L_x_1382:
[----:B------:R-:W-:Y:S05]  /*5950*/  BSYNC B3 ;  /* 0x0000000000037941 */ /* 0x000fea0003800000 */
.L_x_1381:
[----:B------:R-:W-:-:S13]  /*5960*/  ISETP.GE.U32.AND P0, PT, R17, 0x3, PT ;  /* 0x000000031100780c */ /* 0x000fda0003f06070 */
[----:B------:R-:W-:Y:S05]  /*5970*/  @!P0 BRA `(.L_x_1284) ;  /* 0x0000000c005c8947 */ /* 0x000fea0003800000 */
.L_x_1409:
        /* <DEDUP_REMOVED lines=49> */
.L_x_1396:
[----:B------:R-:W-:Y:S05]  /*5c90*/  BSYNC B4 ;  /* 0x0000000000047941 */ /* 0x000fea0003800000 */
.L_x_1395:
[----:B------:R-:W-:-:S11]  /*5ca0*/  DADD R22, R22, R26 ;  /* 0x0000000016167229 */ /* 0x000fd6000000001a */
.L_x_1394:
[----:B------:R-:W-:Y:S05]  /*5cb0*/  BSYNC B3 ;  /* 0x0000000000037941 */ /* 0x000fea0003800000 */
.L_x_1393:
        /* <DEDUP_REMOVED lines=50> */
.L_x_1400:
[----:B------:R-:W-:Y:S05]  /*5fe0*/  BSYNC B4 ;  /* 0x0000000000047941 */ /* 0x000fea0003800000 */
.L_x_1399:
[----:B------:R-:W-:-:S11]  /*5ff0*/  DADD R22, R22, R28 ;  /* 0x0000000016167229 */ /* 0x000fd6000000001c */
.L_x_1398:
[----:B------:R-:W-:Y:S05]  /*6000*/  BSYNC B3 ;  /* 0x0000000000037941 */ /* 0x000fea0003800000 */
.L_x_1397:
        /* <DEDUP_REMOVED lines=50> */
.L_x_1404:
[----:B------:R-:W-:Y:S05]  /*6330*/  BSYNC B4 ;  /* 0x0000000000047941 */ /* 0x000fea0003800000 */
.L_x_1403:
[----:B------:R-:W-:-:S11]  /*6340*/  DADD R22, R22, R28 ;  /* 0x0000000016167229 */ /* 0x000fd6000000001c */
.L_x_1402:
[----:B------:R-:W-:Y:S05]  /*6350*/  BSYNC B3 ;  /* 0x0000000000037941 */ /* 0x000fea0003800000 */
.L_x_1401:
        /* <DEDUP_REMOVED lines=49> */
.L_x_1408:
[----:B------:R-:W-:Y:S05]  /*6670*/  BSYNC B4 ;  /* 0x0000000000047941 */ /* 0x000fea0003800000 */
.L_x_1407:
[----:B------:R-:W-:-:S11]  /*6680*/  DADD R22, R22, R26 ;  /* 0x0000000016167229 */ /* 0x000fd6000000001a */
.L_x_1406:
[----:B------:R-:W-:Y:S05]  /*6690*/  BSYNC B3 ;  /* 0x0000000000037941 */ /* 0x000fea0003800000 */
.L_x_1405:
[----:B------:R-:W1:Y:S01]  /*66a0*/  LDC R0, c[0x0][0x23c] ;  /* 0x00008f00ff007b82 */ /* 0x000e620000000800 */
[----:B------:R-:W-:Y:S01]  /*66b0*/  VIADD R51, R51, 0x4 ;  /* 0x0000000433337836 */ /* 0x000fe20000000000 */
[----:B-1----:R-:W-:-:S04]  /*66c0*/  VIADDMNMX R0, R11, 0x1, R0, PT ;  /* 0x000000010b007846 */ /* 0x002fc80003800100 */
[----:B------:R-:W-:-:S13]  /*66d0*/  ISETP.GE.AND P0, PT, R51, R0, PT ;  /* 0x000000003300720c */ /* 0x000fda0003f06270 */
[----:B------:R-:W-:Y:S05]  /*66e0*/  @!P0 BRA `(.L_x_1409) ;  /* 0xfffffff000a48947 */ /* 0x000fea000383ffff */
.L_x_1284:
[----:B------:R-:W-:Y:S05]  /*66f0*/  BSYNC B0 ;  /* 0x0000000000007941 */ /* 0x000fea0003800000 */
.L_x_1283:
[----:B------:R-:W-:-:S05]  /*6700*/  VIADD R10, R10, 0x1 ;  /* 0x000000010a0a7836 */ /* 0x000fca0000000000 */
[----:B------:R-:W-:-:S13]  /*6710*/  ISETP.GE.AND P0, PT, R10, R7, PT ;  /* 0x000000070a00720c */ /* 0x000fda0003f06270 */
[----:B------:R-:W-:Y:S05]  /*6720*/  @!P0 BRA `(.L_x_1410) ;  /* 0xffffffa800cc8947 */ /* 0x000fea000383ffff */
.L_x_1282:
[----:B------:R-:W-:Y:S05]  /*6730*/  BSYNC B1 ;  /* 0x0000000000017941 */ /* 0x000fea0003800000 */
.L_x_1281:
[----:B------:R-:W-:Y:S01]  /*6740*/  ULDC.64 UR10, c[0x0][0x258] ;  /* 0x00009600000a7ab9 */ /* 0x000fe20000000a00 */
[----:B------:R-:W-:Y:S01]  /*6750*/  SHF.R.S32.HI R7, RZ, 0x1f, R6 ;  /* 0x0000001fff077819 */ /* 0x000fe20000011406 */
[----:B------:R-:W-:Y:S01]  /*6760*/  ULDC UR7, c[0x0][0x210] ;  /* 0x0000840000077ab9 */ /* 0x000fe20000000800 */
[----:B------:R-:W-:Y:S01]  /*6770*/  LEA R8, P0, R6, UR10, 0x3 ;  /* 0x0000000a06087c11 */ /* 0x000fe2000f8018ff */
[----:B------:R-:W-:-:S03]  /*6780*/  USHF.R.S32.HI UR10, URZ, 0x1f, UR7 ;  /* 0x0000001f3f0a7899 */ /* 0x000fc60008011407 */
[----:B------:R-:W-:Y:S02]  /*6790*/  LEA.HI.X R9, R6, UR11, R7, 0x3, P0 ;  /* 0x0000000b06097c11 */ /* 0x000fe400080f1c07 */
[----:B------:R-:W-:-:S03]  /*67a0*/  IADD3 R6, P0, R5, R6, RZ ;  /* 0x0000000605067210 */ /* 0x000fc60007f1e0ff */
[----:B------:R1:W-:Y:S02]  /*67b0*/  STG.E.64 desc[UR8][R8.64], R22 ;  /* 0x0000001608007986 */ /* 0x0003e4000c101b08 */
[----:B------:R-:W-:Y:S01]  /*67c0*/  IMAD.X R3, RZ, RZ, R3, P0 ;  /* 0x000000ffff037224 */ /* 0x000fe200000e0603 */
[----:B------:R-:W-:-:S04]  /*67d0*/  ISETP.GE.U32.AND P0, PT, R6, UR7, PT ;  /* 0x0000000706007c0c */ /* 0x000fc8000bf06070 */
[----:B------:R-:W-:-:S13]  /*67e0*/  ISETP.GE.AND.EX P0, PT, R3, UR10, PT, P0 ;  /* 0x0000000a03007c0c */ /* 0x000fda000bf06300 */
[----:B-1----:R-:W-:Y:S05]  /*67f0*/  @!P0 BRA `(.L_x_1411) ;  /* 0xffffff9800588947 */ /* 0x002fea000383ffff */
[----:B------:R-:W-:Y:S05]  /*6800*/  EXIT ;  /* 0x000000000000794d */ /* 0x000fea0003800000 */
        .weak           $__internal_18_$__cuda_sm20_div_rn_f64_full
        .type           $__internal_18_$__cuda_sm20_div_rn_f64_full,@function
        .size           $__internal_18_$__cuda_sm20_div_rn_f64_full,($__internal_19_$__cuda_sm20_div_s64 - $__internal_18_$__cuda_sm20_div_rn_f64_full)
$__internal_18_$__cuda_sm20_div_rn_f64_full:
[C---:B------:R-:W-:Y:S01]  /*6810*/  FSETP.GEU.AND P0, PT, |R31|.reuse, 1.469367938527859385e-39, PT ;  /* 0x001000001f00780b */ /* 0x040fe20003f0e200 */
[----:B------:R-:W-:Y:S01]  /*6820*/  IMAD.MOV.U32 R2, RZ, RZ, 0x1ca00000 ;  /* 0x1ca00000ff027424 */ /* 0x000fe200078e00ff */
[----:B------:R-:W-:Y:S01]  /*6830*/  LOP3.LUT R28, R31, 0x800fffff, RZ, 0xc0, !PT ;  /* 0x800fffff1f1c7812 */ /* 0x000fe200078ec0ff */
[----:B------:R-:W-:Y:S01]  /*6840*/  BSSY B2, `(.L_x_1412) ;  /* 0x0000054000027945 */ /* 0x000fe20003800000 */
[----:B------:R-:W-:Y:S02]  /*6850*/  MOV R38, 0x1 ;  /* 0x0000000100267802 */ /* 0x000fe40000000f00 */
[----:B------:R-:W-:Y:S01]  /*6860*/  LOP3.LUT R29, R28, 0x3ff00000, RZ, 0xfc, !PT ;  /* 0x3ff000001c1d7812 */ /* 0x000fe200078efcff */
[----:B------:R-:W-:Y:S01]  /*6870*/  IMAD.MOV.U32 R28, RZ, RZ, R30 ;  /* 0x000000ffff1c7224 */ /* 0x000fe200078e001e */
[C---:B------:R-:W-:Y:S02]  /*6880*/  FSETP.GEU.AND P1, PT, |R33|.reuse, 1.469367938527859385e-39, PT ;  /* 0x001000002100780b */ /* 0x040fe40003f2e200 */
[----:B------:R-:W-:-:S02]  /*6890*/  LOP3.LUT R0, R33, 0x7ff00000, RZ, 0xc0, !PT ;  /* 0x7ff0000021007812 */ /* 0x000fc400078ec0ff */
[----:B------:R-:W-:Y:S01]  /*68a0*/  LOP3.LUT R49, R31, 0x7ff00000, RZ, 0xc0, !PT ;  /* 0x7ff000001f317812 */ /* 0x000fe200078ec0ff */
[----:B------:R-:W-:-:S03]  /*68b0*/  @!P0 DMUL R28, R30, 8.98846567431157953865e+307 ;  /* 0x7fe000001e1c8828 */ /* 0x000fc60000000000 */
[----:B------:R-:W-:-:S03]  /*68c0*/  ISETP.GE.U32.AND P3, PT, R0, R49, PT ;  /* 0x000000310000720c */ /* 0x000fc60003f66070 */
[----:B------:R-:W0:Y:S02]  /*68d0*/  MUFU.RCP64H R39, R29 ;  /* 0x0000001d00277308 */ /* 0x000e240000001800 */
[----:B------:R-:W-:Y:S01]  /*68e0*/  @!P1 LOP3.LUT R35, R31, 0x7ff00000, RZ, 0xc0, !PT ;  /* 0x7ff000001f239812 */ /* 0x000fe200078ec0ff */
[----:B------:R-:W-:Y:S01]  /*68f0*/  @!P1 IMAD.MOV.U32 R40, RZ, RZ, RZ ;  /* 0x000000ffff289224 */ /* 0x000fe200078e00ff */
[----:B------:R-:W-:Y:S02]  /*6900*/  @!P0 LOP3.LUT R49, R29, 0x7ff00000, RZ, 0xc0, !PT ;  /* 0x7ff000001d318812 */ /* 0x000fe400078ec0ff */
[----:B------:R-:W-:Y:S02]  /*6910*/  @!P1 ISETP.GE.U32.AND P2, PT, R0, R35, PT ;  /* 0x000000230000920c */ /* 0x000fe40003f46070 */
[----:B------:R-:W-:-:S04]  /*6920*/  SEL R35, R2, 0x63400000, !P3 ;  /* 0x6340000002237807 */ /* 0x000fc80005800000 */
        /* <DEDUP_REMOVED lines=15> */
[----:B------:R-:W-:Y:S01]  /*6a20*/  ISETP.GT.U32.AND P0, PT, R56, 0x7feffffe, PT ;  /* 0x7feffffe3800780c */ /* 0x000fe20003f04070 */
[----:B------:R-:W-:-:S03]  /*6a30*/  VIADD R56, R49, 0xffffffff ;  /* 0xffffffff31387836 */ /* 0x000fc60000000000 */
        /* <DEDUP_REMOVED lines=9> */
[----:B------:R-:W-:-:S04]  /*6ad0*/  SEL R33, R2, 0x63400000, !P0 ;  /* 0x6340000002217807 */ /* 0x000fc80004000000 */
[----:B------:R-:W-:-:S05]  /*6ae0*/  IADD3 R0, -R33, R0, RZ ;  /* 0x0000000021007210 */ /* 0x000fca0007ffe1ff */
        /* <DEDUP_REMOVED lines=11> */
[----:B------:R-:W-:Y:S01]  /*6ba0*/  DMUL.RP R32, R40, R32 ;  /* 0x0000002028207228 */ /* 0x000fe20000008000 */
[----:B------:R-:W-:-:S06]  /*6bb0*/  IMAD.MOV.U32 R28, RZ, RZ, RZ ;  /* 0x000000ffff1c7224 */ /* 0x000fcc00078e00ff */
[----:B------:R-:W-:-:S03]  /*6bc0*/  DFMA R28, R36, -R28, R40 ;  /* 0x8000001c241c722b */ /* 0x000fc60000000028 */
[----:B------:R-:W-:-:S03]  /*6bd0*/  LOP3.LUT R31, R33, R31, RZ, 0x3c, !PT ;  /* 0x0000001f211f7212 */ /* 0x000fc600078e3cff */
[----:B------:R-:W-:-:S04]  /*6be0*/  IADD3 R28, -R0, -0x43300000, RZ ;  /* 0xbcd00000001c7810 */ /* 0x000fc80007ffe1ff */
[----:B------:R-:W-:-:S04]  /*6bf0*/  FSETP.NEU.AND P0, PT, |R29|, R28, PT ;  /* 0x0000001c1d00720b */ /* 0x000fc80003f0d200 */
[----:B------:R-:W-:Y:S02]  /*6c00*/  FSEL R36, R32, R36, !P0 ;  /* 0x0000002420247208 */ /* 0x000fe40004000000 */
[----:B------:R-:W-:Y:S01]  /*6c10*/  FSEL R37, R31, R37, !P0 ;  /* 0x000000251f257208 */ /* 0x000fe20004000000 */
[----:B------:R-:W-:Y:S06]  /*6c20*/  BRA `(.L_x_1414) ;  /* 0x0000000000547947 */ /* 0x000fec0003800000 */
.L_x_1413:
[----:B------:R-:W-:-:S14]  /*6c30*/  DSETP.NAN.AND P0, PT, R32, R32, PT ;  /* 0x000000202000722a */ /* 0x000fdc0003f08000 */
[----:B------:R-:W-:Y:S05]  /*6c40*/  @P0 BRA `(.L_x_1415) ;  /* 0x0000000000440947 */ /* 0x000fea0003800000 */
[----:B------:R-:W-:-:S14]  /*6c50*/  DSETP.NAN.AND P0, PT, R30, R30, PT ;  /* 0x0000001e1e00722a */ /* 0x000fdc0003f08000 */
[----:B------:R-:W-:Y:S05]  /*6c60*/  @P0 BRA `(.L_x_1416) ;  /* 0x0000000000300947 */ /* 0x000fea0003800000 */
[----:B------:R-:W-:Y:S01]  /*6c70*/  ISETP.NE.AND P0, PT, R0, R49, PT ;  /* 0x000000310000720c */ /* 0x000fe20003f05270 */
[----:B------:R-:W-:Y:S01]  /*6c80*/  IMAD.MOV.U32 R37, RZ, RZ, -0x80000 ;  /* 0xfff80000ff257424 */ /* 0x000fe200078e00ff */
[----:B------:R-:W-:-:S11]  /*6c90*/  MOV R36, 0x0 ;  /* 0x0000000000247802 */ /* 0x000fd60000000f00 */
        /* <DEDUP_REMOVED lines=9> */
.L_x_1416:
[----:B------:R-:W-:Y:S01]  /*6d30*/  LOP3.LUT R37, R31, 0x80000, RZ, 0xfc, !PT ;  /* 0x000800001f257812 */ /* 0x000fe200078efcff */
[----:B------:R-:W-:Y:S01]  /*6d40*/  IMAD.MOV.U32 R36, RZ, RZ, R30 ;  /* 0x000000ffff247224 */ /* 0x000fe200078e001e */
[----:B------:R-:W-:Y:S06]  /*6d50*/  BRA `(.L_x_1414) ;  /* 0x0000000000087947 */ /* 0x000fec0003800000 */
.L_x_1415:
[----:B------:R-:W-:Y:S02]  /*6d60*/  LOP3.LUT R37, R33, 0x80000, RZ, 0xfc, !PT ;  /* 0x0008000021257812 */ /* 0x000fe400078efcff */
[----:B------:R-:W-:-:S07]  /*6d70*/  MOV R36, R32 ;  /* 0x0000002000247202 */ /* 0x000fce0000000f00 */
.L_x_1414:
[----:B------:R-:W-:Y:S05]  /*6d80*/  BSYNC B2 ;  /* 0x0000000000027941 */ /* 0x000fea0003800000 */
.L_x_1412:
[----:B------:R-:W-:Y:S02]  /*6d90*/  IMAD.MOV.U32 R28, RZ, RZ, R4 ;  /* 0x000000ffff1c7224 */ /* 0x000fe400078e0004 */
[----:B------:R-:W-:Y:S02]  /*6da0*/  IMAD.MOV.U32 R29, RZ, RZ, 0x0 ;  /* 0x00000000ff1d7424 */ /* 0x000fe400078e00ff */
[----:B------:R-:W-:Y:S02]  /*6db0*/  IMAD.MOV.U32 R30, RZ, RZ, R36 ;  /* 0x000000ffff1e7224 */ /* 0x000fe400078e0024 */
[----:B------:R-:W-:Y:S01]  /*6dc0*/  IMAD.MOV.U32 R31, RZ, RZ, R37 ;  /* 0x000000ffff1f7224 */ /* 0x000fe200078e0025 */
[----:B------:R-:W-:Y:S06]  /*6dd0*/  RET.REL.NODEC R28 `(_ZN2at6native49_GLOBAL__N__3489678a_16_AveragePool2d_cu_fb80407639avg_pool2d_backward_out_cuda_frame_nhwcIddiEEvT1_PKT_llliiiiiiiiPS4_ibb) ;  /* 0xffffff901c887950 */ /* 0x000fec0003c3ffff */
        .weak           $__internal_19_$__cuda_sm20_div_s64
        .type           $__internal_19_$__cuda_sm20_div_s64,@function
        .size           $__internal_19_$__cuda_sm20_div_s64,(.L_x_1841 - $__internal_19_$__cuda_sm20_div_s64)
$__internal_19_$__cuda_sm20_div_s64:
        /* <DEDUP_REMOVED lines=22> */
[----:B------:R-:W-:Y:S01]  /*6f40*/  IMAD.X R16, R21, 0x1, R15, P0 ;  /* 0x0000000115107824 */ /* 0x000fe200000e060f */
[----:B------:R-:W-:-:S03]  /*6f50*/  IADD3 R23, P4, RZ, -R20, RZ ;  /* 0x80000014ff177210 */ /* 0x000fc60007f9e0ff */
[----:B------:R-:W-:Y:S01]  /*6f60*/  IMAD.WIDE.U32 R14, R17, R12, RZ ;  /* 0x0000000c110e7225 */ /* 0x000fe200078e00ff */
[----:B------:R-:W-:Y:S02]  /*6f70*/  IADD3.X R19, RZ, RZ, R16, P2, P1 ;  /* 0x000000ffff137210 */ /* 0x000fe400017e2410 */
[----:B------:R-:W-:Y:S01]  /*6f80*/  SEL R23, R23, R20, !P3 ;  /* 0x0000001417177207 */ /* 0x000fe20005800000 */
[----:B------:R-:W-:Y:S01]  /*6f90*/  IMAD R15, R17, R13, R15 ;  /* 0x0000000d110f7224 */ /* 0x000fe200078e020f */
[----:B------:R-:W-:Y:S01]  /*6fa0*/  IADD3 R21, P0, RZ, -R14, RZ ;  /* 0x8000000eff157210 */ /* 0x000fe20007f1e0ff */
[----:B------:R-:W-:Y:S02]  /*6fb0*/  IMAD.X R18, RZ, RZ, ~R9, P4 ;  /* 0x000000ffff127224 */ /* 0x000fe400020e0e09 */
        /* <DEDUP_REMOVED lines=9> */
[----:B------:R-:W-:Y:S02]  /*7050*/  IADD3 R17, P2, R16, R17, RZ ;  /* 0x0000001110117210 */ /* 0x000fe40007f5e0ff */
        /* <DEDUP_REMOVED lines=31> */
[----:B------:R-:W-:Y:S01]  /*7250*/  ISETP.GE.AND P1, PT, R13, RZ, PT ;  /* 0x000000ff0d00720c */ /* 0x000fe20003f26270 */
[----:B------:R-:W-:Y:S01]  /*7260*/  IMAD.MOV.U32 R13, RZ, RZ, 0x0 ;  /* 0x00000000ff0d7424 */ /* 0x000fe200078e00ff */
[----:B------:R-:W-:Y:S02]  /*7270*/  SEL R21, R21, R12, P0 ;  /* 0x0000000c15157207 */ /* 0x000fe40000000000 */
[----:B------:R-:W-:-:S02]  /*7280*/  IADD3 R9, P2, RZ, -R20, RZ ;  /* 0x80000014ff097210 */ /* 0x000fc40007f5e0ff */
[----:B------:R-:W-:Y:S02]  /*7290*/  ISETP.NE.U32.AND P0, PT, R7, RZ, PT ;  /* 0x000000ff0700720c */ /* 0x000fe40003f05070 */
[----:B------:R-:W-:Y:S01]  /*72a0*/  SEL R20, R9, R20, !P1 ;  /* 0x0000001409147207 */ /* 0x000fe20004800000 */
[----:B------:R-:W-:Y:S01]  /*72b0*/  IMAD.X R12, RZ, RZ, ~R21, P2 ;  /* 0x000000ffff0c7224 */ /* 0x000fe200010e0e15 */
[----:B------:R-:W-:-:S04]  /*72c0*/  ISETP.NE.AND.EX P0, PT, R4, RZ, PT, P0 ;  /* 0x000000ff0400720c */ /* 0x000fc80003f05300 */
[----:B------:R-:W-:Y:S01]  /*72d0*/  SEL R21, R12, R21, !P1 ;  /* 0x000000150c157207 */ /* 0x000fe20004800000 */
[----:B------:R-:W-:Y:S01]  /*72e0*/  IMAD.MOV.U32 R12, RZ, RZ, R2 ;  /* 0x000000ffff0c7224 */ /* 0x000fe200078e0002 */
[----:B------:R-:W-:Y:S02]  /*72f0*/  SEL R20, R20, 0xffffffff, P0 ;  /* 0xffffffff14147807 */ /* 0x000fe40000000000 */
[----:B------:R-:W-:Y:S01]  /*7300*/  SEL R21, R21, 0xffffffff, P0 ;  /* 0xffffffff15157807 */ /* 0x000fe20000000000 */
[----:B------:R-:W-:Y:S06]  /*7310*/  RET.REL.NODEC R12 `(_ZN2at6native49_GLOBAL__N__3489678a_16_AveragePool2d_cu_fb80407639avg_pool2d_backward_out_cuda_frame_nhwcIddiEEvT1_PKT_llliiiiiiiiPS4_ibb) ;  /* 0xffffff8c0c387950 */ /* 0x000fec0003c3ffff */
.L_x_1417:
        /* <DEDUP_REMOVED lines=14> */
.L_x_1841:


//--------------------- .text._ZN2at6native49_GLOBAL__N__3489678a_16_AveragePool2d_cu_fb80407625avg_pool2d_out_cuda_frameIN3c108BFloat16EfEEviPKT_lllliiiiiiiPS5_ibb --------------------------
	.section	.text._ZN2at6native49_GLOBAL__N__3489678a_16_AveragePool2d_cu_fb80407625avg_pool2d_out_cuda_frameIN3c108BFloat16EfEEviPKT_lllliiiiiiiPS5_ibb,"ax",@progbits
	.align	128
.text._ZN2at6native49_GLOBAL__N__3489678a_16_AveragePool2d_cu_fb80407625avg_pool2d_out_cuda_frameIN3c108BFloat16EfEEviPKT_lllliiiiiiiPS5_ibb:
        .type           _ZN2at6native49_GLOBAL__N__3489678a_16_AveragePool2d_cu_fb80407625avg_pool2d_out_cuda_frameIN3c108BFloat16EfEEviPKT_lllliiiiiiiPS5_ibb,@function
        .size           _ZN2at6native49_GLOBAL__N__3489678a_16_AveragePool2d_cu_fb80407625avg_pool2d_out_cuda_frameIN3c108BFloat16EfEEviPKT_lllliiiiiiiPS5_ibb,(.L_x_1844 - _ZN2at6native49_GLOBAL__N__3489678a_16_AveragePool2d_cu_fb80407625avg_pool2d_out_cuda_frameIN3c108BFloat16EfEEviPKT_lllliiiiiiiPS5_ibb)
        .other          _ZN2at6native49_GLOBAL__N__3489678a_16_AveragePool2d_cu_fb80407625avg_pool2d_out_cuda_frameIN3c108BFloat16EfEEviPKT_lllliiiiiiiPS5_ibb,@"STO_CUDA_ENTRY STV_DEFAULT"
_ZN2at6native49_GLOBAL__N__3489678a_16_AveragePool2d_cu_fb80407625avg_pool2d_out_cuda_frameIN3c108BFloat16EfEEviPKT_lllliiiiiiiPS5_ibb:
        /* <DEDUP_REMOVED lines=11> */
[----:B------:R-:W-:Y:S01]  /*00b0*/  ULDC.U8 UR4, c[0x0][0x26c] ;  /* 0x00009b0000047ab9 */ /* 0x000fe20000000000 */
[----:B------:R-:W-:Y:S01]  /*00c0*/  ULDC UR6, c[0x0][0x258] ;  /* 0x0000960000067ab9 */ /* 0x000fe20000000800 */
[----:B------:R-:W-:Y:S01]  /*00d0*/  UPRMT UR5, UR4, 0x8880, URZ ;  /* 0x0000888004057896 */ /* 0x000fe2000800003f */
[----:B------:R-:W-:Y:S01]  /*00e0*/  IMAD.MOV.U32 R0, RZ, RZ, R2 ;  /* 0x000000ffff007224 */ /* 0x000fe200078e0002 */
[----:B------:R-:W-:Y:S01]  /*00f0*/  ULDC.64 UR8, c[0x0][0x208] ;  /* 0x0000820000087ab9 */ /* 0x000fe20000000a00 */
[----:B------:R-:W-:Y:S02]  /*0100*/  ULDC UR4, c[0x0][0x248] ;  /* 0x0000920000047ab9 */ /* 0x000fe40000000800 */
[----:B------:R-:W-:Y:S01]  /*0110*/  ULOP3.LUT UR4, URZ, UR4, URZ, 0x33, !UPT ;  /* 0x000000043f047292 */ /* 0x000fe2000f8e333f */
[----:B------:R-:W-:Y:S01]  /*0120*/  ISETP.NE.AND P0, PT, RZ, UR5, PT ;  /* 0x00000005ff007c0c */ /* 0x000fe2000bf05270 */
[----:B------:R-:W-:Y:S02]  /*0130*/  ULDC UR5, c[0x0][0xc] ;  /* 0x0000030000057ab9 */ /* 0x000fe40000000800 */
[----:B------:R-:W-:Y:S01]  /*0140*/  UIADD3 UR4, UR4, UR6, URZ ;  /* 0x0000000604047290 */ /* 0x000fe2000fffe03f */
[----:B------:R-:W-:-:S09]  /*0150*/  IMAD R5, R5, UR5, RZ ;  /* 0x0000000505057c24 */ /* 0x000fd2000f8e02ff */
[----:B------:R-:W-:Y:S05]  /*0160*/  @!P0 BRA `(.L_x_1418) ;  /* 0x0000001800488947 */ /* 0x000fea0003800000 */
.L_x_1439:
[----:B------:R-:W0:Y:S01]  /*0170*/  LDC R11, c[0x0][0x240] ;  /* 0x00009000ff0b7b82 */ /* 0x000e220000000800 */
[----:B------:R-:W-:Y:S01]  /*0180*/  ULDC UR5, c[0x0][0x23c] ;  /* 0x00008f0000057ab9 */ /* 0x000fe20000000800 */
[----:B------:R-:W-:Y:S01]  /*0190*/  BSSY B0, `(.L_x_1419) ;  /* 0x000003d000007945 */ /* 0x000fe20003800000 */
[----:B0-----:R-:W-:-:S04]  /*01a0*/  IABS R9, R11 ;  /* 0x0000000b00097213 */ /* 0x001fc80000000000 */
[----:B------:R-:W0:Y:S08]  /*01b0*/  I2F.RP R2, R9 ;  /* 0x0000000900027306 */ /* 0x000e300000209400 */
[----:B0-----:R-:W0:Y:S02]  /*01c0*/  MUFU.RCP R2, R2 ;  /* 0x0000000200027308 */ /* 0x001e240000001000 */
[----:B0-----:R-:W-:-:S06]  /*01d0*/  IADD3 R6, R2, 0xffffffe, RZ ;  /* 0x0ffffffe02067810 */ /* 0x001fcc0007ffe0ff */
[----:B------:R0:W1:Y:S02]  /*01e0*/  F2I.FTZ.U32.TRUNC.NTZ R7, R6 ;  /* 0x0000000600077305 */ /* 0x000064000021f000 */
[----:B0-----:R-:W-:Y:S02]  /*01f0*/  IMAD.MOV.U32 R6, RZ, RZ, RZ ;  /* 0x000000ffff067224 */ /* 0x001fe400078e00ff */
[----:B-1----:R-:W-:-:S04]  /*0200*/  IMAD.MOV R4, RZ, RZ, -R7 ;  /* 0x000000ffff047224 */ /* 0x002fc800078e0a07 */
[----:B------:R-:W-:Y:S01]  /*0210*/  IMAD R13, R4, R9, RZ ;  /* 0x00000009040d7224 */ /* 0x000fe200078e02ff */
[----:B------:R-:W-:-:S03]  /*0220*/  IABS R4, R0 ;  /* 0x0000000000047213 */ /* 0x000fc60000000000 */
[----:B------:R-:W-:-:S06]  /*0230*/  IMAD.HI.U32 R7, R7, R13, R6 ;  /* 0x0000000d07077227 */ /* 0x000fcc00078e0006 */
[----:B------:R-:W-:-:S05]  /*0240*/  IMAD.HI.U32 R2, R7, R4, RZ ;  /* 0x0000000407027227 */ /* 0x000fca00078e00ff */
[----:B------:R-:W-:-:S05]  /*0250*/  IADD3 R7, -R2, RZ, RZ ;  /* 0x000000ff02077210 */ /* 0x000fca0007ffe1ff */
[----:B------:R-:W-:-:S05]  /*0260*/  IMAD R4, R9, R7, R4 ;  /* 0x0000000709047224 */ /* 0x000fca00078e0204 */
[----:B------:R-:W-:-:S13]  /*0270*/  ISETP.GT.U32.AND P1, PT, R9, R4, PT ;  /* 0x000000040900720c */ /* 0x000fda0003f24070 */
[----:B------:R-:W-:Y:S02]  /*0280*/  @!P1 IMAD.IADD R4, R4, 0x1, -R9 ;  /* 0x0000000104049824 */ /* 0x000fe400078e0a09 */
[----:B------:R-:W-:Y:S01]  /*0290*/  @!P1 VIADD R2, R2, 0x1 ;  /* 0x0000000102029836 */ /* 0x000fe20000000000 */
[----:B------:R-:W-:Y:S02]  /*02a0*/  ISETP.NE.AND P1, PT, R11, RZ, PT ;  /* 0x000000ff0b00720c */ /* 0x000fe40003f25270 */
[----:B------:R-:W-:Y:S02]  /*02b0*/  ISETP.GE.U32.AND P0, PT, R4, R9, PT ;  /* 0x000000090400720c */ /* 0x000fe40003f06070 */
[----:B------:R-:W-:-:S04]  /*02c0*/  LOP3.LUT R4, R0, R11, RZ, 0x3c, !PT ;  /* 0x0000000b00047212 */ /* 0x000fc800078e3cff */
[----:B------:R-:W-:-:S07]  /*02d0*/  ISETP.GE.AND P2, PT, R4, RZ, PT ;  /* 0x000000ff0400720c */ /* 0x000fce0003f46270 */
[----:B------:R-:W-:-:S06]  /*02e0*/  @P0 IADD3 R2, R2, 0x1, RZ ;  /* 0x0000000102020810 */ /* 0x000fcc0007ffe0ff */
[----:B------:R-:W-:Y:S01]  /*02f0*/  @!P2 IMAD.MOV R2, RZ, RZ, -R2 ;  /* 0x000000ffff02a224 */ /* 0x000fe200078e0a02 */
[----:B------:R-:W-:-:S04]  /*0300*/  @!P1 LOP3.LUT R2, RZ, R11, RZ, 0x33, !PT ;  /* 0x0000000bff029212 */ /* 0x000fc800078e33ff */
[----:B------:R-:W-:-:S04]  /*0310*/  SHF.R.S32.HI R15, RZ, 0x1f, R2 ;  /* 0x0000001fff0f7819 */ /* 0x000fc80000011402 */
[----:B------:R-:W-:-:S04]  /*0320*/  LOP3.LUT R4, R15, UR5, RZ, 0xfc, !PT ;  /* 0x000000050f047c12 */ /* 0x000fc8000f8efcff */
[----:B------:R-:W-:-:S13]  /*0330*/  ISETP.NE.U32.AND P0, PT, R4, RZ, PT ;  /* 0x000000ff0400720c */ /* 0x000fda0003f05070 */
[----:B------:R-:W-:Y:S05]  /*0340*/  @!P0 BRA `(.L_x_1420) ;  /* 0x00000000002c8947 */ /* 0x000fea0003800000 */
[----:B------:R-:W-:Y:S01]  /*0350*/  ULDC.64 UR6, c[0x0][0x238] ;  /* 0x00008e0000067ab9 */ /* 0x000fe20000000a00 */
[----:B------:R-:W-:Y:S01]  /*0360*/  MOV R16, 0x3a0 ;  /* 0x000003a000107802 */ /* 0x000fe20000000f00 */
[----:B------:R-:W-:Y:S01]  /*0370*/  IMAD.U32 R14, RZ, RZ, UR6 ;  /* 0x00000006ff0e7e24 */ /* 0x000fe2000f8e00ff */
[----:B------:R-:W-:-:S07]  /*0380*/  MOV R4, UR7 ;  /* 0x0000000700047c02 */ /* 0x000fce0008000f00 */
[----:B------:R-:W-:Y:S05]  /*0390*/  CALL.REL.NOINC `($__internal_20_$__cuda_sm20_div_s64) ;  /* 0x0000002c00647944 */ /* 0x000fea0003c00000 */
[--C-:B------:R-:W-:Y:S01]  /*03a0*/  IMAD.MOV R17, RZ, RZ, -R4.reuse ;  /* 0x000000ffff117224 */ /* 0x100fe200078e0a04 */
[----:B------:R-:W-:Y:S01]  /*03b0*/  ULDC UR5, c[0x0][0x238] ;  /* 0x00008e0000057ab9 */ /* 0x000fe20000000800 */
[----:B------:R-:W-:Y:S01]  /*03c0*/  IMAD.MOV.U32 R10, RZ, RZ, R4 ;  /* 0x000000ffff0a7224 */ /* 0x000fe200078e0004 */
[----:B------:R-:W-:Y:S01]  /*03d0*/  MOV R11, R9 ;  /* 0x00000009000b7202 */ /* 0x000fe20000000f00 */
[----:B------:R-:W-:Y:S01]  /*03e0*/  IMAD R17, R17, UR5, R2 ;  /* 0x0000000511117c24 */ /* 0x000fe2000f8e0202 */
[----:B------:R-:W-:Y:S06]  /*03f0*/  BRA `(.L_x_1421) ;  /* 0x0000000000587947 */ /* 0x000fec0003800000 */
.L_x_1420:
[----:B------:R-:W-:Y:S01]  /*0400*/  ULDC UR5, c[0x0][0x238] ;  /* 0x00008e0000057ab9 */ /* 0x000fe20000000800 */
[----:B------:R-:W-:Y:S01]  /*0410*/  MOV R11, RZ ;  /* 0x000000ff000b7202 */ /* 0x000fe20000000f00 */
        /* <DEDUP_REMOVED lines=20> */
.L_x_1421:
[----:B------:R-:W-:Y:S05]  /*0560*/  BSYNC B0 ;  /* 0x0000000000007941 */ /* 0x000fea0003800000 */
.L_x_1419:
        /* <DEDUP_REMOVED lines=11> */
[----:B------:R-:W-:Y:S05]  /*0620*/  CALL.REL.NOINC `($__internal_20_$__cuda_sm20_div_s64) ;  /* 0x0000002800c07944 */ /* 0x000fea0003c00000 */
[----:B------:R-:W-:Y:S01]  /*0630*/  ULDC UR5, c[0x0][0x220] ;  /* 0x0000880000057ab9 */ /* 0x000fe20000000800 */
[--C-:B------:R-:W-:Y:S01]  /*0640*/  IMAD.MOV R8, RZ, RZ, -R4.reuse ;  /* 0x000000ffff087224 */ /* 0x100fe200078e0a04 */
[----:B------:R-:W-:Y:S01]  /*0650*/  MOV R11, UR5 ;  /* 0x00000005000b7c02 */ /* 0x000fe20008000f00 */
[----:B------:R-:W-:-:S04]  /*0660*/  IMAD.MOV.U32 R6, RZ, RZ, R4 ;  /* 0x000000ffff067224 */ /* 0x000fc800078e0004 */
[----:B------:R-:W-:Y:S01]  /*0670*/  IMAD R8, R8, R11, R10 ;  /* 0x0000000b08087224 */ /* 0x000fe200078e020a */
[----:B------:R-:W-:Y:S06]  /*0680*/  BRA `(.L_x_1424) ;  /* 0x0000000000587947 */ /* 0x000fec0003800000 */
.L_x_1423:
[----:B------:R-:W-:Y:S02]  /*0690*/  ULDC UR5, c[0x0][0x220] ;  /* 0x0000880000057ab9 */ /* 0x000fe40000000800 */
[----:B------:R-:W-:-:S04]  /*06a0*/  IMAD.U32 R11, RZ, RZ, UR5 ;  /* 0x00000005ff0b7e24 */ /* 0x000fc8000f8e00ff */
[----:B------:R-:W0:Y:S01]  /*06b0*/  I2F.U32.RP R2, R11 ;  /* 0x0000000b00027306 */ /* 0x000e220000209000 */
[----:B------:R-:W-:-:S07]  /*06c0*/  ISETP.NE.U32.AND P2, PT, R11, RZ, PT ;  /* 0x000000ff0b00720c */ /* 0x000fce0003f45070 */
[----:B0-----:R-:W0:Y:S02]  /*06d0*/  MUFU.RCP R2, R2 ;  /* 0x0000000200027308 */ /* 0x001e240000001000 */
[----:B0-----:R-:W-:-:S06]  /*06e0*/  IADD3 R6, R2, 0xffffffe, RZ ;  /* 0x0ffffffe02067810 */ /* 0x001fcc0007ffe0ff */
        /* <DEDUP_REMOVED lines=16> */
.L_x_1424:
[----:B------:R-:W-:Y:S05]  /*07f0*/  BSYNC B0 ;  /* 0x0000000000007941 */ /* 0x000fea0003800000 */
.L_x_1422:
[----:B------:R-:W0:Y:S01]  /*0800*/  LDC R15, c[0x0][0x240] ;  /* 0x00009000ff0f7b82 */ /* 0x000e220000000800 */
[----:B------:R-:W-:Y:S01]  /*0810*/  IABS R9, R0 ;  /* 0x0000000000097213 */ /* 0x000fe20000000000 */
[----:B------:R-:W-:Y:S01]  /*0820*/  ULDC UR5, c[0x0][0x228] ;  /* 0x00008a0000057ab9 */ /* 0x000fe20000000800 */
[----:B------:R-:W-:Y:S01]  /*0830*/  ISETP.GE.AND P1, PT, R0, RZ, PT ;  /* 0x000000ff0000720c */ /* 0x000fe20003f26270 */
[----:B------:R-:W-:Y:S01]  /*0840*/  ULDC UR6, c[0x0][0x254] ;  /* 0x0000950000067ab9 */ /* 0x000fe20000000800 */
[----:B------:R-:W-:Y:S01]  /*0850*/  ULDC UR7, c[0x0][0x24c] ;  /* 0x0000930000077ab9 */ /* 0x000fe20000000800 */
[----:B------:R-:W-:Y:S01]  /*0860*/  UIADD3 UR5, UR5, UR6, URZ ;  /* 0x0000000605057290 */ /* 0x000fe2000fffe03f */
[----:B------:R-:W-:Y:S01]  /*0870*/  BSSY B1, `(.L_x_1425) ;  /* 0x0000113000017945 */ /* 0x000fe20003800000 */
[----:B------:R-:W1:Y:S01]  /*0880*/  LDC R10, c[0x0][0x250] ;  /* 0x00009400ff0a7b82 */ /* 0x000e620000000800 */
[----:B------:R-:W-:Y:S01]  /*0890*/  ULDC UR6, c[0x0][0x258] ;  /* 0x0000960000067ab9 */ /* 0x000fe20000000800 */
[----:B------:R-:W-:Y:S01]  /*08a0*/  ULDC UR11, c[0x0][0x258] ;  /* 0x00009600000b7ab9 */ /* 0x000fe20000000800 */
[----:B------:R-:W-:-:S05]  /*08b0*/  ULDC UR10, c[0x0][0x228] ;  /* 0x00008a00000a7ab9 */ /* 0x000fca0000000800 */
[----:B------:R-:W2:Y:S01]  /*08c0*/  LDC R14, c[0x0][0x244] ;  /* 0x00009100ff0e7b82 */ /* 0x000ea20000000800 */
[----:B0-----:R-:W-:Y:S02]  /*08d0*/  IABS R4, R15 ;  /* 0x0000000f00047213 */ /* 0x001fe40000000000 */
[----:B------:R-:W-:Y:S02]  /*08e0*/  ISETP.NE.AND P2, PT, R15, RZ, PT ;  /* 0x000000ff0f00720c */ /* 0x000fe40003f45270 */
[----:B------:R-:W0:Y:S08]  /*08f0*/  I2F.RP R2, R4 ;  /* 0x0000000400027306 */ /* 0x000e300000209400 */
[----:B0-----:R-:W0:Y:S02]  /*0900*/  MUFU.RCP R2, R2 ;  /* 0x0000000200027308 */ /* 0x001e240000001000 */
[----:B0-----:R-:W-:-:S02]  /*0910*/  VIADD R12, R2, 0xffffffe ;  /* 0x0ffffffe020c7836 */ /* 0x001fc40000000000 */
[----:B------:R-:W0:Y:S04]  /*0920*/  LDC R2, c[0x0][0x254] ;  /* 0x00009500ff027b82 */ /* 0x000e280000000800 */
[----:B------:R3:W4:Y:S02]  /*0930*/  F2I.FTZ.U32.TRUNC.NTZ R13, R12 ;  /* 0x0000000c000d7305 */ /* 0x000724000021f000 */
[----:B---3--:R-:W-:Y:S01]  /*0940*/  IMAD.MOV.U32 R12, RZ, RZ, RZ ;  /* 0x000000ffff0c7224 */ /* 0x008fe200078e00ff */
[----:B----4-:R-:W-:-:S05]  /*0950*/  IADD3 R7, RZ, -R13, RZ ;  /* 0x8000000dff077210 */ /* 0x010fca0007ffe0ff */
[----:B------:R-:W-:Y:S02]  /*0960*/  IMAD R7, R7, R4, RZ ;  /* 0x0000000407077224 */ /* 0x000fe400078e02ff */
[----:B0-----:R-:W-:Y:S01]  /*0970*/  IMAD R17, R17, UR7, -R2 ;  /* 0x0000000711117c24 */ /* 0x001fe2000f8e0a02 */
[----:B------:R-:W-:Y:S01]  /*0980*/  ULDC UR7, c[0x0][0x248] ;  /* 0x0000920000077ab9 */ /* 0x000fe20000000800 */
[----:B------:R-:W-:-:S03]  /*0990*/  IMAD.HI.U32 R7, R13, R7, R12 ;  /* 0x000000070d077227 */ /* 0x000fc600078e000c */
[----:B--2---:R-:W-:Y:S01]  /*09a0*/  VIADDMNMX R14, R17, R14, UR5, PT ;  /* 0x00000005110e7e46 */ /* 0x004fe2000b80010e */
[----:B------:R-:W-:Y:S02]  /*09b0*/  ULDC UR5, c[0x0][0x230] ;  /* 0x00008c0000057ab9 */ /* 0x000fe40000000800 */
[----:B------:R-:W-:Y:S01]  /*09c0*/  IMAD.HI.U32 R7, R7, R9, RZ ;  /* 0x0000000907077227 */ /* 0x000fe200078e00ff */
[----:B------:R-:W-:-:S03]  /*09d0*/  VIMNMX R2, R14, UR10, PT ;  /* 0x0000000a0e027c48 */ /* 0x000fc6000bfe0100 */
[----:B------:R-:W-:Y:S02]  /*09e0*/  IMAD.MOV R7, RZ, RZ, -R7 ;  /* 0x000000ffff077224 */ /* 0x000fe400078e0a07 */
[----:B------:R-:W-:Y:S02]  /*09f0*/  IMAD.IADD R14, R14, 0x1, -R17 ;  /* 0x000000010e0e7824 */ /* 0x000fe400078e0a11 */
[C---:B------:R-:W-:Y:S01]  /*0a00*/  IMAD R19, R4.reuse, R7, R9 ;  /* 0x0000000704137224 */ /* 0x040fe200078e0209 */
[----:B------:R-:W-:Y:S01]  /*0a10*/  VIMNMX R7, RZ, R17, !PT ;  /* 0x00000011ff077248 */ /* 0x000fe20007fe0100 */
[----:B------:R-:W0:Y:S03]  /*0a20*/  LDC R9, c[0x0][0x230] ;  /* 0x00008c00ff097b82 */ /* 0x000e260000000800 */
[----:B------:R-:W-:-:S13]  /*0a30*/  ISETP.GT.U32.AND P0, PT, R4, R19, PT ;  /* 0x000000130400720c */ /* 0x000fda0003f04070 */
[----:B------:R-:W-:-:S04]  /*0a40*/  @!P0 IADD3 R19, R19, -R4, RZ ;  /* 0x8000000413138210 */ /* 0x000fc80007ffe0ff */
[----:B------:R-:W-:Y:S02]  /*0a50*/  ISETP.GT.U32.AND P0, PT, R4, R19, PT ;  /* 0x000000130400720c */ /* 0x000fe40003f04070 */
[----:B0-----:R-:W-:-:S11]  /*0a60*/  IADD3 R18, R9, UR11, RZ ;  /* 0x0000000b09127c10 */ /* 0x001fd6000fffe0ff */
[----:B------:R-:W-:Y:S01]  /*0a70*/  @!P0 IMAD.IADD R19, R19, 0x1, -R4 ;  /* 0x0000000113138824 */ /* 0x000fe200078e0a04 */
[----:B------:R-:W-:-:S03]  /*0a80*/  ISETP.GT.AND P0, PT, R2, R7, PT ;  /* 0x000000070200720c */ /* 0x000fc60003f04270 */
[----:B------:R-:W-:Y:S01]  /*0a90*/  @!P1 IMAD.MOV R19, RZ, RZ, -R19 ;  /* 0x000000ffff139224 */ /* 0x000fe200078e0a13 */
[----:B------:R-:W-:-:S05]  /*0aa0*/  @!P2 LOP3.LUT R19, RZ, R15, RZ, 0x33, !PT ;  /* 0x0000000fff13a212 */ /* 0x000fca00078e33ff */
[----:B-1----:R-:W-:-:S05]  /*0ab0*/  IMAD R13, R19, R10, -UR6 ;  /* 0x80000006130d7e24 */ /* 0x002fca000f8e020a */
[----:B------:R-:W-:Y:S02]  /*0ac0*/  VIADDMNMX R16, R13, UR7, R18, PT ;  /* 0x000000070d107c46 */ /* 0x000fe4000b800112 */
[----:B------:R-:W-:Y:S02]  /*0ad0*/  VIMNMX R12, RZ, R13, !PT ;  /* 0x0000000dff0c7248 */ /* 0x000fe40007fe0100 */
[C---:B------:R-:W-:Y:S01]  /*0ae0*/  VIMNMX R4, R16.reuse, UR5, PT ;  /* 0x0000000510047c48 */ /* 0x040fe2000bfe0100 */
[----:B------:R-:W-:-:S03]  /*0af0*/  IMAD.IADD R15, R16, 0x1, -R13 ;  /* 0x00000001100f7824 */ /* 0x000fc600078e0a0d */
[----:B------:R-:W-:Y:S01]  /*0b00*/  ISETP.LE.OR P0, PT, R4, R12, !P0 ;  /* 0x0000000c0400720c */ /* 0x000fe20004703670 */
[----:B------:R-:W-:-:S12]  /*0b10*/  IMAD R14, R14, R15, RZ ;  /* 0x0000000f0e0e7224 */ /* 0x000fd800078e02ff */
[----:B------:R-:W-:Y:S05]  /*0b20*/  @P0 BRA `(.L_x_1426) ;  /* 0x0000000c00980947 */ /* 0x000fea0003800000 */
[----:B------:R-:W-:Y:S01]  /*0b30*/  IADD3 R15, -R19, RZ, RZ ;  /* 0x000000ff130f7210 */ /* 0x000fe20007ffe1ff */
[----:B------:R-:W-:Y:S01]  /*0b40*/  ULDC UR5, c[0x0][0x224] ;  /* 0x0000890000057ab9 */ /* 0x000fe20000000800 */
[----:B------:R-:W-:Y:S01]  /*0b50*/  LOP3.LUT R17, RZ, R18, RZ, 0x33, !PT ;  /* 0x00000012ff117212 */ /* 0x000fe200078e33ff */
[----:B------:R-:W-:Y:S01]  /*0b60*/  HFMA2.MMA R27, -RZ, RZ, 0, 0 ;  /* 0x00000000ff1b7435 */ /* 0x000fe200000001ff */
[----:B------:R-:W-:Y:S01]  /*0b70*/  SHF.R.S32.HI R18, RZ, 0x1f, R6 ;  /* 0x0000001fff127819 */ /* 0x000fe20000011406 */
[----:B------:R-:W-:Y:S01]  /*0b80*/  IMAD R10, R10, R15, UR4 ;  /* 0x000000040a0a7e24 */ /* 0x000fe2000f8e020f */
[----:B------:R-:W-:Y:S01]  /*0b90*/  LOP3.LUT R15, RZ, R9, RZ, 0x33, !PT ;  /* 0x00000009ff0f7212 */ /* 0x000fe200078e33ff */
[----:B------:R-:W-:Y:S01]  /*0ba0*/  BSSY B0, `(.L_x_1427) ;  /* 0x00000d6000007945 */ /* 0x000fe20003800000 */
[--C-:B------:R-:W-:Y:S02]  /*0bb0*/  SHF.R.S32.HI R9, RZ, 0x1f, R8.reuse ;  /* 0x0000001fff097819 */ /* 0x100fe40000011408 */
[----:B------:R-:W-:Y:S01]  /*0bc0*/  VIMNMX3 R15, R10, R17, R15, !PT ;  /* 0x000000110a0f720f */ /* 0x000fe2000780010f */
[-C--:B------:R-:W-:Y:S01]  /*0bd0*/  IMAD R17, R18, R11.reuse, RZ ;  /* 0x0000000b12117224 */ /* 0x080fe200078e02ff */
[----:B------:R-:W-:Y:S01]  /*0be0*/  LOP3.LUT R16, RZ, R12, RZ, 0x33, !PT ;  /* 0x0000000cff107212 */ /* 0x000fe200078e33ff */
[----:B------:R-:W-:Y:S01]  /*0bf0*/  IMAD.WIDE.U32 R10, R6, R11, R8 ;  /* 0x0000000b060a7225 */ /* 0x000fe200078e0008 */
[----:B------:R-:W-:-:S03]  /*0c00*/  IADD3 R18, -R15, -0x2, -R12 ;  /* 0xfffffffe0f127810 */ /* 0x000fc60007ffe90c */
[----:B------:R-:W-:Y:S01]  /*0c10*/  IMAD.IADD R16, R16, 0x1, -R15 ;  /* 0x0000000110107824 */ /* 0x000fe200078e0a0f */
[----:B------:R-:W-:Y:S01]  /*0c20*/  ISETP.GE.U32.AND P1, PT, R18, 0x3, PT ;  /* 0x000000031200780c */ /* 0x000fe20003f26070 */
[----:B------:R-:W-:Y:S02]  /*0c30*/  IMAD R9, R6, UR5, R17 ;  /* 0x0000000506097c24 */ /* 0x000fe4000f8e0211 */
[----:B------:R-:W-:Y:S01]  /*0c40*/  IMAD.MOV.U32 R6, RZ, RZ, R14 ;  /* 0x000000ffff067224 */ /* 0x000fe200078e000e */
[----:B------:R-:W-:Y:S01]  /*0c50*/  LOP3.LUT R20, R16, 0x3, RZ, 0xc0, !PT ;  /* 0x0000000310147812 */ /* 0x000fe200078ec0ff */
[----:B------:R-:W-:-:S08]  /*0c60*/  IMAD.IADD R9, R11, 0x1, R9 ;  /* 0x000000010b097824 */ /* 0x000fd000078e0209 */
.L_x_1437:
[----:B------:R-:W-:Y:S01]  /*0c70*/  ISETP.NE.AND P0, PT, R20, RZ, PT ;  /* 0x000000ff1400720c */ /* 0x000fe20003f05270 */
[----:B------:R-:W-:Y:S01]  /*0c80*/  ULDC.64 UR6, c[0x0][0x228] ;  /* 0x00008a0000067ab9 */ /* 0x000fe20000000a00 */
[--C-:B------:R-:W-:Y:S01]  /*0c90*/  SHF.R.S32.HI R15, RZ, 0x1f, R7.reuse ;  /* 0x0000001fff0f7819 */ /* 0x100fe20000011407 */
[----:B------:R-:W-:Y:S01]  /*0ca0*/  IMAD.MOV.U32 R14, RZ, RZ, R7 ;  /* 0x000000ffff0e7224 */ /* 0x000fe200078e0007 */
[----:B------:R-:W-:Y:S01]  /*0cb0*/  IADD3 R7, R7, 0x1, RZ ;  /* 0x0000000107077810 */ /* 0x000fe20007ffe0ff */
[----:B------:R-:W-:Y:S01]  /*0cc0*/  IMAD R17, R9, UR6, RZ ;  /* 0x0000000609117c24 */ /* 0x000fe2000f8e02ff */
[----:B------:R-:W-:Y:S01]  /*0cd0*/  BSSY B2, `(.L_x_1428) ;  /* 0x0000020000027945 */ /* 0x000fe20003800000 */
[----:B------:R-:W-:Y:S01]  /*0ce0*/  IMAD.WIDE.U32 R14, R10, UR6, R14 ;  /* 0x000000060a0e7c25 */ /* 0x000fe2000f8e000e */
[----:B------:R-:W-:-:S03]  /*0cf0*/  ISETP.GE.AND P2, PT, R7, R2, PT ;  /* 0x000000020700720c */ /* 0x000fc60003f46270 */
[----:B------:R-:W-:Y:S02]  /*0d00*/  IMAD R17, R10, UR7, R17 ;  /* 0x000000070a117c24 */ /* 0x000fe4000f8e0211 */
[----:B------:R-:W-:Y:S02]  /*0d10*/  IMAD.MOV.U32 R25, RZ, RZ, R12 ;  /* 0x000000ffff197224 */ /* 0x000fe400078e000c */
[----:B------:R-:W-:Y:S01]  /*0d20*/  IMAD.IADD R21, R15, 0x1, R17 ;  /* 0x000000010f157824 */ /* 0x000fe200078e0211 */
[----:B------:R-:W-:Y:S06]  /*0d30*/  @!P0 BRA `(.L_x_1429) ;  /* 0x0000000000648947 */ /* 0x000fec0003800000 */
[----:B------:R-:W-:Y:S01]  /*0d40*/  ULDC.64 UR6, c[0x0][0x230] ;  /* 0x00008c0000067ab9 */ /* 0x000fe20000000a00 */
[--C-:B------:R-:W-:Y:S01]  /*0d50*/  SHF.R.S32.HI R13, RZ, 0x1f, R12.reuse ;  /* 0x0000001fff0d7819 */ /* 0x100fe2000001140c */
[----:B------:R-:W-:Y:S02]  /*0d60*/  IMAD R17, R21, UR6, RZ ;  /* 0x0000000615117c24 */ /* 0x000fe4000f8e02ff */
[----:B------:R-:W-:-:S04]  /*0d70*/  IMAD.WIDE.U32 R18, R14, UR6, R12 ;  /* 0x000000060e127c25 */ /* 0x000fc8000f8e000c */
[----:B------:R-:W-:Y:S01]  /*0d80*/  IMAD R17, R14, UR7, R17 ;  /* 0x000000070e117c24 */ /* 0x000fe2000f8e0211 */
[----:B------:R-:W-:Y:S02]  /*0d90*/  ULDC.64 UR6, c[0x0][0x218] ;  /* 0x0000860000067ab9 */ /* 0x000fe40000000a00 */
[----:B------:R-:W-:Y:S02]  /*0da0*/  LEA R16, P0, R18, UR6, 0x1 ;  /* 0x0000000612107c11 */ /* 0x000fe4000f8008ff */
[----:B------:R-:W-:-:S04]  /*0db0*/  IADD3 R17, R19, R17, RZ ;  /* 0x0000001113117210 */ /* 0x000fc80007ffe0ff */
[----:B------:R-:W-:-:S05]  /*0dc0*/  LEA.HI.X R17, R18, UR7, R17, 0x1, P0 ;  /* 0x0000000712117c11 */ /* 0x000fca00080f0c11 */
[----:B------:R-:W2:Y:S01]  /*0dd0*/  LDG.E.U16 R8, desc[UR8][R16.64] ;  /* 0x0000000810087981 */ /* 0x000ea2000c1e1500 */
[----:B------:R-:W-:Y:S01]  /*0de0*/  ISETP.NE.AND P0, PT, R20, 0x1, PT ;  /* 0x000000011400780c */ /* 0x000fe20003f05270 */
[----:B------:R-:W-:Y:S02]  /*0df0*/  VIADD R25, R12, 0x1 ;  /* 0x000000010c197836 */ /* 0x000fe40000000000 */
[----:B--2---:R-:W-:-:S04]  /*0e00*/  IMAD.U32 R8, R8, 0x10000, RZ ;  /* 0x0001000008087824 */ /* 0x004fc800078e00ff */
[----:B------:R-:W-:-:S06]  /*0e10*/  FADD.FTZ R27, R27, R8 ;  /* 0x000000081b1b7221 */ /* 0x000fcc0000010000 */
[----:B------:R-:W-:Y:S05]  /*0e20*/  @!P0 BRA `(.L_x_1429) ;  /* 0x0000000000288947 */ /* 0x000fea0003800000 */
[----:B------:R-:W-:Y:S01]  /*0e30*/  ISETP.NE.AND P0, PT, R20, 0x2, PT ;  /* 0x000000021400780c */ /* 0x000fe20003f05270 */
[----:B------:R-:W2:-:S12]  /*0e40*/  LDG.E.U16 R8, desc[UR8][R16.64+0x2] ;  /* 0x0000020810087981 */ /* 0x000e98000c1e1500 */
[----:B------:R-:W3:Y:S01]  /*0e50*/  @P0 LDG.E.U16 R18, desc[UR8][R16.64+0x4] ;  /* 0x0000040810120981 */ /* 0x000ee2000c1e1500 */
[C---:B------:R-:W-:Y:S02]  /*0e60*/  VIADD R19, R12.reuse, 0x3 ;  /* 0x000000030c137836 */ /* 0x040fe40000000000 */
[----:B------:R-:W-:Y:S02]  /*0e70*/  VIADD R25, R12, 0x2 ;  /* 0x000000020c197836 */ /* 0x000fe40000000000 */
[----:B------:R-:W-:Y:S01]  /*0e80*/  @P0 IMAD.MOV.U32 R25, RZ, RZ, R19 ;  /* 0x000000ffff190224 */ /* 0x000fe200078e0013 */
[----:B--2---:R-:W-:-:S05]  /*0e90*/  SHF.L.U32 R8, R8, 0x10, RZ ;  /* 0x0000001008087819 */ /* 0x004fca00000006ff */
[----:B------:R-:W-:Y:S01]  /*0ea0*/  FADD.FTZ R27, R27, R8 ;  /* 0x000000081b1b7221 */ /* 0x000fe20000010000 */
[----:B---3--:R-:W-:-:S05]  /*0eb0*/  @P0 SHF.L.U32 R18, R18, 0x10, RZ ;  /* 0x0000001012120819 */ /* 0x008fca00000006ff */
[----:B------:R-:W-:-:S07]  /*0ec0*/  @P0 FADD.FTZ R27, R27, R18 ;  /* 0x000000121b1b0221 */ /* 0x000fce0000010000 */
.L_x_1429:
[----:B------:R-:W-:Y:S05]  /*0ed0*/  BSYNC B2 ;  /* 0x0000000000027941 */ /* 0x000fea0003800000 */
.L_x_1428:
[----:B------:R-:W-:Y:S04]  /*0ee0*/  BSSY B2, `(.L_x_1430) ;  /* 0x00000a0000027945 */ /* 0x000fe80003800000 */
[----:B------:R-:W-:Y:S05]  /*0ef0*/  @!P1 BRA `(.L_x_1431) ;  /* 0x0000000800789947 */ /* 0x000fea0003800000 */
[----:B------:R-:W-:Y:S01]  /*0f00*/  IMAD.IADD R8, R4, 0x1, -R25 ;  /* 0x0000000104087824 */ /* 0x000fe200078e0a19 */
[----:B------:R-:W-:Y:S01]  /*0f10*/  BSSY B3, `(.L_x_1432) ;  /* 0x0000055000037945 */ /* 0x000fe20003800000 */
[----:B------:R-:W-:-:S03]  /*0f20*/  PLOP3.LUT P0, PT, PT, PT, PT, 0x80, 0x0 ;  /* 0x000000000000781c */ /* 0x000fc60003f0f070 */
[----:B------:R-:W-:-:S13]  /*0f30*/  ISETP.GT.AND P3, PT, R8, 0xc, PT ;  /* 0x0000000c0800780c */ /* 0x000fda0003f64270 */
[----:B------:R-:W-:Y:S05]  /*0f40*/  @!P3 BRA `(.L_x_1433) ;  /* 0x000000040044b947 */ /* 0x000fea0003800000 */
[----:B------:R-:W-:Y:S02]  /*0f50*/  PLOP3.LUT P0, PT, PT, PT, PT, 0x8, 0x0 ;  /* 0x000000000000781c */ /* 0x000fe40003f0e170 */
[----:B------:R-:W-:-:S11]  /*0f60*/  IADD3 R8, R4, -0xc, RZ ;  /* 0xfffffff404087810 */ /* 0x000fd60007ffe0ff */
.L_x_1434:
[----:B------:R-:W-:Y:S01]  /*0f70*/  ULDC.64 UR6, c[0x0][0x230] ;  /* 0x00008c0000067ab9 */ /* 0x000fe20000000a00 */
[--C-:B------:R-:W-:Y:S01]  /*0f80*/  SHF.R.S32.HI R17, RZ, 0x1f, R25.reuse ;  /* 0x0000001fff117819 */ /* 0x100fe20000011419 */
[----:B------:R-:W-:Y:S01]  /*0f90*/  IMAD R19, R21, UR6, RZ ;  /* 0x0000000615137c24 */ /* 0x000fe2000f8e02ff */
[----:B------:R-:W-:Y:S01]  /*0fa0*/  ULDC.64 UR10, c[0x0][0x218] ;  /* 0x00008600000a7ab9 */ /* 0x000fe20000000a00 */
[----:B------:R-:W-:Y:S02]  /*0fb0*/  IMAD.MOV.U32 R16, RZ, RZ, R25 ;  /* 0x000000ffff107224 */ /* 0x000fe400078e0019 */
[C---:B------:R-:W-:Y:S02]  /*0fc0*/  IMAD R19, R14.reuse, UR7, R19 ;  /* 0x000000070e137c24 */ /* 0x040fe4000f8e0213 */
[----:B------:R-:W-:-:S04]  /*0fd0*/  IMAD.WIDE.U32 R16, R14, UR6, R16 ;  /* 0x000000060e107c25 */ /* 0x000fc8000f8e0010 */
[----:B------:R-:W-:Y:S01]  /*0fe0*/  IMAD.IADD R17, R19, 0x1, R17 ;  /* 0x0000000113117824 */ /* 0x000fe200078e0211 */
[----:B------:R-:W-:-:S04]  /*0ff0*/  LEA R22, P3, R16, UR10, 0x1 ;  /* 0x0000000a10167c11 */ /* 0x000fc8000f8608ff */
[----:B------:R-:W-:-:S05]  /*1000*/  LEA.HI.X R23, R16, UR11, R17, 0x1, P3 ;  /* 0x0000000b10177c11 */ /* 0x000fca00098f0c11 */
[----:B------:R-:W2:Y:S01]  /*1010*/  LDG.E.U16 R18, desc[UR8][R22.64] ;  /* 0x0000000816127981 */ /* 0x000ea2000c1e1500 */
[----:B------:R-:W-:-:S03]  /*1020*/  IADD3 R16, R25, 0x4, RZ ;  /* 0x0000000419107810 */ /* 0x000fc60007ffe0ff */
[----:B------:R-:W3:Y:S01]  /*1030*/  LDG.E.U16 R26, desc[UR8][R22.64+0x2] ;  /* 0x00000208161a7981 */ /* 0x000ee2000c1e1500 */
[----:B------:R-:W-:-:S03]  /*1040*/  SHF.R.S32.HI R17, RZ, 0x1f, R16 ;  /* 0x0000001fff117819 */ /* 0x000fc60000011410 */
[----:B------:R-:W4:Y:S01]  /*1050*/  LDG.E.U16 R24, desc[UR8][R22.64+0x6] ;  /* 0x0000060816187981 */ /* 0x000f22000c1e1500 */
[----:B------:R-:W-:-:S04]  /*1060*/  IMAD.WIDE.U32 R16, R14, UR6, R16 ;  /* 0x000000060e107c25 */ /* 0x000fc8000f8e0010 */
[----:B------:R-:W-:Y:S02]  /*1070*/  IMAD.IADD R17, R19, 0x1, R17 ;  /* 0x0000000113117824 */ /* 0x000fe400078e0211 */
[----:B--2---:R-:W-:Y:S02]  /*1080*/  IMAD.U32 R28, R18, 0x10000, RZ ;  /* 0x00010000121c7824 */ /* 0x004fe400078e00ff */
[----:B------:R-:W2:Y:S02]  /*1090*/  LDG.E.U16 R18, desc[UR8][R22.64+0x4] ;  /* 0x0000040816127981 */ /* 0x000ea4000c1e1500 */
[----:B------:R-:W-:Y:S01]  /*10a0*/  FADD.FTZ R27, R28, R27 ;  /* 0x0000001b1c1b7221 */ /* 0x000fe20000010000 */
[----:B------:R-:W-:-:S04]  /*10b0*/  LEA R28, P3, R16, UR10, 0x1 ;  /* 0x0000000a101c7c11 */ /* 0x000fc8000f8608ff */
[----:B------:R-:W-:-:S05]  /*10c0*/  LEA.HI.X R29, R16, UR11, R17, 0x1, P3 ;  /* 0x0000000b101d7c11 */ /* 0x000fca00098f0c11 */
[----:B------:R-:W5:Y:S01]  /*10d0*/  LDG.E.U16 R22, desc[UR8][R28.64] ;  /* 0x000000081c167981 */ /* 0x000f62000c1e1500 */
[----:B---3--:R-:W-:-:S05]  /*10e0*/  SHF.L.U32 R26, R26, 0x10, RZ ;  /* 0x000000101a1a7819 */ /* 0x008fca00000006ff */
[----:B------:R-:W-:Y:S02]  /*10f0*/  FADD.FTZ R16, R27, R26 ;  /* 0x0000001a1b107221 */ /* 0x000fe40000010000 */
[----:B------:R-:W3:Y:S04]  /*1100*/  LDG.E.U16 R26, desc[UR8][R28.64+0x2] ;  /* 0x000002081c1a7981 */ /* 0x000ee8000c1e1500 */
[----:B------:R-:W3:Y:S01]  /*1110*/  LDG.E.U16 R27, desc[UR8][R28.64+0x4] ;  /* 0x000004081c1b7981 */ /* 0x000ee2000c1e1500 */
[----:B----4-:R-:W-:Y:S01]  /*1120*/  SHF.L.U32 R24, R24, 0x10, RZ ;  /* 0x0000001018187819 */ /* 0x010fe200000006ff */
[----:B--2---:R-:W-:Y:S02]  /*1130*/  IMAD.U32 R17, R18, 0x10000, RZ ;  /* 0x0001000012117824 */ /* 0x004fe400078e00ff */
[----:B------:R0:W2:Y:S02]  /*1140*/  LDG.E.U16 R18, desc[UR8][R28.64+0x6] ;  /* 0x000006081c127981 */ /* 0x0000a4000c1e1500 */
[----:B------:R-:W-:Y:S01]  /*1150*/  FADD.FTZ R23, R16, R17 ;  /* 0x0000001110177221 */ /* 0x000fe20000010000 */
[----:B------:R-:W-:-:S05]  /*1160*/  VIADD R16, R25, 0x8 ;  /* 0x0000000819107836 */ /* 0x000fca0000000000 */
[----:B------:R-:W-:Y:S01]  /*1170*/  SHF.R.S32.HI R17, RZ, 0x1f, R16 ;  /* 0x0000001fff117819 */ /* 0x000fe20000011410 */
[----:B------:R-:W-:Y:S01]  /*1180*/  FADD.FTZ R23, R23, R24 ;  /* 0x0000001817177221 */ /* 0x000fe20000010000 */
[----:B-----5:R-:W-:Y:S02]  /*1190*/  IMAD.U32 R22, R22, 0x10000, RZ ;  /* 0x0001000016167824 */ /* 0x020fe400078e00ff */
[----:B------:R-:W-:-:S04]  /*11a0*/  IMAD.WIDE.U32 R16, R14, UR6, R16 ;  /* 0x000000060e107c25 */ /* 0x000fc8000f8e0010 */
[----:B0-----:R-:W-:Y:S01]  /*11b0*/  FADD.FTZ R28, R23, R22 ;  /* 0x00000016171c7221 */ /* 0x001fe20000010000 */
[----:B------:R-:W-:Y:S01]  /*11c0*/  IMAD.IADD R17, R19, 0x1, R17 ;  /* 0x0000000113117824 */ /* 0x000fe200078e0211 */
[----:B------:R-:W-:-:S04]  /*11d0*/  LEA R22, P3, R16, UR10, 0x1 ;  /* 0x0000000a10167c11 */ /* 0x000fc8000f8608ff */
[----:B------:R-:W-:Y:S02]  /*11e0*/  LEA.HI.X R23, R16, UR11, R17, 0x1, P3 ;  /* 0x0000000b10177c11 */ /* 0x000fe400098f0c11 */
[----:B---3--:R-:W-:Y:S01]  /*11f0*/  SHF.L.U32 R17, R26, 0x10, RZ ;  /* 0x000000101a117819 */ /* 0x008fe200000006ff */
[----:B------:R-:W-:Y:S02]  /*1200*/  IMAD.U32 R16, R27, 0x10000, RZ ;  /* 0x000100001b107824 */ /* 0x000fe400078e00ff */
[----:B------:R-:W3:Y:S02]  /*1210*/  LDG.E.U16 R24, desc[UR8][R22.64] ;  /* 0x0000000816187981 */ /* 0x000ee4000c1e1500 */
[----:B------:R-:W-:Y:S02]  /*1220*/  FADD.FTZ R17, R28, R17 ;  /* 0x000000111c117221 */ /* 0x000fe40000010000 */
[----:B------:R-:W4:Y:S02]  /*1230*/  LDG.E.U16 R26, desc[UR8][R22.64+0x2] ;  /* 0x00000208161a7981 */ /* 0x000f24000c1e1500 */
[----:B------:R-:W-:Y:S01]  /*1240*/  FADD.FTZ R29, R17, R16 ;  /* 0x00000010111d7221 */ /* 0x000fe20000010000 */
[----:B------:R-:W-:Y:S01]  /*1250*/  VIADD R16, R25, 0xc ;  /* 0x0000000c19107836 */ /* 0x000fe20000000000 */
[----:B------:R-:W5:Y:S04]  /*1260*/  LDG.E.U16 R27, desc[UR8][R22.64+0x4] ;  /* 0x00000408161b7981 */ /* 0x000f68000c1e1500 */
[--C-:B------:R-:W-:Y:S01]  /*1270*/  SHF.R.S32.HI R17, RZ, 0x1f, R16.reuse ;  /* 0x0000001fff117819 */ /* 0x100fe20000011410 */
[----:B------:R-:W5:Y:S02]  /*1280*/  LDG.E.U16 R28, desc[UR8][R22.64+0x6] ;  /* 0x00000608161c7981 */ /* 0x000f64000c1e1500 */
[----:B------:R-:W-:-:S04]  /*1290*/  IMAD.WIDE.U32 R16, R14, UR6, R16 ;  /* 0x000000060e107c25 */ /* 0x000fc8000f8e0010 */
[----:B------:R-:W-:Y:S01]  /*12a0*/  IMAD.IADD R19, R19, 0x1, R17 ;  /* 0x0000000113137824 */ /* 0x000fe200078e0211 */
[----:B--2---:R-:W-:-:S05]  /*12b0*/  SHF.L.U32 R18, R18, 0x10, RZ ;  /* 0x0000001012127819 */ /* 0x004fca00000006ff */
[----:B------:R-:W-:Y:S01]  /*12c0*/  FADD.FTZ R29, R29, R18 ;  /* 0x000000121d1d7221 */ /* 0x000fe20000010000 */
[----:B------:R-:W-:-:S04]  /*12d0*/  LEA R18, P3, R16, UR10, 0x1 ;  /* 0x0000000a10127c11 */ /* 0x000fc8000f8608ff */
[----:B------:R-:W-:-:S05]  /*12e0*/  LEA.HI.X R19, R16, UR11, R19, 0x1, P3 ;  /* 0x0000000b10137c11 */ /* 0x000fca00098f0c13 */
[----:B------:R-:W2:Y:S04]  /*12f0*/  LDG.E.U16 R16, desc[UR8][R18.64] ;  /* 0x0000000812107981 */ /* 0x000ea8000c1e1500 */
[----:B------:R-:W2:Y:S04]  /*1300*/  LDG.E.U16 R22, desc[UR8][R18.64+0x2] ;  /* 0x0000020812167981 */ /* 0x000ea8000c1e1500 */
[----:B------:R-:W2:Y:S04]  /*1310*/  LDG.E.U16 R17, desc[UR8][R18.64+0x4] ;  /* 0x0000040812117981 */ /* 0x000ea8000c1e1500 */
[----:B------:R-:W2:Y:S01]  /*1320*/  LDG.E.U16 R23, desc[UR8][R18.64+0x6] ;  /* 0x0000060812177981 */ /* 0x000ea2000c1e1500 */
[----:B---3--:R-:W-:-:S04]  /*1330*/  IMAD.U32 R24, R24, 0x10000, RZ ;  /* 0x0001000018187824 */ /* 0x008fc800078e00ff */
[----:B------:R-:W-:Y:S01]  /*1340*/  FADD.FTZ R24, R29, R24 ;  /* 0x000000181d187221 */ /* 0x000fe20000010000 */
[----:B----4-:R-:W-:Y:S01]  /*1350*/  SHF.L.U32 R29, R26, 0x10, RZ ;  /* 0x000000101a1d7819 */ /* 0x010fe200000006ff */
[----:B-----5:R-:W-:-:S04]  /*1360*/  IMAD.U32 R27, R27, 0x10000, RZ ;  /* 0x000100001b1b7824 */ /* 0x020fc800078e00ff */
[----:B------:R-:W-:Y:S01]  /*1370*/  FADD.FTZ R24, R24, R29 ;  /* 0x0000001d18187221 */ /* 0x000fe20000010000 */
[----:B------:R-:W-:Y:S02]  /*1380*/  VIADD R25, R25, 0x10 ;  /* 0x0000001019197836 */ /* 0x000fe40000000000 */
[----:B------:R-:W-:Y:S02]  /*1390*/  IMAD.U32 R29, R28, 0x10000, RZ ;  /* 0x000100001c1d7824 */ /* 0x000fe400078e00ff */
[----:B------:R-:W-:Y:S01]  /*13a0*/  FADD.FTZ R24, R24, R27 ;  /* 0x0000001b18187221 */ /* 0x000fe20000010000 */
[----:B------:R-:W-:-:S03]  /*13b0*/  ISETP.GE.AND P3, PT, R25, R8, PT ;  /* 0x000000081900720c */ /* 0x000fc60003f66270 */
[----:B------:R-:W-:Y:S01]  /*13c0*/  FADD.FTZ R24, R24, R29 ;  /* 0x0000001d18187221 */ /* 0x000fe20000010000 */
[----:B--2---:R-:W-:Y:S01]  /*13d0*/  SHF.L.U32 R27, R16, 0x10, RZ ;  /* 0x00000010101b7819 */ /* 0x004fe200000006ff */
[----:B------:R-:W-:-:S04]  /*13e0*/  IMAD.U32 R29, R22, 0x10000, RZ ;  /* 0x00010000161d7824 */ /* 0x000fc800078e00ff */
[----:B------:R-:W-:Y:S01]  /*13f0*/  FADD.FTZ R24, R24, R27 ;  /* 0x0000001b18187221 */ /* 0x000fe20000010000 */
[----:B------:R-:W-:-:S03]  /*1400*/  SHF.L.U32 R17, R17, 0x10, RZ ;  /* 0x0000001011117819 */ /* 0x000fc600000006ff */
[----:B------:R-:W-:Y:S01]  /*1410*/  FADD.FTZ R24, R24, R29 ;  /* 0x0000001d18187221 */ /* 0x000fe20000010000 */
[----:B------:R-:W-:-:S03]  /*1420*/  IMAD.U32 R16, R23, 0x10000, RZ ;  /* 0x0001000017107824 */ /* 0x000fc600078e00ff */
[----:B------:R-:W-:-:S04]  /*1430*/  FADD.FTZ R17, R24, R17 ;  /* 0x0000001118117221 */ /* 0x000fc80000010000 */
[----:B------:R-:W-:Y:S01]  /*1440*/  FADD.FTZ R27, R17, R16 ;  /* 0x00000010111b7221 */ /* 0x000fe20000010000 */
[----:B------:R-:W-:Y:S06]  /*1450*/  @!P3 BRA `(.L_x_1434) ;  /* 0xfffffff800c4b947 */ /* 0x000fec000383ffff */
.L_x_1433:
[----:B------:R-:W-:Y:S05]  /*1460*/  BSYNC B3 ;  /* 0x0000000000037941 */ /* 0x000fea0003800000 */
.L_x_1432:
[----:B------:R-:W-:Y:S01]  /*1470*/  IMAD.IADD R8, R4, 0x1, -R25 ;  /* 0x0000000104087824 */ /* 0x000fe200078e0a19 */
[----:B------:R-:W-:Y:S04]  /*1480*/  BSSY B3, `(.L_x_1435) ;  /* 0x000002d000037945 */ /* 0x000fe80003800000 */
[----:B------:R-:W-:-:S13]  /*1490*/  ISETP.GT.AND P3, PT, R8, 0x4, PT ;  /* 0x000000040800780c */ /* 0x000fda0003f64270 */
[----:B------:R-:W-:Y:S05]  /*14a0*/  @!P3 BRA `(.L_x_1436) ;  /* 0x0000000000a8b947 */ /* 0x000fea0003800000 */
[----:B------:R-:W-:Y:S01]  /*14b0*/  ULDC.64 UR6, c[0x0][0x230] ;  /* 0x00008c0000067ab9 */ /* 0x000fe20000000a00 */
[----:B------:R-:W-:Y:S01]  /*14c0*/  SHF.R.S32.HI R17, RZ, 0x1f, R25 ;  /* 0x0000001fff117819 */ /* 0x000fe20000011419 */
[----:B------:R-:W-:Y:S01]  /*14d0*/  IMAD R23, R21, UR6, RZ ;  /* 0x0000000615177c24 */ /* 0x000fe2000f8e02ff */
[----:B------:R-:W-:Y:S01]  /*14e0*/  MOV R16, R25 ;  /* 0x0000001900107202 */ /* 0x000fe20000000f00 */
[----:B------:R-:W-:Y:S02]  /*14f0*/  ULDC.64 UR10, c[0x0][0x218] ;  /* 0x00008600000a7ab9 */ /* 0x000fe40000000a00 */
[C---:B------:R-:W-:Y:S02]  /*1500*/  IMAD R29, R14.reuse, UR7, R23 ;  /* 0x000000070e1d7c24 */ /* 0x040fe4000f8e0217 */
[----:B------:R-:W-:-:S04]  /*1510*/  IMAD.WIDE.U32 R18, R14, UR6, R16 ;  /* 0x000000060e127c25 */ /* 0x000fc8000f8e0010 */
[----:B------:R-:W-:Y:S01]  /*1520*/  VIADD R16, R25, 0x4 ;  /* 0x0000000419107836 */ /* 0x000fe20000000000 */
[----:B------:R-:W-:Y:S01]  /*1530*/  LEA R22, P0, R18, UR10, 0x1 ;  /* 0x0000000a12167c11 */ /* 0x000fe2000f8008ff */
[----:B------:R-:W-:-:S03]  /*1540*/  IMAD.IADD R19, R29, 0x1, R19 ;  /* 0x000000011d137824 */ /* 0x000fc600078e0213 */
[--C-:B------:R-:W-:Y:S02]  /*1550*/  SHF.R.S32.HI R17, RZ, 0x1f, R16.reuse ;  /* 0x0000001fff117819 */ /* 0x100fe40000011410 */
[----:B------:R-:W-:Y:S01]  /*1560*/  LEA.HI.X R23, R18, UR11, R19, 0x1, P0 ;  /* 0x0000000b12177c11 */ /* 0x000fe200080f0c13 */
[----:B------:R-:W-:-:S04]  /*1570*/  IMAD.WIDE.U32 R16, R14, UR6, R16 ;  /* 0x000000060e107c25 */ /* 0x000fc8000f8e0010 */
[----:B------:R-:W2:Y:S01]  /*1580*/  LDG.E.U16 R8, desc[UR8][R22.64] ;  /* 0x0000000816087981 */ /* 0x000ea2000c1e1500 */
[----:B------:R-:W-:Y:S02]  /*1590*/  IADD3 R19, R29, R17, RZ ;  /* 0x000000111d137210 */ /* 0x000fe40007ffe0ff */
[C---:B------:R-:W-:Y:S01]  /*15a0*/  LEA R18, P0, R16.reuse, UR10, 0x1 ;  /* 0x0000000a10127c11 */ /* 0x040fe2000f8008ff */
[----:B------:R-:W3:Y:S03]  /*15b0*/  LDG.E.U16 R17, desc[UR8][R22.64+0x2] ;  /* 0x0000020816117981 */ /* 0x000ee6000c1e1500 */
[----:B------:R-:W-:Y:S01]  /*15c0*/  LEA.HI.X R19, R16, UR11, R19, 0x1, P0 ;  /* 0x0000000b10137c11 */ /* 0x000fe200080f0c13 */
[----:B------:R-:W4:Y:S04]  /*15d0*/  LDG.E.U16 R29, desc[UR8][R22.64+0x6] ;  /* 0x00000608161d7981 */ /* 0x000f28000c1e1500 */
[----:B------:R-:W5:Y:S04]  /*15e0*/  LDG.E.U16 R16, desc[UR8][R22.64+0x4] ;  /* 0x0000040816107981 */ /* 0x000f68000c1e1500 */
[----:B------:R-:W4:Y:S04]  /*15f0*/  LDG.E.U16 R28, desc[UR8][R18.64] ;  /* 0x00000008121c7981 */ /* 0x000f28000c1e1500 */
[----:B------:R-:W4:Y:S04]  /*1600*/  LDG.E.U16 R26, desc[UR8][R18.64+0x2] ;  /* 0x00000208121a7981 */ /* 0x000f28000c1e1500 */
[----:B------:R-:W4:Y:S04]  /*1610*/  LDG.E.U16 R24, desc[UR8][R18.64+0x4] ;  /* 0x0000040812187981 */ /* 0x000f28000c1e1500 */
[----:B------:R-:W4:Y:S01]  /*1620*/  LDG.E.U16 R18, desc[UR8][R18.64+0x6] ;  /* 0x0000060812127981 */ /* 0x000f22000c1e1500 */
[----:B------:R-:W-:-:S02]  /*1630*/  PLOP3.LUT P0, PT, PT, PT, PT, 0x8, 0x0 ;  /* 0x000000000000781c */ /* 0x000fc40003f0e170 */
[----:B------:R-:W-:Y:S01]  /*1640*/  IADD3 R25, R25, 0x8, RZ ;  /* 0x0000000819197810 */ /* 0x000fe20007ffe0ff */
[----:B--2---:R-:W-:-:S04]  /*1650*/  IMAD.U32 R8, R8, 0x10000, RZ ;  /* 0x0001000008087824 */ /* 0x004fc800078e00ff */
[----:B------:R-:W-:Y:S01]  /*1660*/  FADD.FTZ R8, R27, R8 ;  /* 0x000000081b087221 */ /* 0x000fe20000010000 */
[----:B---3--:R-:W-:-:S04]  /*1670*/  IMAD.U32 R17, R17, 0x10000, RZ ;  /* 0x0001000011117824 */ /* 0x008fc800078e00ff */
[----:B------:R-:W-:Y:S01]  /*1680*/  FADD.FTZ R8, R8, R17 ;  /* 0x0000001108087221 */ /* 0x000fe20000010000 */
[----:B-----5:R-:W-:Y:S01]  /*1690*/  SHF.L.U32 R27, R16, 0x10, RZ ;  /* 0x00000010101b7819 */ /* 0x020fe200000006ff */
[----:B----4-:R-:W-:-:S04]  /*16a0*/  IMAD.U32 R29, R29, 0x10000, RZ ;  /* 0x000100001d1d7824 */ /* 0x010fc800078e00ff */
[----:B------:R-:W-:Y:S01]  /*16b0*/  FADD.FTZ R8, R8, R27 ;  /* 0x0000001b08087221 */ /* 0x000fe20000010000 */
[----:B------:R-:W-:-:S03]  /*16c0*/  IMAD.U32 R17, R28, 0x10000, RZ ;  /* 0x000100001c117824 */ /* 0x000fc600078e00ff */
[----:B------:R-:W-:Y:S01]  /*16d0*/  FADD.FTZ R8, R8, R29 ;  /* 0x0000001d08087221 */ /* 0x000fe20000010000 */
[----:B------:R-:W-:-:S03]  /*16e0*/  SHF.L.U32 R23, R26, 0x10, RZ ;  /* 0x000000101a177819 */ /* 0x000fc600000006ff */
[----:B------:R-:W-:Y:S01]  /*16f0*/  FADD.FTZ R8, R8, R17 ;  /* 0x0000001108087221 */ /* 0x000fe20000010000 */
[----:B------:R-:W-:-:S03]  /*1700*/  IMAD.U32 R17, R24, 0x10000, RZ ;  /* 0x0001000018117824 */ /* 0x000fc600078e00ff */
[----:B------:R-:W-:-:S04]  /*1710*/  FADD.FTZ R8, R8, R23 ;  /* 0x0000001708087221 */ /* 0x000fc80000010000 */
[----:B------:R-:W-:Y:S01]  /*1720*/  FADD.FTZ R8, R8, R17 ;  /* 0x0000001108087221 */ /* 0x000fe20000010000 */
[----:B------:R-:W-:-:S04]  /*1730*/  IMAD.U32 R27, R18, 0x10000, RZ ;  /* 0x00010000121b7824 */ /* 0x000fc800078e00ff */
[----:B------:R-:W-:-:S07]  /*1740*/  FADD.FTZ R27, R8, R27 ;  /* 0x0000001b081b7221 */ /* 0x000fce0000010000 */
.L_x_1436:
[----:B------:R-:W-:Y:S05]  /*1750*/  BSYNC B3 ;  /* 0x0000000000037941 */ /* 0x000fea0003800000 */
.L_x_1435:
[----:B------:R-:W-:-:S13]  /*1760*/  ISETP.LT.OR P0, PT, R25, R4, P0 ;  /* 0x000000041900720c */ /* 0x000fda0000701670 */
[----:B------:R-:W-:Y:S05]  /*1770*/  @!P0 BRA `(.L_x_1431) ;  /* 0x0000000000588947 */ /* 0x000fea0003800000 */
[----:B------:R-:W-:Y:S01]  /*1780*/  ULDC.64 UR6, c[0x0][0x230] ;  /* 0x00008c0000067ab9 */ /* 0x000fe20000000a00 */
[--C-:B------:R-:W-:Y:S01]  /*1790*/  SHF.R.S32.HI R17, RZ, 0x1f, R25.reuse ;  /* 0x0000001fff117819 */ /* 0x100fe20000011419 */
[----:B------:R-:W-:Y:S02]  /*17a0*/  IMAD R21, R21, UR6, RZ ;  /* 0x0000000615157c24 */ /* 0x000fe4000f8e02ff */
[----:B------:R-:W-:Y:S02]  /*17b0*/  IMAD.MOV.U32 R16, RZ, RZ, R25 ;  /* 0x000000ffff107224 */ /* 0x000fe400078e0019 */
[C---:B------:R-:W-:Y:S02]  /*17c0*/  IMAD R15, R14.reuse, UR7, R21 ;  /* 0x000000070e0f7c24 */ /* 0x040fe4000f8e0215 */
[----:B------:R-:W-:Y:S01]  /*17d0*/  IMAD.WIDE.U32 R16, R14, UR6, R16 ;  /* 0x000000060e107c25 */ /* 0x000fe2000f8e0010 */
[----:B------:R-:W-:-:S04]  /*17e0*/  ULDC.64 UR6, c[0x0][0x218] ;  /* 0x0000860000067ab9 */ /* 0x000fc80000000a00 */
[----:B------:R-:W-:Y:S02]  /*17f0*/  IADD3 R15, R15, R17, RZ ;  /* 0x000000110f0f7210 */ /* 0x000fe40007ffe0ff */
[----:B------:R-:W-:-:S04]  /*1800*/  LEA R14, P0, R16, UR6, 0x1 ;  /* 0x00000006100e7c11 */ /* 0x000fc8000f8008ff */
[----:B------:R-:W-:-:S05]  /*1810*/  LEA.HI.X R15, R16, UR7, R15, 0x1, P0 ;  /* 0x00000007100f7c11 */ /* 0x000fca00080f0c0f */
[----:B------:R-:W2:Y:S04]  /*1820*/  LDG.E.U16 R8, desc[UR8][R14.64] ;  /* 0x000000080e087981 */ /* 0x000ea8000c1e1500 */
[----:B------:R-:W3:Y:S04]  /*1830*/  LDG.E.U16 R16, desc[UR8][R14.64+0x2] ;  /* 0x000002080e107981 */ /* 0x000ee8000c1e1500 */
[----:B------:R-:W4:Y:S04]  /*1840*/  LDG.E.U16 R18, desc[UR8][R14.64+0x4] ;  /* 0x000004080e127981 */ /* 0x000f28000c1e1500 */
[----:B------:R-:W5:Y:S01]  /*1850*/  LDG.E.U16 R21, desc[UR8][R14.64+0x6] ;  /* 0x000006080e157981 */ /* 0x000f62000c1e1500 */
[----:B--2---:R-:W-:Y:S01]  /*1860*/  IMAD.U32 R8, R8, 0x10000, RZ ;  /* 0x0001000008087824 */ /* 0x004fe200078e00ff */
[----:B---3--:R-:W-:-:S03]  /*1870*/  SHF.L.U32 R17, R16, 0x10, RZ ;  /* 0x0000001010117819 */ /* 0x008fc600000006ff */
[----:B------:R-:W-:Y:S01]  /*1880*/  FADD.FTZ R8, R27, R8 ;  /* 0x000000081b087221 */ /* 0x000fe20000010000 */
[----:B----4-:R-:W-:-:S03]  /*1890*/  IMAD.U32 R19, R18, 0x10000, RZ ;  /* 0x0001000012137824 */ /* 0x010fc600078e00ff */
[----:B------:R-:W-:Y:S01]  /*18a0*/  FADD.FTZ R8, R8, R17 ;  /* 0x0000001108087221 */ /* 0x000fe20000010000 */
[----:B-----5:R-:W-:-:S03]  /*18b0*/  SHF.L.U32 R21, R21, 0x10, RZ ;  /* 0x0000001015157819 */ /* 0x020fc600000006ff */
[----:B------:R-:W-:-:S04]  /*18c0*/  FADD.FTZ R8, R8, R19 ;  /* 0x0000001308087221 */ /* 0x000fc80000010000 */
[----:B------:R-:W-:-:S07]  /*18d0*/  FADD.FTZ R27, R8, R21 ;  /* 0x00000015081b7221 */ /* 0x000fce0000010000 */
.L_x_1431:
[----:B------:R-:W-:Y:S05]  /*18e0*/  BSYNC B2 ;  /* 0x0000000000027941 */ /* 0x000fea0003800000 */
.L_x_1430:
[----:B------:R-:W-:Y:S05]  /*18f0*/  @!P2 BRA `(.L_x_1437) ;  /* 0xfffffff000dca947 */ /* 0x000fea000383ffff */
[----:B------:R-:W-:Y:S05]  /*1900*/  BSYNC B0 ;  /* 0x0000000000007941 */ /* 0x000fea0003800000 */
.L_x_1427:
[----:B------:R-:W-:Y:S02]  /*1910*/  ULDC.S8 UR5, c[0x0][0x26d] ;  /* 0x00009b4000057ab9 */ /* 0x000fe40000000200 */
[----:B------:R-:W-:-:S13]  /*1920*/  ISETP.NE.AND P0, PT, RZ, UR5, PT ;  /* 0x00000005ff007c0c */ /* 0x000fda000bf05270 */
[----:B------:R-:W0:Y:S02]  /*1930*/  @P0 LDC R6, c[0x0][0x268] ;  /* 0x00009a00ff060b82 */ /* 0x000e240000000800 */
[----:B0-----:R-:W-:-:S04]  /*1940*/  I2FP.F32.S32 R6, R6 ;  /* 0x0000000600067245 */ /* 0x001fc80000201400 */
[----:B------:R-:W0:Y:S02]  /*1950*/  MUFU.RCP R2, R6 ;  /* 0x0000000600027308 */ /* 0x000e240000001000 */
[----:B0-----:R-:W-:-:S05]  /*1960*/  FMUL.FTZ R2, R27, R2 ;  /* 0x000000021b027220 */ /* 0x001fca0000410000 */
[----:B------:R-:W-:Y:S01]  /*1970*/  F2FP.BF16.F32.PACK_AB R2, RZ, R2 ;  /* 0x00000002ff02723e */ /* 0x000fe200000010ff */
[----:B------:R-:W-:Y:S06]  /*1980*/  BRA `(.L_x_1438) ;  /* 0x0000000000047947 */ /* 0x000fec0003800000 */
.L_x_1426:
[----:B------:R-:W-:-:S07]  /*1990*/  PRMT R2, RZ, 0x7610, R2 ;  /* 0x00007610ff027816 */ /* 0x000fce0000000002 */
.L_x_1438:
[----:B------:R-:W-:Y:S05]  /*19a0*/  BSYNC B1 ;  /* 0x0000000000017941 */ /* 0x000fea0003800000 */
.L_x_1425:
[----:B------:R-:W-:Y:S01]  /*19b0*/  SHF.R.S64 R6, RZ, 0x1f, R0 ;  /* 0x0000001fff067819 */ /* 0x000fe20000001000 */
[----:B------:R-:W-:Y:S01]  /*19c0*/  ULDC.64 UR6, c[0x0][0x260] ;  /* 0x0000980000067ab9 */ /* 0x000fe20000000a00 */
[----:B------:R-:W-:Y:S02]  /*19d0*/  ULDC UR5, c[0x0][0x210] ;  /* 0x0000840000057ab9 */ /* 0x000fe40000000800 */
[----:B------:R-:W-:Y:S01]  /*19e0*/  IADD3 R6, P0, R6, UR6, RZ ;  /* 0x0000000606067c10 */ /* 0x000fe2000ff1e0ff */
[----:B------:R-:W-:Y:S01]  /*19f0*/  ULDC UR6, c[0x0][0x210] ;  /* 0x0000840000067ab9 */ /* 0x000fe20000000800 */
[----:B------:R-:W-:Y:S02]  /*1a00*/  USHF.R.S32.HI UR5, URZ, 0x1f, UR5 ;  /* 0x0000001f3f057899 */ /* 0x000fe40008011405 */
[----:B------:R-:W-:Y:S02]  /*1a10*/  LEA.HI.X.SX32 R7, R0, UR7, 0x1, P0 ;  /* 0x0000000700077c11 */ /* 0x000fe400080f0eff */
[----:B------:R-:W-:-:S03]  /*1a20*/  IADD3 R0, P0, R5, R0, RZ ;  /* 0x0000000005007210 */ /* 0x000fc60007f1e0ff */
[----:B------:R0:W-:Y:S02]  /*1a30*/  STG.E.U16 desc[UR8][R6.64], R2 ;  /* 0x0000000206007986 */ /* 0x0001e4000c101508 */
[----:B------:R-:W-:Y:S01]  /*1a40*/  IMAD.X R3, RZ, RZ, R3, P0 ;  /* 0x000000ffff037224 */ /* 0x000fe200000e0603 */
[----:B------:R-:W-:-:S04]  /*1a50*/  ISETP.GE.U32.AND P0, PT, R0, UR6, PT ;  /* 0x0000000600007c0c */ /* 0x000fc8000bf06070 */
[----:B------:R-:W-:-:S13]  /*1a60*/  ISETP.GE.AND.EX P0, PT, R3, UR5, PT, P0 ;  /* 0x0000000503007c0c */ /* 0x000fda000bf06300 */
[----:B0-----:R-:W-:Y:S05]  /*1a70*/  @!P0 BRA `(.L_x_1439) ;  /* 0xffffffe400bc8947 */ /* 0x001fea000383ffff */
[----:B------:R-:W-:Y:S05]  /*1a80*/  EXIT ;  /* 0x000000000000794d */ /* 0x000fea0003800000 */
.L_x_1418:
[----:B------:R-:W0:Y:S01]  /*1a90*/  LDC R9, c[0x0][0x240] ;  /* 0x00009000ff097b82 */ /* 0x000e220000000800 */
[----:B------:R-:W-:Y:S01]  /*1aa0*/  IABS R4, R0 ;  /* 0x0000000000047213 */ /* 0x000fe20000000000 */
[----:B------:R-:W-:Y:S01]  /*1ab0*/  ULDC UR5, c[0x0][0x23c] ;  /* 0x00008f0000057ab9 */ /* 0x000fe20000000800 */
[----:B------:R-:W-:Y:S01]  /*1ac0*/  BSSY B0, `(.L_x_1440) ;  /* 0x000003c000007945 */ /* 0x000fe20003800000 */
[----:B0-----:R-:W-:-:S04]  /*1ad0*/  IABS R11, R9 ;  /* 0x00000009000b7213 */ /* 0x001fc80000000000 */
[----:B------:R-:W0:Y:S08]  /*1ae0*/  I2F.RP R8, R11 ;  /* 0x0000000b00087306 */ /* 0x000e300000209400 */
[----:B0-----:R-:W0:Y:S02]  /*1af0*/  MUFU.RCP R8, R8 ;  /* 0x0000000800087308 */ /* 0x001e240000001000 */
[----:B0-----:R-:W-:-:S06]  /*1b00*/  IADD3 R6, R8, 0xffffffe, RZ ;  /* 0x0ffffffe08067810 */ /* 0x001fcc0007ffe0ff */
[----:B------:R0:W1:Y:S02]  /*1b10*/  F2I.FTZ.U32.TRUNC.NTZ R7, R6 ;  /* 0x0000000600077305 */ /* 0x000064000021f000 */
[----:B0-----:R-:W-:Y:S01]  /*1b20*/  HFMA2.MMA R6, -RZ, RZ, 0, 0 ;  /* 0x00000000ff067435 */ /* 0x001fe200000001ff */
[----:B-1----:R-:W-:-:S04]  /*1b30*/  IMAD.MOV R2, RZ, RZ, -R7 ;  /* 0x000000ffff027224 */ /* 0x002fc800078e0a07 */
[----:B------:R-:W-:-:S05]  /*1b40*/  IMAD R13, R2, R11, RZ ;  /* 0x0000000b020d7224 */ /* 0x000fca00078e02ff */
        /* <DEDUP_REMOVED lines=23> */
[----:B------:R-:W-:Y:S01]  /*1cc0*/  IADD3 R17, -R4, RZ, RZ ;  /* 0x000000ff04117210 */ /* 0x000fe20007ffe1ff */
[----:B------:R-:W-:Y:S01]  /*1cd0*/  ULDC UR5, c[0x0][0x238] ;  /* 0x00008e0000057ab9 */ /* 0x000fe20000000800 */
[----:B------:R-:W-:Y:S01]  /*1ce0*/  IMAD.MOV.U32 R10, RZ, RZ, R4 ;  /* 0x000000ffff0a7224 */ /* 0x000fe200078e0004 */
[----:B------:R-:W-:Y:S02]  /*1cf0*/  MOV R11, R9 ;  /* 0x00000009000b7202 */ /* 0x000fe40000000f00 */
[----:B------:R-:W-:Y:S01]  /*1d00*/  IMAD R17, R17, UR5, R2 ;  /* 0x0000000511117c24 */ /* 0x000fe2000f8e0202 */
[----:B------:R-:W-:Y:S06]  /*1d10*/  BRA `(.L_x_1442) ;  /* 0x0000000000587947 */ /* 0x000fec0003800000 */
.L_x_1441:
        /* <DEDUP_REMOVED lines=11> */
[----:B------:R-:W-:-:S05]  /*1dd0*/  IMAD.HI.U32 R10, R9, R2, RZ ;  /* 0x00000002090a7227 */ /* 0x000fca00078e00ff */
[----:B------:R-:W-:-:S05]  /*1de0*/  IADD3 R7, -R10, RZ, RZ ;  /* 0x000000ff0a077210 */ /* 0x000fca0007ffe1ff */
[----:B------:R-:W-:-:S05]  /*1df0*/  IMAD R4, R7, UR5, R2 ;  /* 0x0000000507047c24 */ /* 0x000fca000f8e0202 */
[----:B------:R-:W-:-:S13]  /*1e00*/  ISETP.GE.U32.AND P0, PT, R4, UR5, PT ;  /* 0x0000000504007c0c */ /* 0x000fda000bf06070 */
[----:B------:R-:W-:Y:S01]  /*1e10*/  @P0 VIADD R4, R4, -UR5 ;  /* 0x8000000504040c36 */ /* 0x000fe20008000000 */
[----:B------:R-:W-:-:S04]  /*1e20*/  @P0 IADD3 R10, R10, 0x1, RZ ;  /* 0x000000010a0a0810 */ /* 0x000fc80007ffe0ff */
[----:B------:R-:W-:-:S13]  /*1e30*/  ISETP.GE.U32.AND P1, PT, R4, UR5, PT ;  /* 0x0000000504007c0c */ /* 0x000fda000bf26070 */
[----:B------:R-:W-:Y:S01]  /*1e40*/  @P1 VIADD R10, R10, 0x1 ;  /* 0x000000010a0a1836 */ /* 0x000fe20000000000 */
[----:B------:R-:W-:-:S04]  /*1e50*/  @!P2 LOP3.LUT R10, RZ, UR5, RZ, 0x33, !PT ;  /* 0x00000005ff0aac12 */ /* 0x000fc8000f8e33ff */
[----:B------:R-:W-:-:S05]  /*1e60*/  IADD3 R17, -R10, RZ, RZ ;  /* 0x000000ff0a117210 */ /* 0x000fca0007ffe1ff */
[----:B------:R-:W-:-:S07]  /*1e70*/  IMAD R17, R17, UR5, R2 ;  /* 0x0000000511117c24 */ /* 0x000fce000f8e0202 */
.L_x_1442:
[----:B------:R-:W-:Y:S05]  /*1e80*/  BSYNC B0 ;  /* 0x0000000000007941 */ /* 0x000fea0003800000 */
.L_x_1440:
        /* <DEDUP_REMOVED lines=8> */
[----:B------:R-:W-:Y:S01]  /*1f10*/  MOV R4, UR7 ;  /* 0x0000000700047c02 */ /* 0x000fe20008000f00 */
[----:B------:R-:W-:Y:S01]  /*1f20*/  IMAD.MOV.U32 R15, RZ, RZ, R11 ;  /* 0x000000ffff0f7224 */ /* 0x000fe200078e000b */
[----:B------:R-:W-:-:S07]  /*1f30*/  MOV R16, 0x1f50 ;  /* 0x00001f5000107802 */ /* 0x000fce0000000f00 */
[----:B------:R-:W-:Y:S05]  /*1f40*/  CALL.REL.NOINC `($__internal_20_$__cuda_sm20_div_s64) ;  /* 0x0000001000787944 */ /* 0x000fea0003c00000 */
[----:B------:R-:W-:Y:S01]  /*1f50*/  ULDC UR5, c[0x0][0x220] ;  /* 0x0000880000057ab9 */ /* 0x000fe20000000800 */
[----:B------:R-:W-:Y:S01]  /*1f60*/  IADD3 R6, -R4, RZ, RZ ;  /* 0x000000ff04067210 */ /* 0x000fe20007ffe1ff */
[----:B------:R-:W-:-:S04]  /*1f70*/  IMAD.U32 R9, RZ, RZ, UR5 ;  /* 0x00000005ff097e24 */ /* 0x000fc8000f8e00ff */
[----:B------:R-:W-:Y:S01]  /*1f80*/  IMAD R6, R6, R9, R10 ;  /* 0x0000000906067224 */ /* 0x000fe200078e020a */
[----:B------:R-:W-:Y:S06]  /*1f90*/  BRA `(.L_x_1445) ;  /* 0x0000000000587947 */ /* 0x000fec0003800000 */
.L_x_1444:
        /* <DEDUP_REMOVED lines=8> */
[----:B-1----:R-:W-:-:S05]  /*2020*/  IMAD R2, R7, R9, RZ ;  /* 0x0000000907027224 */ /* 0x002fca00078e02ff */
[----:B------:R-:W-:-:S05]  /*2030*/  IADD3 R11, -R2, RZ, RZ ;  /* 0x000000ff020b7210 */ /* 0x000fca0007ffe1ff */
[----:B------:R-:W-:-:S06]  /*2040*/  IMAD.HI.U32 R11, R7, R11, R6 ;  /* 0x0000000b070b7227 */ /* 0x000fcc00078e0006 */
[----:B------:R-:W-:-:S05]  /*2050*/  IMAD.HI.U32 R4, R11, R10, RZ ;  /* 0x0000000a0b047227 */ /* 0x000fca00078e00ff */
[----:B------:R-:W-:-:S05]  /*2060*/  IADD3 R2, -R4, RZ, RZ ;  /* 0x000000ff04027210 */ /* 0x000fca0007ffe1ff */
[----:B------:R-:W-:-:S05]  /*2070*/  IMAD R2, R9, R2, R10 ;  /* 0x0000000209027224 */ /* 0x000fca00078e020a */
[----:B------:R-:W-:-:S13]  /*2080*/  ISETP.GE.U32.AND P0, PT, R2, R9, PT ;  /* 0x000000090200720c */ /* 0x000fda0003f06070 */
[----:B------:R-:W-:Y:S01]  /*2090*/  @P0 IMAD.IADD R2, R2, 0x1, -R9 ;  /* 0x0000000102020824 */ /* 0x000fe200078e0a09 */
[----:B------:R-:W-:-:S04]  /*20a0*/  @P0 IADD3 R4, R4, 0x1, RZ ;  /* 0x0000000104040810 */ /* 0x000fc80007ffe0ff */
[----:B------:R-:W-:-:S13]  /*20b0*/  ISETP.GE.U32.AND P1, PT, R2, R9, PT ;  /* 0x000000090200720c */ /* 0x000fda0003f26070 */
[----:B------:R-:W-:Y:S01]  /*20c0*/  @P1 VIADD R4, R4, 0x1 ;  /* 0x0000000104041836 */ /* 0x000fe20000000000 */
[----:B------:R-:W-:-:S04]  /*20d0*/  @!P2 LOP3.LUT R4, RZ, R9, RZ, 0x33, !PT ;  /* 0x00000009ff04a212 */ /* 0x000fc800078e33ff */
[----:B------:R-:W-:-:S05]  /*20e0*/  IADD3 R6, -R4, RZ, RZ ;  /* 0x000000ff04067210 */ /* 0x000fca0007ffe1ff */
[----:B------:R-:W-:-:S07]  /*20f0*/  IMAD R6, R9, R6, R10 ;  /* 0x0000000609067224 */ /* 0x000fce00078e020a */
.L_x_1445:
[----:B------:R-:W-:Y:S05]  /*2100*/  BSYNC B0 ;  /* 0x0000000000007941 */ /* 0x000fea0003800000 */
.L_x_1443:
[----:B------:R-:W0:Y:S01]  /*2110*/  LDC R14, c[0x0][0x240] ;  /* 0x00009000ff0e7b82 */ /* 0x000e220000000800 */
[----:B------:R-:W-:Y:S01]  /*2120*/  ISETP.GE.AND P1, PT, R0, RZ, PT ;  /* 0x000000ff0000720c */ /* 0x000fe20003f26270 */
[----:B------:R-:W-:Y:S01]  /*2130*/  ULDC UR5, c[0x0][0x228] ;  /* 0x00008a0000057ab9 */ /* 0x000fe20000000800 */
[----:B------:R-:W-:Y:S01]  /*2140*/  ULDC UR6, c[0x0][0x254] ;  /* 0x0000950000067ab9 */ /* 0x000fe20000000800 */
[----:B------:R-:W-:Y:S01]  /*2150*/  ULDC UR7, c[0x0][0x24c] ;  /* 0x0000930000077ab9 */ /* 0x000fe20000000800 */
[----:B------:R-:W-:Y:S01]  /*2160*/  UIADD3 UR5, UR5, UR6, URZ ;  /* 0x0000000605057290 */ /* 0x000fe2000fffe03f */
[----:B------:R-:W-:Y:S01]  /*2170*/  BSSY B1, `(.L_x_1446) ;  /* 0x00000ed000017945 */ /* 0x000fe20003800000 */
[----:B------:R-:W-:Y:S01]  /*2180*/  ULDC UR11, c[0x0][0x258] ;  /* 0x00009600000b7ab9 */ /* 0x000fe20000000800 */
[----:B------:R-:W1:Y:S01]  /*2190*/  LDC R12, c[0x0][0x230] ;  /* 0x00008c00ff0c7b82 */ /* 0x000e620000000800 */
[----:B------:R-:W-:Y:S01]  /*21a0*/  ULDC UR6, c[0x0][0x258] ;  /* 0x0000960000067ab9 */ /* 0x000fe20000000800 */
[----:B------:R-:W-:Y:S01]  /*21b0*/  ULDC UR10, c[0x0][0x228] ;  /* 0x00008a00000a7ab9 */ /* 0x000fe20000000800 */
[----:B0-----:R-:W-:-:S02]  /*21c0*/  IABS R7, R14 ;  /* 0x0000000e00077213 */ /* 0x001fc40000000000 */
[----:B------:R-:W-:Y:S02]  /*21d0*/  ISETP.NE.AND P2, PT, R14, RZ, PT ;  /* 0x000000ff0e00720c */ /* 0x000fe40003f45270 */
[----:B------:R-:W0:Y:S08]  /*21e0*/  I2F.RP R2, R7 ;  /* 0x0000000700027306 */ /* 0x000e300000209400 */
[----:B0-----:R-:W0:Y:S02]  /*21f0*/  MUFU.RCP R2, R2 ;  /* 0x0000000200027308 */ /* 0x001e240000001000 */
[----:B0-----:R-:W-:-:S02]  /*2200*/  VIADD R10, R2, 0xffffffe ;  /* 0x0ffffffe020a7836 */ /* 0x001fc40000000000 */
[----:B------:R-:W0:Y:S04]  /*2210*/  LDC R2, c[0x0][0x254] ;  /* 0x00009500ff027b82 */ /* 0x000e280000000800 */
[----:B------:R2:W3:Y:S02]  /*2220*/  F2I.FTZ.U32.TRUNC.NTZ R11, R10 ;  /* 0x0000000a000b7305 */ /* 0x0004e4000021f000 */
[----:B--2---:R-:W-:Y:S01]  /*2230*/  IMAD.MOV.U32 R10, RZ, RZ, RZ ;  /* 0x000000ffff0a7224 */ /* 0x004fe200078e00ff */
[----:B---3--:R-:W-:-:S05]  /*2240*/  IADD3 R8, RZ, -R11, RZ ;  /* 0x8000000bff087210 */ /* 0x008fca0007ffe0ff */
[----:B------:R-:W-:Y:S01]  /*2250*/  IMAD R13, R8, R7, RZ ;  /* 0x00000007080d7224 */ /* 0x000fe200078e02ff */
[----:B------:R-:W-:Y:S01]  /*2260*/  IABS R8, R0 ;  /* 0x0000000000087213 */ /* 0x000fe20000000000 */
[----:B0-----:R-:W-:Y:S01]  /*2270*/  IMAD R2, R17, UR7, -R2 ;  /* 0x0000000711027c24 */ /* 0x001fe2000f8e0a02 */
[----:B------:R-:W-:Y:S01]  /*2280*/  ULDC UR7, c[0x0][0x248] ;  /* 0x0000920000077ab9 */ /* 0x000fe20000000800 */
[----:B------:R-:W-:Y:S02]  /*2290*/  IMAD.HI.U32 R13, R11, R13, R10 ;  /* 0x0000000d0b0d7227 */ /* 0x000fe400078e000a */
[----:B------:R-:W0:Y:S04]  /*22a0*/  LDC R11, c[0x0][0x250] ;  /* 0x00009400ff0b7b82 */ /* 0x000e280000000800 */
[----:B------:R-:W-:-:S05]  /*22b0*/  IMAD.HI.U32 R13, R13, R8, RZ ;  /* 0x000000080d0d7227 */ /* 0x000fca00078e00ff */
[----:B------:R-:W-:-:S05]  /*22c0*/  IADD3 R13, -R13, RZ, RZ ;  /* 0x000000ff0d0d7210 */ /* 0x000fca0007ffe1ff */
[C---:B------:R-:W-:Y:S02]  /*22d0*/  IMAD R8, R7.reuse, R13, R8 ;  /* 0x0000000d07087224 */ /* 0x040fe400078e0208 */
[----:B------:R-:W2:Y:S03]  /*22e0*/  LDC R13, c[0x0][0x244] ;  /* 0x00009100ff0d7b82 */ /* 0x000ea60000000800 */
[----:B------:R-:W-:-:S13]  /*22f0*/  ISETP.GT.U32.AND P0, PT, R7, R8, PT ;  /* 0x000000080700720c */ /* 0x000fda0003f04070 */
[----:B------:R-:W-:-:S05]  /*2300*/  @!P0 IMAD.IADD R8, R8, 0x1, -R7 ;  /* 0x0000000108088824 */ /* 0x000fca00078e0a07 */
[----:B------:R-:W-:Y:S02]  /*2310*/  ISETP.GT.U32.AND P0, PT, R7, R8, PT ;  /* 0x000000080700720c */ /* 0x000fe40003f04070 */
[----:B--2---:R-:W-:Y:S01]  /*2320*/  VIADDMNMX R17, R2, R13, UR5, PT ;  /* 0x0000000502117e46 */ /* 0x004fe2000b80010d */
[----:B------:R-:W-:Y:S01]  /*2330*/  ULDC UR5, c[0x0][0x230] ;  /* 0x00008c0000057ab9 */ /* 0x000fe20000000800 */
[----:B------:R-:W-:Y:S02]  /*2340*/  VIMNMX R2, RZ, R2, !PT ;  /* 0x00000002ff027248 */ /* 0x000fe40007fe0100 */
[----:B------:R-:W-:-:S07]  /*2350*/  VIMNMX R17, R17, UR10, PT ;  /* 0x0000000a11117c48 */ /* 0x000fce000bfe0100 */
[----:B------:R-:W-:Y:S01]  /*2360*/  @!P0 IADD3 R8, R8, -R7, RZ ;  /* 0x8000000708088210 */ /* 0x000fe20007ffe0ff */
[----:B-1----:R-:W-:Y:S01]  /*2370*/  VIADD R7, R12, UR11 ;  /* 0x0000000b0c077c36 */ /* 0x002fe20008000000 */
[----:B------:R-:W-:-:S03]  /*2380*/  ISETP.GT.AND P0, PT, R17, R2, PT ;  /* 0x000000021100720c */ /* 0x000fc60003f04270 */
[----:B------:R-:W-:-:S05]  /*2390*/  IMAD.MOV.U32 R10, RZ, RZ, R8 ;  /* 0x000000ffff0a7224 */ /* 0x000fca00078e0008 */
[----:B------:R-:W-:Y:S02]  /*23a0*/  @!P1 IADD3 R10, -R10, RZ, RZ ;  /* 0x000000ff0a0a9210 */ /* 0x000fe40007ffe1ff */
[----:B------:R-:W-:-:S05]  /*23b0*/  @!P2 LOP3.LUT R10, RZ, R14, RZ, 0x33, !PT ;  /* 0x0000000eff0aa212 */ /* 0x000fca00078e33ff */
[----:B0-----:R-:W-:-:S05]  /*23c0*/  IMAD R8, R10, R11, -UR6 ;  /* 0x800000060a087e24 */ /* 0x001fca000f8e020b */
[----:B------:R-:W-:Y:S02]  /*23d0*/  VIADDMNMX R19, R8, UR7, R7, PT ;  /* 0x0000000708137c46 */ /* 0x000fe4000b800107 */
[----:B------:R-:W-:Y:S02]  /*23e0*/  VIMNMX R8, RZ, R8, !PT ;  /* 0x00000008ff087248 */ /* 0x000fe40007fe0100 */
[----:B------:R-:W-:-:S04]  /*23f0*/  VIMNMX R19, R19, UR5, PT ;  /* 0x0000000513137c48 */ /* 0x000fc8000bfe0100 */
[----:B------:R-:W-:-:S13]  /*2400*/  ISETP.LE.OR P0, PT, R19, R8, !P0 ;  /* 0x000000081300720c */ /* 0x000fda0004703670 */
[----:B------:R-:W-:Y:S05]  /*2410*/  @P0 BRA `(.L_x_1447) ;  /* 0x0000000c00040947 */ /* 0x000fea0003800000 */
[----:B------:R-:W-:Y:S01]  /*2420*/  IADD3 R10, -R10, RZ, RZ ;  /* 0x000000ff0a0a7210 */ /* 0x000fe20007ffe1ff */
[----:B------:R-:W-:Y:S01]  /*2430*/  ULDC UR5, c[0x0][0x224] ;  /* 0x0000890000057ab9 */ /* 0x000fe20000000800 */
[----:B------:R-:W-:Y:S01]  /*2440*/  LOP3.LUT R13, RZ, R12, RZ, 0x33, !PT ;  /* 0x0000000cff0d7212 */ /* 0x000fe200078e33ff */
[----:B------:R-:W-:Y:S01]  /*2450*/  BSSY B0, `(.L_x_1448) ;  /* 0x00000b2000007945 */ /* 0x000fe20003800000 */
[----:B------:R-:W-:Y:S01]  /*2460*/  SHF.R.S32.HI R12, RZ, 0x1f, R4 ;  /* 0x0000001fff0c7819 */ /* 0x000fe20000011404 */
[----:B------:R-:W-:Y:S01]  /*2470*/  IMAD R10, R11, R10, UR4 ;  /* 0x000000040b0a7e24 */ /* 0x000fe2000f8e020a */
[----:B------:R-:W-:Y:S01]  /*2480*/  LOP3.LUT R11, RZ, R7, RZ, 0x33, !PT ;  /* 0x00000007ff0b7212 */ /* 0x000fe200078e33ff */
[----:B------:R-:W-:Y:S01]  /*2490*/  IMAD.MOV.U32 R20, RZ, RZ, RZ ;  /* 0x000000ffff147224 */ /* 0x000fe200078e00ff */
[--C-:B------:R-:W-:Y:S02]  /*24a0*/  SHF.R.S32.HI R7, RZ, 0x1f, R6.reuse ;  /* 0x0000001fff077819 */ /* 0x100fe40000011406 */
[----:B------:R-:W-:Y:S01]  /*24b0*/  VIMNMX3 R11, R10, R11, R13, !PT ;  /* 0x0000000b0a0b720f */ /* 0x000fe2000780010d */
[-C--:B------:R-:W-:Y:S01]  /*24c0*/  IMAD R13, R12, R9.reuse, RZ ;  /* 0x000000090c0d7224 */ /* 0x080fe200078e02ff */
[----:B------:R-:W-:Y:S01]  /*24d0*/  LOP3.LUT R10, RZ, R8, RZ, 0x33, !PT ;  /* 0x00000008ff0a7212 */ /* 0x000fe200078e33ff */
[----:B------:R-:W-:Y:S01]  /*24e0*/  IMAD.WIDE.U32 R6, R4, R9, R6 ;  /* 0x0000000904067225 */ /* 0x000fe200078e0006 */
[----:B------:R-:W-:-:S02]  /*24f0*/  IADD3 R12, -R11, -0x2, -R8 ;  /* 0xfffffffe0b0c7810 */ /* 0x000fc40007ffe908 */
[----:B------:R-:W-:Y:S01]  /*2500*/  IADD3 R21, R8, 0x3, RZ ;  /* 0x0000000308157810 */ /* 0x000fe20007ffe0ff */
[----:B------:R-:W-:Y:S01]  /*2510*/  IMAD.IADD R10, R10, 0x1, -R11 ;  /* 0x000000010a0a7824 */ /* 0x000fe200078e0a0b */
[----:B------:R-:W-:Y:S01]  /*2520*/  ISETP.GE.U32.AND P1, PT, R12, 0x3, PT ;  /* 0x000000030c00780c */ /* 0x000fe20003f26070 */
[----:B------:R-:W-:Y:S01]  /*2530*/  IMAD R13, R4, UR5, R13 ;  /* 0x00000005040d7c24 */ /* 0x000fe2000f8e020d */
[----:B------:R-:W-:Y:S02]  /*2540*/  MOV R4, R2 ;  /* 0x0000000200047202 */ /* 0x000fe40000000f00 */
[----:B------:R-:W-:Y:S01]  /*2550*/  LOP3.LUT R18, R10, 0x3, RZ, 0xc0, !PT ;  /* 0x000000030a127812 */ /* 0x000fe200078ec0ff */
[----:B------:R-:W-:-:S08]  /*2560*/  IMAD.IADD R16, R7, 0x1, R13 ;  /* 0x0000000107107824 */ /* 0x000fd000078e020d */
.L_x_1458:
[----:B------:R-:W-:Y:S01]  /*2570*/  ISETP.NE.AND P0, PT, R18, RZ, PT ;  /* 0x000000ff1200720c */ /* 0x000fe20003f05270 */
[----:B------:R-:W-:Y:S01]  /*2580*/  ULDC.64 UR6, c[0x0][0x228] ;  /* 0x00008a0000067ab9 */ /* 0x000fe20000000a00 */
[----:B------:R-:W-:Y:S01]  /*2590*/  SHF.R.S32.HI R11, RZ, 0x1f, R4 ;  /* 0x0000001fff0b7819 */ /* 0x000fe20000011404 */
[----:B------:R-:W-:Y:S01]  /*25a0*/  IMAD R13, R16, UR6, RZ ;  /* 0x00000006100d7c24 */ /* 0x000fe2000f8e02ff */
[----:B------:R-:W-:Y:S01]  /*25b0*/  MOV R10, R4 ;  /* 0x00000004000a7202 */ /* 0x000fe20000000f00 */
[----:B------:R-:W-:Y:S01]  /*25c0*/  VIADD R4, R4, 0x1 ;  /* 0x0000000104047836 */ /* 0x000fe20000000000 */
[----:B------:R-:W-:Y:S01]  /*25d0*/  BSSY B2, `(.L_x_1449) ;  /* 0x000001f000027945 */ /* 0x000fe20003800000 */
[C---:B------:R-:W-:Y:S01]  /*25e0*/  IMAD R13, R6.reuse, UR7, R13 ;  /* 0x00000007060d7c24 */ /* 0x040fe2000f8e020d */
[----:B------:R-:W-:Y:S01]  /*25f0*/  MOV R14, R8 ;  /* 0x00000008000e7202 */ /* 0x000fe20000000f00 */
[----:B------:R-:W-:Y:S01]  /*2600*/  IMAD.WIDE.U32 R10, R6, UR6, R10 ;  /* 0x00000006060a7c25 */ /* 0x000fe2000f8e000a */
[----:B------:R-:W-:-:S03]  /*2610*/  ISETP.GE.AND P2, PT, R4, R17, PT ;  /* 0x000000110400720c */ /* 0x000fc60003f46270 */
[----:B------:R-:W-:Y:S01]  /*2620*/  IMAD.IADD R22, R11, 0x1, R13 ;  /* 0x000000010b167824 */ /* 0x000fe200078e020d */
[----:B------:R-:W-:Y:S09]  /*2630*/  @!P0 BRA `(.L_x_1450) ;  /* 0x0000000000608947 */ /* 0x000ff20003800000 */
        /* <DEDUP_REMOVED lines=11> */
[----:B--2---:R-:W-:Y:S01]  /*26f0*/  IMAD.U32 R15, R14, 0x10000, RZ ;  /* 0x000100000e0f7824 */ /* 0x004fe200078e00ff */
[----:B------:R-:W-:-:S03]  /*2700*/  IADD3 R14, R8, 0x1, RZ ;  /* 0x00000001080e7810 */ /* 0x000fc60007ffe0ff */
[----:B------:R-:W-:-:S08]  /*2710*/  FADD.FTZ R20, R20, R15 ;  /* 0x0000000f14147221 */ /* 0x000fd00000010000 */
[----:B------:R-:W-:Y:S05]  /*2720*/  @!P0 BRA `(.L_x_1450) ;  /* 0x0000000000248947 */ /* 0x000fea0003800000 */
[----:B------:R-:W-:Y:S01]  /*2730*/  ISETP.NE.AND P0, PT, R18, 0x2, PT ;  /* 0x000000021200780c */ /* 0x000fe20003f05270 */
[----:B------:R-:W2:-:S12]  /*2740*/  LDG.E.U16 R14, desc[UR8][R12.64+0x2] ;  /* 0x000002080c0e7981 */ /* 0x000e98000c1e1500 */
[----:B------:R-:W3:Y:S01]  /*2750*/  @P0 LDG.E.U16 R23, desc[UR8][R12.64+0x4] ;  /* 0x000004080c170981 */ /* 0x000ee2000c1e1500 */
[----:B--2---:R-:W-:Y:S01]  /*2760*/  IMAD.U32 R15, R14, 0x10000, RZ ;  /* 0x000100000e0f7824 */ /* 0x004fe200078e00ff */
[----:B------:R-:W-:Y:S02]  /*2770*/  IADD3 R14, R8, 0x2, RZ ;  /* 0x00000002080e7810 */ /* 0x000fe40007ffe0ff */
[----:B------:R-:W-:Y:S01]  /*2780*/  @P0 MOV R14, R21 ;  /* 0x00000015000e0202 */ /* 0x000fe20000000f00 */
[----:B------:R-:W-:Y:S01]  /*2790*/  FADD.FTZ R20, R20, R15 ;  /* 0x0000000f14147221 */ /* 0x000fe20000010000 */
[----:B---3--:R-:W-:-:S04]  /*27a0*/  @P0 IMAD.U32 R23, R23, 0x10000, RZ ;  /* 0x0001000017170824 */ /* 0x008fc800078e00ff */
[----:B------:R-:W-:-:S07]  /*27b0*/  @P0 FADD.FTZ R20, R20, R23 ;  /* 0x0000001714140221 */ /* 0x000fce0000010000 */
.L_x_1450:
[----:B------:R-:W-:Y:S05]  /*27c0*/  BSYNC B2 ;  /* 0x0000000000027941 */ /* 0x000fea0003800000 */
.L_x_1449:
[----:B------:R-:W-:Y:S04]  /*27d0*/  BSSY B2, `(.L_x_1451) ;  /* 0x0000078000027945 */ /* 0x000fe80003800000 */
[----:B------:R-:W-:Y:S05]  /*27e0*/  @!P1 BRA `(.L_x_1452) ;  /* 0x0000000400d89947 */ /* 0x000fea0003800000 */
[----:B------:R-:W-:Y:S01]  /*27f0*/  IADD3 R15, R19, -R14, RZ ;  /* 0x8000000e130f7210 */ /* 0x000fe20007ffe0ff */
[----:B------:R-:W-:Y:S01]  /*2800*/  ULDC.64 UR6, c[0x0][0x230] ;  /* 0x00008c0000067ab9 */ /* 0x000fe20000000a00 */
[--C-:B------:R-:W-:Y:S01]  /*2810*/  SHF.R.S32.HI R13, RZ, 0x1f, R14.reuse ;  /* 0x0000001fff0d7819 */ /* 0x100fe2000001140e */
[----:B------:R-:W-:Y:S01]  /*2820*/  IMAD R11, R22, UR6, RZ ;  /* 0x00000006160b7c24 */ /* 0x000fe2000f8e02ff */
[----:B------:R-:W-:Y:S01]  /*2830*/  ISETP.GT.AND P3, PT, R15, 0xc, PT ;  /* 0x0000000c0f00780c */ /* 0x000fe20003f64270 */
[----:B------:R-:W-:Y:S01]  /*2840*/  IMAD.MOV.U32 R12, RZ, RZ, R14 ;  /* 0x000000ffff0c7224 */ /* 0x000fe200078e000e */
[----:B------:R-:W-:Y:S01]  /*2850*/  BSSY B3, `(.L_x_1453) ;  /* 0x0000040000037945 */ /* 0x000fe20003800000 */
[C---:B------:R-:W-:Y:S02]  /*2860*/  IMAD R11, R10.reuse, UR7, R11 ;  /* 0x000000070a0b7c24 */ /* 0x040fe4000f8e020b */
[----:B------:R-:W-:Y:S01]  /*2870*/  IMAD.WIDE.U32 R12, R10, UR6, R12 ;  /* 0x000000060a0c7c25 */ /* 0x000fe2000f8e000c */
[----:B------:R-:W-:-:S03]  /*2880*/  ULDC.64 UR6, c[0x0][0x218] ;  /* 0x0000860000067ab9 */ /* 0x000fc60000000a00 */
[----:B------:R-:W-:Y:S01]  /*2890*/  IMAD.IADD R11, R11, 0x1, R13 ;  /* 0x000000010b0b7824 */ /* 0x000fe200078e020d */
[----:B------:R-:W-:-:S04]  /*28a0*/  LEA R10, P0, R12, UR6, 0x1 ;  /* 0x000000060c0a7c11 */ /* 0x000fc8000f8008ff */
[----:B------:R-:W-:Y:S02]  /*28b0*/  LEA.HI.X R11, R12, UR7, R11, 0x1, P0 ;  /* 0x000000070c0b7c11 */ /* 0x000fe400080f0c0b */
[----:B------:R-:W-:Y:S01]  /*28c0*/  PLOP3.LUT P0, PT, PT, PT, PT, 0x80, 0x0 ;  /* 0x000000000000781c */ /* 0x000fe20003f0f070 */
[----:B------:R-:W-:-:S12]  /*28d0*/  @!P3 BRA `(.L_x_1454) ;  /* 0x0000000000dcb947 */ /* 0x000fd80003800000 */
[----:B------:R-:W-:Y:S02]  /*28e0*/  PLOP3.LUT P0, PT, PT, PT, PT, 0x8, 0x0 ;  /* 0x000000000000781c */ /* 0x000fe40003f0e170 */
[----:B------:R-:W-:-:S11]  /*28f0*/  IADD3 R13, R19, -0xc, RZ ;  /* 0xfffffff4130d7810 */ /* 0x000fd60007ffe0ff */
.L_x_1455:
[----:B------:R-:W2:Y:S04]  /*2900*/  LDG.E.U16 R26, desc[UR8][R10.64] ;  /* 0x000000080a1a7981 */ /* 0x000ea8000c1e1500 */
[----:B------:R-:W3:Y:S04]  /*2910*/  LDG.E.U16 R28, desc[UR8][R10.64+0x2] ;  /* 0x000002080a1c7981 */ /* 0x000ee8000c1e1500 */
[----:B------:R-:W4:Y:S04]  /*2920*/  LDG.E.U16 R25, desc[UR8][R10.64+0x4] ;  /* 0x000004080a197981 */ /* 0x000f28000c1e1500 */
[----:B------:R-:W5:Y:S04]  /*2930*/  LDG.E.U16 R15, desc[UR8][R10.64+0x6] ;  /* 0x000006080a0f7981 */ /* 0x000f68000c1e1500 */
[----:B------:R-:W5:Y:S04]  /*2940*/  LDG.E.U16 R24, desc[UR8][R10.64+0x8] ;  /* 0x000008080a187981 */ /* 0x000f68000c1e1500 */
[----:B------:R-:W5:Y:S04]  /*2950*/  LDG.E.U16 R23, desc[UR8][R10.64+0xa] ;  /* 0x00000a080a177981 */ /* 0x000f68000c1e1500 */
[----:B------:R-:W5:Y:S04]  /*2960*/  LDG.E.U16 R22, desc[UR8][R10.64+0xc] ;  /* 0x00000c080a167981 */ /* 0x000f68000c1e1500 */
[----:B------:R-:W5:Y:S01]  /*2970*/  LDG.E.U16 R12, desc[UR8][R10.64+0xe] ;  /* 0x00000e080a0c7981 */ /* 0x000f62000c1e1500 */
[----:B--2---:R-:W-:Y:S01]  /*2980*/  IMAD.U32 R27, R26, 0x10000, RZ ;  /* 0x000100001a1b7824 */ /* 0x004fe200078e00ff */
[----:B---3--:R-:W-:-:S03]  /*2990*/  SHF.L.U32 R28, R28, 0x10, RZ ;  /* 0x000000101c1c7819 */ /* 0x008fc600000006ff */
[----:B------:R-:W-:Y:S01]  /*29a0*/  FADD.FTZ R27, R27, R20 ;  /* 0x000000141b1b7221 */ /* 0x000fe20000010000 */
[----:B----4-:R-:W-:-:S03]  /*29b0*/  IMAD.U32 R20, R25, 0x10000, RZ ;  /* 0x0001000019147824 */ /* 0x010fc600078e00ff */
[----:B------:R-:W-:Y:S01]  /*29c0*/  FADD.FTZ R27, R27, R28 ;  /* 0x0000001c1b1b7221 */ /* 0x000fe20000010000 */
[----:B-----5:R-:W-:-:S03]  /*29d0*/  SHF.L.U32 R26, R15, 0x10, RZ ;  /* 0x000000100f1a7819 */ /* 0x020fc600000006ff */
[----:B------:R-:W-:Y:S01]  /*29e0*/  FADD.FTZ R27, R27, R20 ;  /* 0x000000141b1b7221 */ /* 0x000fe20000010000 */
[----:B------:R-:W2:Y:S04]  /*29f0*/  LDG.E.U16 R15, desc[UR8][R10.64+0x12] ;  /* 0x000012080a0f7981 */ /* 0x000ea8000c1e1500 */
[----:B------:R-:W3:Y:S01]  /*2a00*/  LDG.E.U16 R20, desc[UR8][R10.64+0x10] ;  /* 0x000010080a147981 */ /* 0x000ee2000c1e1500 */
[----:B------:R-:W-:Y:S01]  /*2a10*/  FADD.FTZ R26, R27, R26 ;  /* 0x0000001a1b1a7221 */ /* 0x000fe20000010000 */
[----:B------:R-:W-:Y:S01]  /*2a20*/  IMAD.U32 R25, R24, 0x10000, RZ ;  /* 0x0001000018197824 */ /* 0x000fe200078e00ff */
[----:B------:R-:W-:Y:S02]  /*2a30*/  SHF.L.U32 R24, R23, 0x10, RZ ;  /* 0x0000001017187819 */ /* 0x000fe400000006ff */
[----:B------:R-:W4:Y:S01]  /*2a40*/  LDG.E.U16 R23, desc[UR8][R10.64+0x14] ;  /* 0x000014080a177981 */ /* 0x000f22000c1e1500 */
[----:B------:R-:W-:Y:S01]  /*2a50*/  FADD.FTZ R25, R26, R25 ;  /* 0x000000191a197221 */ /* 0x000fe20000010000 */
[----:B------:R-:W-:-:S02]  /*2a60*/  IMAD.U32 R27, R22, 0x10000, RZ ;  /* 0x00010000161b7824 */ /* 0x000fc400078e00ff */
[----:B------:R-:W5:Y:S01]  /*2a70*/  LDG.E.U16 R22, desc[UR8][R10.64+0x16] ;  /* 0x000016080a167981 */ /* 0x000f62000c1e1500 */
[----:B------:R-:W-:Y:S01]  /*2a80*/  FADD.FTZ R24, R25, R24 ;  /* 0x0000001819187221 */ /* 0x000fe20000010000 */
[----:B------:R-:W-:Y:S02]  /*2a90*/  SHF.L.U32 R26, R12, 0x10, RZ ;  /* 0x000000100c1a7819 */ /* 0x000fe400000006ff */
[----:B------:R-:W5:Y:S01]  /*2aa0*/  LDG.E.U16 R12, desc[UR8][R10.64+0x1a] ;  /* 0x00001a080a0c7981 */ /* 0x000f62000c1e1500 */
[----:B------:R-:W-:-:S03]  /*2ab0*/  FADD.FTZ R27, R24, R27 ;  /* 0x0000001b181b7221 */ /* 0x000fc60000010000 */
[----:B------:R-:W5:Y:S04]  /*2ac0*/  LDG.E.U16 R24, desc[UR8][R10.64+0x18] ;  /* 0x000018080a187981 */ /* 0x000f68000c1e1500 */
[----:B------:R-:W5:Y:S01]  /*2ad0*/  LDG.E.U16 R25, desc[UR8][R10.64+0x1c] ;  /* 0x00001c080a197981 */ /* 0x000f62000c1e1500 */
[----:B------:R-:W-:-:S03]  /*2ae0*/  FADD.FTZ R27, R27, R26 ;  /* 0x0000001a1b1b7221 */ /* 0x000fc60000010000 */
[----:B------:R0:W5:Y:S01]  /*2af0*/  LDG.E.U16 R26, desc[UR8][R10.64+0x1e] ;  /* 0x00001e080a1a7981 */ /* 0x000162000c1e1500 */
[----:B------:R-:W-:-:S05]  /*2b00*/  VIADD R14, R14, 0x10 ;  /* 0x000000100e0e7836 */ /* 0x000fca0000000000 */
[----:B------:R-:W-:Y:S02]  /*2b10*/  ISETP.GE.AND P3, PT, R14, R13, PT ;  /* 0x0000000d0e00720c */ /* 0x000fe40003f66270 */
[----:B0-----:R-:W-:-:S04]  /*2b20*/  IADD3 R10, P4, R10, 0x20, RZ ;  /* 0x000000200a0a7810 */ /* 0x001fc80007f9e0ff */
[----:B------:R-:W-:Y:S02]  /*2b30*/  IADD3.X R11, RZ, R11, RZ, P4, !PT ;  /* 0x0000000bff0b7210 */ /* 0x000fe400027fe4ff */
[----:B--2---:R-:W-:Y:S01]  /*2b40*/  SHF.L.U32 R15, R15, 0x10, RZ ;  /* 0x000000100f0f7819 */ /* 0x004fe200000006ff */
[----:B---3--:R-:W-:-:S04]  /*2b50*/  IMAD.U32 R20, R20, 0x10000, RZ ;  /* 0x0001000014147824 */ /* 0x008fc800078e00ff */
[----:B------:R-:W-:-:S04]  /*2b60*/  FADD.FTZ R20, R27, R20 ;  /* 0x000000141b147221 */ /* 0x000fc80000010000 */
[----:B------:R-:W-:Y:S01]  /*2b70*/  FADD.FTZ R15, R20, R15 ;  /* 0x0000000f140f7221 */ /* 0x000fe20000010000 */
[----:B----4-:R-:W-:Y:S01]  /*2b80*/  IMAD.U32 R20, R23, 0x10000, RZ ;  /* 0x0001000017147824 */ /* 0x010fe200078e00ff */
[----:B-----5:R-:W-:-:S03]  /*2b90*/  SHF.L.U32 R22, R22, 0x10, RZ ;  /* 0x0000001016167819 */ /* 0x020fc600000006ff */
[----:B------:R-:W-:Y:S01]  /*2ba0*/  FADD.FTZ R15, R15, R20 ;  /* 0x000000140f0f7221 */ /* 0x000fe20000010000 */
[----:B------:R-:W-:Y:S01]  /*2bb0*/  SHF.L.U32 R12, R12, 0x10, RZ ;  /* 0x000000100c0c7819 */ /* 0x000fe200000006ff */
[----:B------:R-:W-:Y:S02]  /*2bc0*/  IMAD.U32 R24, R24, 0x10000, RZ ;  /* 0x0001000018187824 */ /* 0x000fe400078e00ff */
[----:B------:R-:W-:-:S04]  /*2bd0*/  FADD.FTZ R15, R15, R22 ;  /* 0x000000160f0f7221 */ /* 0x000fc80000010000 */
[----:B------:R-:W-:Y:S01]  /*2be0*/  FADD.FTZ R15, R15, R24 ;  /* 0x000000180f0f7221 */ /* 0x000fe20000010000 */
[----:B------:R-:W-:-:S03]  /*2bf0*/  SHF.L.U32 R25, R25, 0x10, RZ ;  /* 0x0000001019197819 */ /* 0x000fc600000006ff */
[----:B------:R-:W-:Y:S01]  /*2c00*/  FADD.FTZ R12, R15, R12 ;  /* 0x0000000c0f0c7221 */ /* 0x000fe20000010000 */
[----:B------:R-:W-:-:S03]  /*2c10*/  IMAD.U32 R15, R26, 0x10000, RZ ;  /* 0x000100001a0f7824 */ /* 0x000fc600078e00ff */
[----:B------:R-:W-:-:S04]  /*2c20*/  FADD.FTZ R12, R12, R25 ;  /* 0x000000190c0c7221 */ /* 0x000fc80000010000 */
[----:B------:R-:W-:Y:S01]  /*2c30*/  FADD.FTZ R20, R12, R15 ;  /* 0x0000000f0c147221 */ /* 0x000fe20000010000 */
[----:B------:R-:W-:Y:S06]  /*2c40*/  @!P3 BRA `(.L_x_1455) ;  /* 0xfffffffc002cb947 */ /* 0x000fec000383ffff */
.L_x_1454:
[----:B------:R-:W-:Y:S05]  /*2c50*/  BSYNC B3 ;  /* 0x0000000000037941 */ /* 0x000fea0003800000 */
.L_x_1453:
[----:B------:R-:W-:Y:S01]  /*2c60*/  IMAD.IADD R12, R19, 0x1, -R14 ;  /* 0x00000001130c7824 */ /* 0x000fe200078e0a0e */
[----:B------:R-:W-:Y:S04]  /*2c70*/  BSSY B3, `(.L_x_1456) ;  /* 0x000001f000037945 */ /* 0x000fe80003800000 */
[----:B------:R-:W-:-:S13]  /*2c80*/  ISETP.GT.AND P3, PT, R12, 0x4, PT ;  /* 0x000000040c00780c */ /* 0x000fda0003f64270 */
[----:B------:R-:W-:Y:S05]  /*2c90*/  @!P3 BRA `(.L_x_1457) ;  /* 0x000000000070b947 */ /* 0x000fea0003800000 */
[----:B------:R-:W2:Y:S04]  /*2ca0*/  LDG.E.U16 R24, desc[UR8][R10.64] ;  /* 0x000000080a187981 */ /* 0x000ea8000c1e1500 */
[----:B------:R-:W3:Y:S04]  /*2cb0*/  LDG.E.U16 R26, desc[UR8][R10.64+0x2] ;  /* 0x000002080a1a7981 */ /* 0x000ee8000c1e1500 */
[----:B------:R-:W4:Y:S04]  /*2cc0*/  LDG.E.U16 R27, desc[UR8][R10.64+0x4] ;  /* 0x000004080a1b7981 */ /* 0x000f28000c1e1500 */
[----:B------:R-:W5:Y:S04]  /*2cd0*/  LDG.E.U16 R12, desc[UR8][R10.64+0x6] ;  /* 0x000006080a0c7981 */ /* 0x000f68000c1e1500 */
[----:B------:R-:W5:Y:S04]  /*2ce0*/  LDG.E.U16 R13, desc[UR8][R10.64+0x8] ;  /* 0x000008080a0d7981 */ /* 0x000f68000c1e1500 */
[----:B------:R-:W5:Y:S04]  /*2cf0*/  LDG.E.U16 R15, desc[UR8][R10.64+0xa] ;  /* 0x00000a080a0f7981 */ /* 0x000f68000c1e1500 */
[----:B------:R-:W5:Y:S04]  /*2d00*/  LDG.E.U16 R22, desc[UR8][R10.64+0xc] ;  /* 0x00000c080a167981 */ /* 0x000f68000c1e1500 */
[----:B------:R0:W5:Y:S01]  /*2d10*/  LDG.E.U16 R23, desc[UR8][R10.64+0xe] ;  /* 0x00000e080a177981 */ /* 0x000162000c1e1500 */
[----:B------:R-:W-:Y:S01]  /*2d20*/  PLOP3.LUT P0, PT, PT, PT, PT, 0x8, 0x0 ;  /* 0x000000000000781c */ /* 0x000fe20003f0e170 */
[----:B------:R-:W-:Y:S01]  /*2d30*/  VIADD R14, R14, 0x8 ;  /* 0x000000080e0e7836 */ /* 0x000fe20000000000 */
[----:B0-----:R-:W-:-:S04]  /*2d40*/  IADD3 R10, P3, R10, 0x10, RZ ;  /* 0x000000100a0a7810 */ /* 0x001fc80007f7e0ff */
[----:B------:R-:W-:Y:S02]  /*2d50*/  IADD3.X R11, RZ, R11, RZ, P3, !PT ;  /* 0x0000000bff0b7210 */ /* 0x000fe40001ffe4ff */
[----:B--2---:R-:W-:Y:S01]  /*2d60*/  SHF.L.U32 R25, R24, 0x10, RZ ;  /* 0x0000001018197819 */ /* 0x004fe200000006ff */
[----:B---3--:R-:W-:-:S04]  /*2d70*/  IMAD.U32 R26, R26, 0x10000, RZ ;  /* 0x000100001a1a7824 */ /* 0x008fc800078e00ff */
[----:B------:R-:W-:Y:S01]  /*2d80*/  FADD.FTZ R25, R20, R25 ;  /* 0x0000001914197221 */ /* 0x000fe20000010000 */
[----:B----4-:R-:W-:-:S03]  /*2d90*/  SHF.L.U32 R20, R27, 0x10, RZ ;  /* 0x000000101b147819 */ /* 0x010fc600000006ff */
[----:B------:R-:W-:Y:S01]  /*2da0*/  FADD.FTZ R25, R25, R26 ;  /* 0x0000001a19197221 */ /* 0x000fe20000010000 */
[----:B-----5:R-:W-:-:S03]  /*2db0*/  IMAD.U32 R27, R12, 0x10000, RZ ;  /* 0x000100000c1b7824 */ /* 0x020fc600078e00ff */
[----:B------:R-:W-:Y:S01]  /*2dc0*/  FADD.FTZ R20, R25, R20 ;  /* 0x0000001419147221 */ /* 0x000fe20000010000 */
[----:B------:R-:W-:-:S03]  /*2dd0*/  SHF.L.U32 R13, R13, 0x10, RZ ;  /* 0x000000100d0d7819 */ /* 0x000fc600000006ff */
[----:B------:R-:W-:Y:S01]  /*2de0*/  FADD.FTZ R20, R20, R27 ;  /* 0x0000001b14147221 */ /* 0x000fe20000010000 */
[----:B------:R-:W-:-:S03]  /*2df0*/  IMAD.U32 R12, R15, 0x10000, RZ ;  /* 0x000100000f0c7824 */ /* 0x000fc600078e00ff */
[----:B------:R-:W-:Y:S01]  /*2e00*/  FADD.FTZ R13, R20, R13 ;  /* 0x0000000d140d7221 */ /* 0x000fe20000010000 */
[----:B------:R-:W-:-:S03]  /*2e10*/  SHF.L.U32 R15, R22, 0x10, RZ ;  /* 0x00000010160f7819 */ /* 0x000fc600000006ff */
[----:B------:R-:W-:Y:S01]  /*2e20*/  FADD.FTZ R12, R13, R12 ;  /* 0x0000000c0d0c7221 */ /* 0x000fe20000010000 */
[----:B------:R-:W-:-:S03]  /*2e30*/  IMAD.U32 R23, R23, 0x10000, RZ ;  /* 0x0001000017177824 */ /* 0x000fc600078e00ff */
[----:B------:R-:W-:-:S04]  /*2e40*/  FADD.FTZ R12, R12, R15 ;  /* 0x0000000f0c0c7221 */ /* 0x000fc80000010000 */
[----:B------:R-:W-:-:S07]  /*2e50*/  FADD.FTZ R20, R12, R23 ;  /* 0x000000170c147221 */ /* 0x000fce0000010000 */
.L_x_1457:
[----:B------:R-:W-:Y:S05]  /*2e60*/  BSYNC B3 ;  /* 0x0000000000037941 */ /* 0x000fea0003800000 */
.L_x_1456:
[----:B------:R-:W-:-:S13]  /*2e70*/  ISETP.LT.OR P0, PT, R14, R19, P0 ;  /* 0x000000130e00720c */ /* 0x000fda0000701670 */
[----:B------:R-:W-:Y:S05]  /*2e80*/  @!P0 BRA `(.L_x_1452) ;  /* 0x0000000000308947 */ /* 0x000fea0003800000 */
[----:B------:R-:W2:Y:S04]  /*2e90*/  LDG.E.U16 R12, desc[UR8][R10.64] ;  /* 0x000000080a0c7981 */ /* 0x000ea8000c1e1500 */
[----:B------:R-:W3:Y:S04]  /*2ea0*/  LDG.E.U16 R14, desc[UR8][R10.64+0x2] ;  /* 0x000002080a0e7981 */ /* 0x000ee8000c1e1500 */
[----:B------:R-:W4:Y:S04]  /*2eb0*/  LDG.E.U16 R15, desc[UR8][R10.64+0x4] ;  /* 0x000004080a0f7981 */ /* 0x000f28000c1e1500 */
[----:B------:R-:W5:Y:S01]  /*2ec0*/  LDG.E.U16 R22, desc[UR8][R10.64+0x6] ;  /* 0x000006080a167981 */ /* 0x000f62000c1e1500 */
[----:B--2---:R-:W-:Y:S01]  /*2ed0*/  SHF.L.U32 R13, R12, 0x10, RZ ;  /* 0x000000100c0d7819 */ /* 0x004fe200000006ff */
[----:B---3--:R-:W-:-:S04]  /*2ee0*/  IMAD.U32 R14, R14, 0x10000, RZ ;  /* 0x000100000e0e7824 */ /* 0x008fc800078e00ff */
[----:B------:R-:W-:Y:S01]  /*2ef0*/  FADD.FTZ R13, R20, R13 ;  /* 0x0000000d140d7221 */ /* 0x000fe20000010000 */
[----:B----4-:R-:W-:-:S03]  /*2f00*/  SHF.L.U32 R12, R15, 0x10, RZ ;  /* 0x000000100f0c7819 */ /* 0x010fc600000006ff */
[----:B------:R-:W-:Y:S01]  /*2f10*/  FADD.FTZ R13, R13, R14 ;  /* 0x0000000e0d0d7221 */ /* 0x000fe20000010000 */
[----:B-----5:R-:W-:-:S03]  /*2f20*/  IMAD.U32 R15, R22, 0x10000, RZ ;  /* 0x00010000160f7824 */ /* 0x020fc600078e00ff */
[----:B------:R-:W-:-:S04]  /*2f30*/  FADD.FTZ R12, R13, R12 ;  /* 0x0000000c0d0c7221 */ /* 0x000fc80000010000 */
[----:B------:R-:W-:-:S07]  /*2f40*/  FADD.FTZ R20, R12, R15 ;  /* 0x0000000f0c147221 */ /* 0x000fce0000010000 */
.L_x_1452:
[----:B------:R-:W-:Y:S05]  /*2f50*/  BSYNC B2 ;  /* 0x0000000000027941 */ /* 0x000fea0003800000 */
.L_x_1451:
[----:B------:R-:W-:Y:S05]  /*2f60*/  @!P2 BRA `(.L_x_1458) ;  /* 0xfffffff40080a947 */ /* 0x000fea000383ffff */
[----:B------:R-:W-:Y:S05]  /*2f70*/  BSYNC B0 ;  /* 0x0000000000007941 */ /* 0x000fea0003800000 */
.L_x_1448:
[----:B------:R-:W-:Y:S01]  /*2f80*/  ULDC.S8 UR5, c[0x0][0x26d] ;  /* 0x00009b4000057ab9 */ /* 0x000fe20000000200 */
[----:B------:R-:W-:Y:S01]  /*2f90*/  IADD3 R8, -R8, R19, RZ ;  /* 0x0000001308087210 */ /* 0x000fe20007ffe1ff */
[----:B------:R-:W-:Y:S01]  /*2fa0*/  IMAD.IADD R17, R17, 0x1, -R2 ;  /* 0x0000000111117824 */ /* 0x000fe200078e0a02 */
[----:B------:R-:W-:-:S03]  /*2fb0*/  ISETP.NE.AND P0, PT, RZ, UR5, PT ;  /* 0x00000005ff007c0c */ /* 0x000fc6000bf05270 */
[----:B------:R-:W-:-:S10]  /*2fc0*/  IMAD R8, R8, R17, RZ ;  /* 0x0000001108087224 */ /* 0x000fd400078e02ff */
[----:B------:R-:W0:Y:S02]  /*2fd0*/  @P0 LDC R8, c[0x0][0x268] ;  /* 0x00009a00ff080b82 */ /* 0x000e240000000800 */
[----:B0-----:R-:W-:-:S04]  /*2fe0*/  I2FP.F32.S32 R8, R8 ;  /* 0x0000000800087245 */ /* 0x001fc80000201400 */
[----:B------:R-:W0:Y:S02]  /*2ff0*/  MUFU.RCP R7, R8 ;  /* 0x0000000800077308 */ /* 0x000e240000001000 */
[----:B0-----:R-:W-:-:S05]  /*3000*/  FMUL.FTZ R2, R20, R7 ;  /* 0x0000000714027220 */ /* 0x001fca0000410000 */
[----:B------:R-:W-:Y:S01]  /*3010*/  F2FP.BF16.F32.PACK_AB R2, RZ, R2 ;  /* 0x00000002ff02723e */ /* 0x000fe200000010ff */
[----:B------:R-:W-:Y:S06]  /*3020*/  BRA `(.L_x_1459) ;  /* 0x0000000000047947 */ /* 0x000fec0003800000 */
.L_x_1447:
[----:B------:R-:W-:-:S07]  /*3030*/  PRMT R2, RZ, 0x7610, R2 ;  /* 0x00007610ff027816 */ /* 0x000fce0000000002 */
.L_x_1459:
[----:B------:R-:W-:Y:S05]  /*3040*/  BSYNC B1 ;  /* 0x0000000000017941 */ /* 0x000fea0003800000 */
.L_x_1446:
        /* <DEDUP_REMOVED lines=8> */
[----:B------:R0:W-:Y:S01]  /*30d0*/  STG.E.U16 desc[UR8][R6.64], R2 ;  /* 0x0000000206007986 */ /* 0x0001e2000c101508 */
[----:B------:R-:W-:Y:S02]  /*30e0*/  IADD3.X R3, RZ, R3, RZ, P0, !PT ;  /* 0x00000003ff037210 */ /* 0x000fe400007fe4ff */
[----:B------:R-:W-:-:S04]  /*30f0*/  ISETP.GE.U32.AND P0, PT, R0, UR6, PT ;  /* 0x0000000600007c0c */ /* 0x000fc8000bf06070 */
[----:B------:R-:W-:-:S13]  /*3100*/  ISETP.GE.AND.EX P0, PT, R3, UR5, PT, P0 ;  /* 0x0000000503007c0c */ /* 0x000fda000bf06300 */
[----:B0-----:R-:W-:Y:S05]  /*3110*/  @!P0 BRA `(.L_x_1418) ;  /* 0xffffffe8005c8947 */ /* 0x001fea000383ffff */
[----:B------:R-:W-:Y:S05]  /*3120*/  EXIT ;  /* 0x000000000000794d */ /* 0x000fea0003800000 */
        .weak           $__internal_20_$__cuda_sm20_div_s64
        .type           $__internal_20_$__cuda_sm20_div_s64,@function
        .size           $__internal_20_$__cuda_sm20_div_s64,(.L_x_1844 - $__internal_20_$__cuda_sm20_div_s64)
$__internal_20_$__cuda_sm20_div_s64:
        /* <DEDUP_REMOVED lines=19> */
[----:B------:R-:W-:-:S04]  /*3260*/  IMAD.HI.U32 R12, P1, R7, R19, R12 ;  /* 0x00000013070c7227 */ /* 0x000fc8000782000c */
[----:B------:R-:W-:Y:S01]  /*3270*/  IMAD.HI.U32 R19, R7, R21, RZ ;  /* 0x0000001507137227 */ /* 0x000fe200078e00ff */
[----:B------:R-:W-:-:S03]  /*3280*/  IADD3 R13, P2, R23, R12, RZ ;  /* 0x0000000c170d7210 */ /* 0x000fc60007f5e0ff */
[----:B------:R-:W-:Y:S02]  /*3290*/  IMAD.X R19, R19, 0x1, R7, P0 ;  /* 0x0000000113137824 */ /* 0x000fe400000e0607 */
[----:B------:R-:W-:-:S03]  /*32a0*/  IMAD.WIDE.U32 R6, R13, R8, RZ ;  /* 0x000000080d067225 */ /* 0x000fc600078e00ff */
[----:B------:R-:W-:Y:S01]  /*32b0*/  IADD3.X R19, RZ, RZ, R19, P2, P1 ;  /* 0x000000ffff137210 */ /* 0x000fe200017e2413 */
[----:B------:R-:W-:Y:S01]  /*32c0*/  IMAD R7, R13, R9, R7 ;  /* 0x000000090d077224 */ /* 0x000fe200078e0207 */
[----:B------:R-:W-:-:S03]  /*32d0*/  IADD3 R21, P0, RZ, -R6, RZ ;  /* 0x80000006ff157210 */ /* 0x000fc60007f1e0ff */
[----:B------:R-:W-:Y:S02]  /*32e0*/  IMAD R7, R19, R8, R7 ;  /* 0x0000000813077224 */ /* 0x000fe400078e0207 */
[----:B------:R-:W-:-:S03]  /*32f0*/  IMAD.HI.U32 R12, R13, R21, RZ ;  /* 0x000000150d0c7227 */ /* 0x000fc600078e00ff */
[----:B------:R-:W-:Y:S02]  /*3300*/  IADD3.X R6, RZ, ~R7, RZ, P0, !PT ;  /* 0x80000007ff067210 */ /* 0x000fe400007fe4ff */
[----:B------:R-:W-:-:S03]  /*3310*/  IADD3 R7, P4, RZ, -R2, RZ ;  /* 0x80000002ff077210 */ /* 0x000fc60007f9e0ff */
[----:B------:R-:W-:-:S04]  /*3320*/  IMAD.WIDE.U32 R12, P0, R13, R6, R12 ;  /* 0x000000060d0c7225 */ /* 0x000fc8000780000c */
[----:B------:R-:W-:Y:S02]  /*3330*/  IMAD.X R18, RZ, RZ, ~R15, P4 ;  /* 0x000000ffff127224 */ /* 0x000fe400020e0e0f */
[----:B------:R-:W-:Y:S01]  /*3340*/  IMAD.HI.U32 R12, P1, R19, R21, R12 ;  /* 0x00000015130c7227 */ /* 0x000fe2000782000c */
[----:B------:R-:W-:-:S03]  /*3350*/  SEL R13, R7, R2, !P3 ;  /* 0x00000002070d7207 */ /* 0x000fc60005800000 */
[CC--:B------:R-:W-:Y:S02]  /*3360*/  IMAD R21, R19.reuse, R6.reuse, RZ ;  /* 0x0000000613157224 */ /* 0x0c0fe400078e02ff */
[----:B------:R-:W-:-:S03]  /*3370*/  IMAD.HI.U32 R6, R19, R6, RZ ;  /* 0x0000000613067227 */ /* 0x000fc600078e00ff */
[----:B------:R-:W-:Y:S02]  /*3380*/  IADD3 R12, P2, R21, R12, RZ ;  /* 0x0000000c150c7210 */ /* 0x000fe40007f5e0ff */
[----:B------:R-:W-:Y:S02]  /*3390*/  IADD3.X R7, R6, R19, RZ, P0, !PT ;  /* 0x0000001306077210 */ /* 0x000fe400007fe4ff */
[----:B------:R-:W-:Y:S01]  /*33a0*/  SEL R19, R18, R15, !P3 ;  /* 0x0000000f12137207 */ /* 0x000fe20005800000 */
[----:B------:R-:W-:Y:S01]  /*33b0*/  IMAD.HI.U32 R6, R12, R13, RZ ;  /* 0x0000000d0c067227 */ /* 0x000fe200078e00ff */
[----:B------:R-:W-:-:S03]  /*33c0*/  IADD3.X R18, RZ, RZ, R7, P2, P1 ;  /* 0x000000ffff127210 */ /* 0x000fc600017e2407 */
[----:B------:R-:W-:Y:S02]  /*33d0*/  IMAD.MOV.U32 R7, RZ, RZ, RZ ;  /* 0x000000ffff077224 */ /* 0x000fe400078e00ff */
[-C--:B------:R-:W-:Y:S02]  /*33e0*/  IMAD R23, R18, R19.reuse, RZ ;  /* 0x0000001312177224 */ /* 0x080fe400078e02ff */
[----:B------:R-:W-:-:S04]  /*33f0*/  IMAD.WIDE.U32 R6, R12, R19, R6 ;  /* 0x000000130c067225 */ /* 0x000fc800078e0006 */
[----:B------:R-:W-:-:S04]  /*3400*/  IMAD.HI.U32 R21, R18, R19, RZ ;  /* 0x0000001312157227 */ /* 0x000fc800078e00ff */
[----:B------:R-:W-:-:S05]  /*3410*/  IMAD.HI.U32 R6, P0, R18, R13, R6 ;  /* 0x0000000d12067227 */ /* 0x000fca0007800006 */
[----:B------:R-:W-:Y:S02]  /*3420*/  IADD3 R23, P1, R23, R6, RZ ;  /* 0x0000000617177210 */ /* 0x000fe40007f3e0ff */
[----:B------:R-:W-:-:S03]  /*3430*/  IADD3.X R21, R21, RZ, RZ, P0, !PT ;  /* 0x000000ff15157210 */ /* 0x000fc600007fe4ff */
[----:B------:R-:W-:-:S04]  /*3440*/  IMAD.WIDE.U32 R6, R23, R8, RZ ;  /* 0x0000000817067225 */ /* 0x000fc800078e00ff */
[----:B------:R-:W-:Y:S01]  /*3450*/  IMAD.X R21, RZ, RZ, R21, P1 ;  /* 0x000000ffff157224 */ /* 0x000fe200008e0615 */
[----:B------:R-:W-:Y:S01]  /*3460*/  IADD3 R25, P1, -R6, R13, RZ ;  /* 0x0000000d06197210 */ /* 0x000fe20007f3e1ff */
[----:B------:R-:W-:-:S03]  /*3470*/  IMAD R7, R23, R9, R7 ;  /* 0x0000000917077224 */ /* 0x000fc600078e0207 */
[-C--:B------:R-:W-:Y:S01]  /*3480*/  ISETP.GE.U32.AND P0, PT, R25, R8.reuse, PT ;  /* 0x000000081900720c */ /* 0x080fe20003f06070 */
[----:B------:R-:W-:-:S05]  /*3490*/  IMAD R6, R21, R8, R7 ;  /* 0x0000000815067224 */ /* 0x000fca00078e0207 */
[----:B------:R-:W-:Y:S02]  /*34a0*/  IADD3.X R19, ~R6, R19, RZ, P1, !PT ;  /* 0x0000001306137210 */ /* 0x000fe40000ffe5ff */
[----:B------:R-:W-:Y:S02]  /*34b0*/  IADD3 R7, P1, R25, -R8, RZ ;  /* 0x8000000819077210 */ /* 0x000fe40007f3e0ff */
[----:B------:R-:W-:Y:S02]  /*34c0*/  ISETP.GE.U32.AND.EX P0, PT, R19, R9, PT, P0 ;  /* 0x000000091300720c */ /* 0x000fe40003f06100 */
[----:B------:R-:W-:Y:S01]  /*34d0*/  IADD3 R6, P2, R23, 0x1, RZ ;  /* 0x0000000117067810 */ /* 0x000fe20007f5e0ff */
[----:B------:R-:W-:Y:S01]  /*34e0*/  IMAD.X R13, R19, 0x1, ~R9, P1 ;  /* 0x00000001130d7824 */ /* 0x000fe200008e0e09 */
[----:B------:R-:W-:Y:S02]  /*34f0*/  SEL R7, R7, R25, P0 ;  /* 0x0000001907077207 */ /* 0x000fe40000000000 */
[----:B------:R-:W-:-:S02]  /*3500*/  IADD3.X R12, RZ, R21, RZ, P2, !PT ;  /* 0x00000015ff0c7210 */ /* 0x000fc400017fe4ff */
[----:B------:R-:W-:Y:S02]  /*3510*/  SEL R23, R6, R23, P0 ;  /* 0x0000001706177207 */ /* 0x000fe40000000000 */
[----:B------:R-:W-:Y:S02]  /*3520*/  ISETP.GE.U32.AND P1, PT, R7, R8, PT ;  /* 0x000000080700720c */ /* 0x000fe40003f26070 */
[----:B------:R-:W-:Y:S02]  /*3530*/  SEL R13, R13, R19, P0 ;  /* 0x000000130d0d7207 */ /* 0x000fe40000000000 */
[----:B------:R-:W-:Y:S02]  /*3540*/  SEL R8, R12, R21, P0 ;  /* 0x000000150c087207 */ /* 0x000fe40000000000 */
[----:B------:R-:W-:Y:S02]  /*3550*/  IADD3 R6, P2, R23, 0x1, RZ ;  /* 0x0000000117067810 */ /* 0x000fe40007f5e0ff */
[----:B------:R-:W-:-:S02]  /*3560*/  ISETP.GE.U32.AND.EX P0, PT, R13, R9, PT, P1 ;  /* 0x000000090d00720c */ /* 0x000fc40003f06110 */
[----:B------:R-:W-:Y:S01]  /*3570*/  LOP3.LUT R12, R4, R15, RZ, 0x3c, !PT ;  /* 0x0000000f040c7212 */ /* 0x000fe200078e3cff */
[----:B------:R-:W-:Y:S01]  /*3580*/  IMAD.X R9, RZ, RZ, R8, P2 ;  /* 0x000000ffff097224 */ /* 0x000fe200010e0608 */
[----:B------:R-:W-:Y:S02]  /*3590*/  SEL R6, R6, R23, P0 ;  /* 0x0000001706067207 */ /* 0x000fe40000000000 */
[----:B------:R-:W-:Y:S02]  /*35a0*/  ISETP.GE.AND P1, PT, R12, RZ, PT ;  /* 0x000000ff0c00720c */ /* 0x000fe40003f26270 */
[----:B------:R-:W-:Y:S02]  /*35b0*/  SEL R9, R9, R8, P0 ;  /* 0x0000000809097207 */ /* 0x000fe40000000000 */
[----:B------:R-:W-:Y:S02]  /*35c0*/  ISETP.NE.U32.AND P0, PT, R14, RZ, PT ;  /* 0x000000ff0e00720c */ /* 0x000fe40003f05070 */
[----:B------:R-:W-:-:S02]  /*35d0*/  IADD3 R7, P2, RZ, -R6, RZ ;  /* 0x80000006ff077210 */ /* 0x000fc40007f5e0ff */
[----:B------:R-:W-:Y:S02]  /*35e0*/  ISETP.NE.AND.EX P0, PT, R4, RZ, PT, P0 ;  /* 0x000000ff0400720c */ /* 0x000fe40003f05300 */
[----:B------:R-:W-:Y:S01]  /*35f0*/  SEL R4, R7, R6, !P1 ;  /* 0x0000000607047207 */ /* 0x000fe20004800000 */
[----:B------:R-:W-:Y:S01]  /*3600*/  HFMA2.MMA R7, -RZ, RZ, 0, 0 ;  /* 0x00000000ff077435 */ /* 0x000fe200000001ff */
[-C--:B------:R-:W-:Y:S01]  /*3610*/  IADD3.X R8, RZ, ~R9.reuse, RZ, P2, !PT ;  /* 0x80000009ff087210 */ /* 0x080fe200017fe4ff */
[----:B------:R-:W-:Y:S01]  /*3620*/  IMAD.MOV.U32 R6, RZ, RZ, R16 ;  /* 0x000000ffff067224 */ /* 0x000fe200078e0010 */
[----:B------:R-:W-:Y:S02]  /*3630*/  SEL R4, R4, 0xffffffff, P0 ;  /* 0xffffffff04047807 */ /* 0x000fe40000000000 */
[----:B------:R-:W-:-:S04]  /*3640*/  SEL R9, R8, R9, !P1 ;  /* 0x0000000908097207 */ /* 0x000fc80004800000 */
[----:B------:R-:W-:Y:S01]  /*3650*/  SEL R9, R9, 0xffffffff, P0 ;  /* 0xffffffff09097807 */ /* 0x000fe20000000000 */
[----:B------:R-:W-:Y:S06]  /*3660*/  RET.REL.NODEC R6 `(_ZN2at6native49_GLOBAL__N__3489678a_16_AveragePool2d_cu_fb80407625avg_pool2d_out_cuda_frameIN3c108BFloat16EfEEviPKT_lllliiiiiiiPS5_ibb) ;  /* 0xffffffc806647950 */ /* 0x000fec0003c3ffff */
.L_x_1460:
        /* <DEDUP_REMOVED lines=9> */
.L_x_1844:


//--------------------- .text._ZN2at6native49_GLOBAL__N__3489678a_16_AveragePool2d_cu_fb80407630avg_pool2d_out_cuda_frame_nhwcIN3c108BFloat16EfEEviPKT_llliiiiiiiiPS5_ibb --------------------------
	.section	.text._ZN2at6native49_GLOBAL__N__3489678a_16_AveragePool2d_cu_fb80407630avg_pool2d_out_cuda_frame_nhwcIN3c108BFloat16EfEEviPKT_llliiiiiiiiPS5_ibb,"ax",@progbits
	.align	128
.text._ZN2at6native49_GLOBAL__N__3489678a_16_AveragePool2d_cu_fb80407630avg_pool2d_out_cuda_frame_nhwcIN3c108BFloat16EfEEviPKT_llliiiiiiiiPS5_ibb:
        .type           _ZN2at6native49_GLOBAL__N__3489678a_16_AveragePool2d_cu_fb80407630avg_pool2d_out_cuda_frame_nhwcIN3c108BFloat16EfEEviPKT_llliiiiiiiiPS5_ibb,@function
        .size           _ZN2at6native49_GLOBAL__N__3489678a_16_AveragePool2d_cu_fb80407630avg_pool2d_out_cuda_frame_nhwcIN3c108BFloat16EfEEviPKT_llliiiiiiiiPS5_ibb,(.L_x_1846 - _ZN2at6native49_GLOBAL__N__3489678a_16_AveragePool2d_cu_fb80407630avg_pool2d_out_cuda_frame_nhwcIN3c108BFloat16EfEEviPKT_llliiiiiiiiPS5_ibb)
        .other          _ZN2at6native49_GLOBAL__N__3489678a_16_AveragePool2d_cu_fb80407630avg_pool2d_out_cuda_frame_nhwcIN3c108BFloat16EfEEviPKT_llliiiiiiiiPS5_ibb,@"STO_CUDA_ENTRY STV_DEFAULT"
_ZN2at6native49_GLOBAL__N__3489678a_16_AveragePool2d_cu_fb80407630avg_pool2d_out_cuda_frame_nhwcIN3c108BFloat16EfEEviPKT_llliiiiiiiiPS5_ibb:
        /* <DEDUP_REMOVED lines=12> */
[----:B------:R-:W-:Y:S01]  /*00c0*/  ULDC.64 UR8, c[0x0][0x208] ;  /* 0x0000820000087ab9 */ /* 0x000fe20000000a00 */
[----:B------:R-:W-:Y:S01]  /*00d0*/  UPRMT UR4, UR4, 0x8880, URZ ;  /* 0x0000888004047896 */ /* 0x000fe2000800003f */
[----:B------:R-:W-:Y:S01]  /*00e0*/  IMAD.MOV.U32 R0, RZ, RZ, R2 ;  /* 0x000000ffff007224 */ /* 0x000fe200078e0002 */
[----:B------:R-:W-:-:S04]  /*00f0*/  ULDC.64 UR6, c[0x0][0x220] ;  /* 0x0000880000067ab9 */ /* 0x000fc80000000a00 */
[----:B------:R-:W-:Y:S01]  /*0100*/  ISETP.NE.AND P0, PT, RZ, UR4, PT ;  /* 0x00000004ff007c0c */ /* 0x000fe2000bf05270 */
[----:B------:R-:W-:Y:S02]  /*0110*/  ULDC UR4, c[0x0][0xc] ;  /* 0x0000030000047ab9 */ /* 0x000fe40000000800 */
[----:B------:R-:W-:-:S10]  /*0120*/  IMAD R5, R5, UR4, RZ ;  /* 0x0000000405057c24 */ /* 0x000fd4000f8e02ff */
[----:B------:R-:W-:Y:S05]  /*0130*/  @!P0 BRA `(.L_x_1461) ;  /* 0x0000001c00c48947 */ /* 0x000fea0003800000 */
[----:B------:R-:W-:Y:S02]  /*0140*/  UIMAD.WIDE.U32 UR4, UR6, 0x2, URZ ;  /* 0x00000002060478a5 */ /* 0x000fe4000f8e003f */
[----:B------:R-:W-:-:S04]  /*0150*/  USHF.L.U32 UR7, UR7, 0x1, URZ ;  /* 0x0000000107077899 */ /* 0x000fc8000800063f */
[----:B------:R-:W-:-:S12]  /*0160*/  UIADD3 UR7, UR5, UR7, URZ ;  /* 0x0000000705077290 */ /* 0x000fd8000fffe03f */
.L_x_1485:
        /* <DEDUP_REMOVED lines=11> */
[----:B------:R-:W-:Y:S05]  /*0220*/  CALL.REL.NOINC `($__internal_21_$__cuda_sm20_div_s64) ;  /* 0x0000003800507944 */ /* 0x000fea0003c00000 */
[--C-:B------:R-:W-:Y:S01]  /*0230*/  IMAD.MOV R7, RZ, RZ, -R8.reuse ;  /* 0x000000ffff077224 */ /* 0x100fe200078e0a08 */
[----:B------:R-:W-:Y:S01]  /*0240*/  ULDC UR6, c[0x0][0x220] ;  /* 0x0000880000067ab9 */ /* 0x000fe20000000800 */
[----:B------:R-:W-:Y:S01]  /*0250*/  IMAD.MOV.U32 R14, RZ, RZ, R8 ;  /* 0x000000ffff0e7224 */ /* 0x000fe200078e0008 */
[----:B------:R-:W-:Y:S01]  /*0260*/  MOV R15, R9 ;  /* 0x00000009000f7202 */ /* 0x000fe20000000f00 */
[----:B------:R-:W-:Y:S01]  /*0270*/  IMAD R2, R7, UR6, R0 ;  /* 0x0000000607027c24 */ /* 0x000fe2000f8e0200 */
[----:B------:R-:W-:Y:S06]  /*0280*/  BRA `(.L_x_1464) ;  /* 0x0000000000587947 */ /* 0x000fec0003800000 */
.L_x_1463:
        /* <DEDUP_REMOVED lines=22> */
.L_x_1464:
[----:B------:R-:W-:Y:S05]  /*03f0*/  BSYNC B0 ;  /* 0x0000000000007941 */ /* 0x000fea0003800000 */
.L_x_1462:
[----:B------:R-:W0:Y:S01]  /*0400*/  LDC.64 R18, c[0x0][0x238] ;  /* 0x00008e00ff127b82 */ /* 0x000e220000000a00 */
[----:B------:R-:W-:Y:S01]  /*0410*/  BSSY B0, `(.L_x_1465) ;  /* 0x0000028000007945 */ /* 0x000fe20003800000 */
[----:B0-----:R-:W-:-:S04]  /*0420*/  SHF.R.S32.HI R6, RZ, 0x1f, R19 ;  /* 0x0000001fff067819 */ /* 0x001fc80000011413 */
[----:B------:R-:W-:-:S04]  /*0430*/  LOP3.LUT R4, R15, R6, RZ, 0xfc, !PT ;  /* 0x000000060f047212 */ /* 0x000fc800078efcff */
[----:B------:R-:W-:-:S13]  /*0440*/  ISETP.NE.U32.AND P0, PT, R4, RZ, PT ;  /* 0x000000ff0400720c */ /* 0x000fda0003f05070 */
[----:B------:R-:W-:Y:S05]  /*0450*/  @!P0 BRA `(.L_x_1466) ;  /* 0x0000000000308947 */ /* 0x000fea0003800000 */
[----:B------:R-:W-:Y:S01]  /*0460*/  ULDC UR6, c[0x0][0x23c] ;  /* 0x00008f0000067ab9 */ /* 0x000fe20000000800 */
[----:B------:R-:W-:Y:S01]  /*0470*/  IMAD.MOV.U32 R8, RZ, RZ, R14 ;  /* 0x000000ffff087224 */ /* 0x000fe200078e000e */
[----:B------:R-:W-:Y:S01]  /*0480*/  MOV R7, UR6 ;  /* 0x0000000600077c02 */ /* 0x000fe20008000f00 */
[----:B------:R-:W-:Y:S01]  /*0490*/  IMAD.MOV.U32 R9, RZ, RZ, R15 ;  /* 0x000000ffff097224 */ /* 0x000fe200078e000f */
[----:B------:R-:W-:-:S07]  /*04a0*/  MOV R4, 0x4c0 ;  /* 0x000004c000047802 */ /* 0x000fce0000000f00 */
[----:B------:R-:W-:Y:S05]  /*04b0*/  CALL.REL.NOINC `($__internal_21_$__cuda_sm20_div_s64) ;  /* 0x0000003400ac7944 */ /* 0x000fea0003c00000 */
[----:B------:R-:W-:Y:S01]  /*04c0*/  IMAD.MOV R7, RZ, RZ, -R8 ;  /* 0x000000ffff077224 */ /* 0x000fe200078e0a08 */
[----:B------:R-:W-:Y:S01]  /*04d0*/  ULDC UR6, c[0x0][0x23c] ;  /* 0x00008f0000067ab9 */ /* 0x000fe20000000800 */
[----:B------:R-:W-:Y:S02]  /*04e0*/  IMAD.MOV.U32 R15, RZ, RZ, R9 ;  /* 0x000000ffff0f7224 */ /* 0x000fe400078e0009 */
[----:B------:R-:W-:Y:S02]  /*04f0*/  IMAD R20, R7, UR6, R14 ;  /* 0x0000000607147c24 */ /* 0x000fe4000f8e020e */
[----:B------:R-:W-:Y:S01]  /*0500*/  IMAD.MOV.U32 R14, RZ, RZ, R8 ;  /* 0x000000ffff0e7224 */ /* 0x000fe200078e0008 */
[----:B------:R-:W-:Y:S06]  /*0510*/  BRA `(.L_x_1467) ;  /* 0x00000000005c7947 */ /* 0x000fec0003800000 */
.L_x_1466:
[----:B------:R-:W-:Y:S01]  /*0520*/  ULDC UR6, c[0x0][0x23c] ;  /* 0x00008f0000067ab9 */ /* 0x000fe20000000800 */
[----:B------:R-:W-:Y:S01]  /*0530*/  HFMA2.MMA R15, -RZ, RZ, 0, 0 ;  /* 0x00000000ff0f7435 */ /* 0x000fe200000001ff */
        /* <DEDUP_REMOVED lines=21> */
.L_x_1467:
[----:B------:R-:W-:Y:S05]  /*0690*/  BSYNC B0 ;  /* 0x0000000000007941 */ /* 0x000fea0003800000 */
.L_x_1465:
[----:B------:R-:W-:Y:S01]  /*06a0*/  SHF.R.S32.HI R6, RZ, 0x1f, R18 ;  /* 0x0000001fff067819 */ /* 0x000fe20000011412 */
[----:B------:R-:W-:Y:S03]  /*06b0*/  BSSY B0, `(.L_x_1468) ;  /* 0x0000024000007945 */ /* 0x000fe60003800000 */
        /* <DEDUP_REMOVED lines=9> */
[--C-:B------:R-:W-:Y:S01]  /*0750*/  IMAD.MOV R15, RZ, RZ, -R8.reuse ;  /* 0x000000ffff0f7224 */ /* 0x100fe200078e0a08 */
[----:B------:R-:W-:Y:S01]  /*0760*/  ULDC UR6, c[0x0][0x238] ;  /* 0x00008e0000067ab9 */ /* 0x000fe20000000800 */
[----:B------:R-:W-:Y:S02]  /*0770*/  IMAD.MOV.U32 R4, RZ, RZ, R8 ;  /* 0x000000ffff047224 */ /* 0x000fe400078e0008 */
[----:B------:R-:W-:Y:S01]  /*0780*/  IMAD R15, R15, UR6, R14 ;  /* 0x000000060f0f7c24 */ /* 0x000fe2000f8e020e */
[----:B------:R-:W-:Y:S06]  /*0790*/  BRA `(.L_x_1470) ;  /* 0x0000000000547947 */ /* 0x000fec0003800000 */
.L_x_1469:
        /* <DEDUP_REMOVED lines=21> */
.L_x_1470:
[----:B------:R-:W-:Y:S05]  /*08f0*/  BSYNC B0 ;  /* 0x0000000000007941 */ /* 0x000fea0003800000 */
.L_x_1468:
[----:B------:R-:W0:Y:S01]  /*0900*/  LDC.64 R8, c[0x0][0x248] ;  /* 0x00009200ff087b82 */ /* 0x000e220000000a00 */
[----:B------:R-:W-:Y:S01]  /*0910*/  ULDC.64 UR10, c[0x0][0x250] ;  /* 0x00009400000a7ab9 */ /* 0x000fe20000000a00 */
[----:B------:R-:W-:Y:S01]  /*0920*/  ULDC UR6, c[0x0][0x228] ;  /* 0x00008a0000067ab9 */ /* 0x000fe20000000800 */
[----:B------:R-:W-:Y:S05]  /*0930*/  BSSY B0, `(.L_x_1471) ;  /* 0x0000164000007945 */ /* 0x000fea0003800000 */
[----:B------:R-:W1:Y:S08]  /*0940*/  LDC.64 R10, c[0x0][0x250] ;  /* 0x00009400ff0a7b82 */ /* 0x000e700000000a00 */
[----:B------:R-:W2:Y:S01]  /*0950*/  LDC R14, c[0x0][0x230] ;  /* 0x00008c00ff0e7b82 */ /* 0x000ea20000000800 */
[----:B0-----:R-:W-:-:S02]  /*0960*/  IMAD R8, R15, R8, -UR10 ;  /* 0x8000000a0f087e24 */ /* 0x001fc4000f8e0208 */
[----:B------:R-:W-:Y:S01]  /*0970*/  IMAD R12, R20, R9, -UR11 ;  /* 0x8000000b140c7e24 */ /* 0x000fe2000f8e0209 */
[----:B------:R-:W-:Y:S02]  /*0980*/  ULDC.64 UR10, c[0x0][0x240] ;  /* 0x00009000000a7ab9 */ /* 0x000fe40000000a00 */
[----:B------:R-:W-:Y:S02]  /*0990*/  VIMNMX R17, RZ, R8, !PT ;  /* 0x00000008ff117248 */ /* 0x000fe40007fe0100 */
[----:B------:R-:W-:Y:S01]  /*09a0*/  VIMNMX R18, RZ, R12, !PT ;  /* 0x0000000cff127248 */ /* 0x000fe20007fe0100 */
[----:B-1----:R-:W-:Y:S01]  /*09b0*/  VIADD R13, R10, UR6 ;  /* 0x000000060a0d7c36 */ /* 0x002fe20008000000 */
[----:B------:R-:W-:-:S04]  /*09c0*/  ULDC UR6, c[0x0][0x228] ;  /* 0x00008a0000067ab9 */ /* 0x000fc80000000800 */
[----:B------:R-:W-:Y:S02]  /*09d0*/  VIADDMNMX R13, R8, UR10, R13, PT ;  /* 0x0000000a080d7c46 */ /* 0x000fe4000b80010d */
[----:B--2---:R-:W-:Y:S02]  /*09e0*/  IADD3 R19, R14, R11, RZ ;  /* 0x0000000b0e137210 */ /* 0x004fe40007ffe0ff */
[C---:B------:R-:W-:Y:S01]  /*09f0*/  VIMNMX R6, R13.reuse, UR6, PT ;  /* 0x000000060d067c48 */ /* 0x040fe2000bfe0100 */
[----:B------:R-:W-:Y:S01]  /*0a00*/  ULDC UR6, c[0x0][0x230] ;  /* 0x00008c0000067ab9 */ /* 0x000fe20000000800 */
[----:B------:R-:W-:Y:S01]  /*0a10*/  VIADDMNMX R15, R12, UR11, R19, PT ;  /* 0x0000000b0c0f7c46 */ /* 0x000fe2000b800113 */
[----:B------:R-:W-:Y:S01]  /*0a20*/  IMAD.IADD R8, R13, 0x1, -R8 ;  /* 0x000000010d087824 */ /* 0x000fe200078e0a08 */
[----:B------:R-:W-:Y:S02]  /*0a30*/  ISETP.GT.AND P0, PT, R6, R17, PT ;  /* 0x000000110600720c */ /* 0x000fe40003f04270 */
[C---:B------:R-:W-:Y:S01]  /*0a40*/  VIMNMX R7, R15.reuse, UR6, PT ;  /* 0x000000060f077c48 */ /* 0x040fe2000bfe0100 */
[----:B------:R-:W-:-:S03]  /*0a50*/  IMAD.IADD R15, R15, 0x1, -R12 ;  /* 0x000000010f0f7824 */ /* 0x000fc600078e0a0c */
[----:B------:R-:W-:Y:S01]  /*0a60*/  ISETP.LE.OR P0, PT, R7, R18, !P0 ;  /* 0x000000120700720c */ /* 0x000fe20004703670 */
[----:B------:R-:W-:-:S12]  /*0a70*/  IMAD R8, R8, R15, RZ ;  /* 0x0000000f08087224 */ /* 0x000fd800078e02ff */
[----:B------:R-:W-:Y:S05]  /*0a80*/  @P0 BRA `(.L_x_1472) ;  /* 0x0000001400340947 */ /* 0x000fea0003800000 */
[----:B------:R-:W-:Y:S01]  /*0a90*/  ULDC UR6, c[0x0][0x244] ;  /* 0x0000910000067ab9 */ /* 0x000fe20000000800 */
[----:B------:R-:W-:Y:S01]  /*0aa0*/  IADD3 R20, -R20, RZ, RZ ;  /* 0x000000ff14147210 */ /* 0x000fe20007ffe1ff */
[----:B------:R-:W-:Y:S01]  /*0ab0*/  ULOP3.LUT UR6, URZ, UR6, URZ, 0x33, !UPT ;  /* 0x000000063f067292 */ /* 0x000fe2000f8e333f */
[----:B------:R-:W-:Y:S01]  /*0ac0*/  LOP3.LUT R10, RZ, R19, RZ, 0x33, !PT ;  /* 0x00000013ff0a7212 */ /* 0x000fe200078e33ff */
[----:B------:R-:W-:Y:S01]  /*0ad0*/  VIADD R16, R18, 0x1 ;  /* 0x0000000112107836 */ /* 0x000fe20000000000 */
[----:B------:R-:W-:Y:S01]  /*0ae0*/  LOP3.LUT R14, RZ, R14, RZ, 0x33, !PT ;  /* 0x0000000eff0e7212 */ /* 0x000fe200078e33ff */
[----:B------:R-:W-:Y:S01]  /*0af0*/  HFMA2.MMA R29, -RZ, RZ, 0, 0 ;  /* 0x00000000ff1d7435 */ /* 0x000fe200000001ff */
[----:B------:R-:W-:Y:S01]  /*0b00*/  BSSY B1, `(.L_x_1473) ;  /* 0x000013d000017945 */ /* 0x000fe20003800000 */
[----:B------:R-:W-:-:S04]  /*0b10*/  VIADD R11, R11, UR6 ;  /* 0x000000060b0b7c36 */ /* 0x000fc80008000000 */
[----:B------:R-:W-:-:S05]  /*0b20*/  IMAD R9, R9, R20, R11 ;  /* 0x0000001409097224 */ /* 0x000fca00078e020b */
[----:B------:R-:W-:Y:S01]  /*0b30*/  VIMNMX3 R9, R9, R10, R14, !PT ;  /* 0x0000000a0909720f */ /* 0x000fe2000780010e */
[----:B------:R-:W-:Y:S01]  /*0b40*/  VIADD R14, R18, 0x2 ;  /* 0x00000002120e7836 */ /* 0x000fe20000000000 */
[----:B------:R-:W-:Y:S02]  /*0b50*/  LOP3.LUT R10, RZ, R18, RZ, 0x33, !PT ;  /* 0x00000012ff0a7212 */ /* 0x000fe400078e33ff */
[----:B------:R-:W-:Y:S02]  /*0b60*/  IADD3 R11, -R9, -0x2, -R18 ;  /* 0xfffffffe090b7810 */ /* 0x000fe40007ffe912 */
[----:B------:R-:W-:Y:S01]  /*0b70*/  SHF.R.S32.HI R15, RZ, 0x1f, R14 ;  /* 0x0000001fff0f7819 */ /* 0x000fe2000001140e */
[----:B------:R-:W-:Y:S01]  /*0b80*/  IMAD.IADD R10, R10, 0x1, -R9 ;  /* 0x000000010a0a7824 */ /* 0x000fe200078e0a09 */
[----:B------:R-:W-:Y:S02]  /*0b90*/  ISETP.GE.U32.AND P1, PT, R11, 0x3, PT ;  /* 0x000000030b00780c */ /* 0x000fe40003f26070 */
[----:B------:R-:W-:-:S02]  /*0ba0*/  MOV R9, R17 ;  /* 0x0000001100097202 */ /* 0x000fc40000000f00 */
[----:B------:R-:W-:Y:S02]  /*0bb0*/  SHF.R.S32.HI R11, RZ, 0x1f, R2 ;  /* 0x0000001fff0b7819 */ /* 0x000fe40000011402 */
[----:B------:R-:W-:Y:S02]  /*0bc0*/  SHF.R.S32.HI R17, RZ, 0x1f, R16 ;  /* 0x0000001fff117819 */ /* 0x000fe40000011410 */
[----:B------:R-:W-:-:S07]  /*0bd0*/  LOP3.LUT R10, R10, 0x3, RZ, 0xc0, !PT ;  /* 0x000000030a0a7812 */ /* 0x000fce00078ec0ff */
.L_x_1483:
[----:B------:R-:W-:Y:S01]  /*0be0*/  ISETP.NE.AND P0, PT, R10, RZ, PT ;  /* 0x000000ff0a00720c */ /* 0x000fe20003f05270 */
[----:B------:R-:W-:Y:S01]  /*0bf0*/  ULDC.64 UR10, c[0x0][0x228] ;  /* 0x00008a00000a7ab9 */ /* 0x000fe20000000a00 */
[----:B------:R-:W-:Y:S01]  /*0c00*/  SHF.R.S32.HI R21, RZ, 0x1f, R4 ;  /* 0x0000001fff157819 */ /* 0x000fe20000011404 */
[--C-:B------:R-:W-:Y:S01]  /*0c10*/  IMAD.MOV.U32 R12, RZ, RZ, R9.reuse ;  /* 0x000000ffff0c7224 */ /* 0x100fe200078e0009 */
[----:B------:R-:W-:Y:S01]  /*0c20*/  SHF.R.S32.HI R13, RZ, 0x1f, R9 ;  /* 0x0000001fff0d7819 */ /* 0x000fe20000011409 */
[----:B------:R-:W-:Y:S01]  /*0c30*/  VIADD R9, R9, 0x1 ;  /* 0x0000000109097836 */ /* 0x000fe20000000000 */
[----:B------:R-:W-:Y:S01]  /*0c40*/  BSSY B2, `(.L_x_1474) ;  /* 0x0000037000027945 */ /* 0x000fe20003800000 */
[----:B------:R-:W-:Y:S01]  /*0c50*/  IMAD R21, R21, UR10, RZ ;  /* 0x0000000a15157c24 */ /* 0x000fe2000f8e02ff */
[----:B------:R-:W-:Y:S01]  /*0c60*/  MOV R26, R18 ;  /* 0x00000012001a7202 */ /* 0x000fe20000000f00 */
[----:B------:R-:W-:Y:S01]  /*0c70*/  IMAD.WIDE.U32 R12, R4, UR10, R12 ;  /* 0x0000000a040c7c25 */ /* 0x000fe2000f8e000c */
[----:B------:R-:W-:-:S03]  /*0c80*/  ISETP.GE.AND P2, PT, R9, R6, PT ;  /* 0x000000060900720c */ /* 0x000fc60003f46270 */
[----:B------:R-:W-:-:S04]  /*0c90*/  IMAD R21, R4, UR11, R21 ;  /* 0x0000000b04157c24 */ /* 0x000fc8000f8e0215 */
[----:B------:R-:W-:Y:S01]  /*0ca0*/  IMAD.IADD R27, R13, 0x1, R21 ;  /* 0x000000010d1b7824 */ /* 0x000fe200078e0215 */
[----:B------:R-:W-:Y:S06]  /*0cb0*/  @!P0 BRA `(.L_x_1475) ;  /* 0x0000000000bc8947 */ /* 0x000fec0003800000 */
[----:B------:R-:W0:Y:S01]  /*0cc0*/  LDC.64 R24, c[0x0][0x230] ;  /* 0x00008c00ff187b82 */ /* 0x000e220000000a00 */
[----:B------:R-:W-:Y:S02]  /*0cd0*/  SHF.R.S32.HI R19, RZ, 0x1f, R18 ;  /* 0x0000001fff137819 */ /* 0x000fe40000011412 */
[----:B------:R-:W-:-:S05]  /*0ce0*/  MOV R30, R2 ;  /* 0x00000002001e7202 */ /* 0x000fca0000000f00 */
[----:B------:R-:W1:Y:S08]  /*0cf0*/  LDC.64 R20, c[0x0][0x220] ;  /* 0x00008800ff147b82 */ /* 0x000e700000000a00 */
[----:B------:R-:W2:Y:S01]  /*0d00*/  LDC.64 R22, c[0x0][0x218] ;  /* 0x00008600ff167b82 */ /* 0x000ea20000000a00 */
[-C--:B0-----:R-:W-:Y:S02]  /*0d10*/  IMAD R26, R27, R24.reuse, RZ ;  /* 0x000000181b1a7224 */ /* 0x081fe400078e02ff */
[----:B------:R-:W-:-:S04]  /*0d20*/  IMAD.WIDE.U32 R34, R12, R24, R18 ;  /* 0x000000180c227225 */ /* 0x000fc800078e0012 */
[----:B------:R-:W-:-:S04]  /*0d30*/  IMAD R25, R12, R25, R26 ;  /* 0x000000190c197224 */ /* 0x000fc800078e021a */
[----:B------:R-:W-:-:S04]  /*0d40*/  IMAD.IADD R31, R35, 0x1, R25 ;  /* 0x00000001231f7824 */ /* 0x000fc800078e0219 */
[-C--:B-1----:R-:W-:Y:S02]  /*0d50*/  IMAD R26, R31, R20.reuse, RZ ;  /* 0x000000141f1a7224 */ /* 0x082fe400078e02ff */
[----:B------:R-:W-:Y:S02]  /*0d60*/  IMAD.MOV.U32 R31, RZ, RZ, R11 ;  /* 0x000000ffff1f7224 */ /* 0x000fe400078e000b */
[C---:B------:R-:W-:Y:S02]  /*0d70*/  IMAD R33, R34.reuse, R21, R26 ;  /* 0x0000001522217224 */ /* 0x040fe400078e021a */
[----:B------:R-:W-:-:S04]  /*0d80*/  IMAD.WIDE.U32 R34, R34, R20, R30 ;  /* 0x0000001422227225 */ /* 0x000fc800078e001e */
[----:B------:R-:W-:Y:S01]  /*0d90*/  IMAD.IADD R26, R35, 0x1, R33 ;  /* 0x00000001231a7824 */ /* 0x000fe200078e0221 */
[----:B--2---:R-:W-:-:S04]  /*0da0*/  LEA R32, P0, R34, R22, 0x1 ;  /* 0x0000001622207211 */ /* 0x004fc800078008ff */
[----:B------:R-:W-:-:S05]  /*0db0*/  LEA.HI.X R33, R34, R23, R26, 0x1, P0 ;  /* 0x0000001722217211 */ /* 0x000fca00000f0c1a */
[----:B------:R-:W2:Y:S01]  /*0dc0*/  LDG.E.U16 R32, desc[UR8][R32.64] ;  /* 0x0000000820207981 */ /* 0x000ea2000c1e1500 */
[----:B------:R-:W-:Y:S01]  /*0dd0*/  ISETP.NE.AND P0, PT, R10, 0x1, PT ;  /* 0x000000010a00780c */ /* 0x000fe20003f05270 */
[----:B------:R-:W-:Y:S01]  /*0de0*/  IMAD.MOV.U32 R26, RZ, RZ, R16 ;  /* 0x000000ffff1a7224 */ /* 0x000fe200078e0010 */
[----:B--2---:R-:W-:-:S05]  /*0df0*/  SHF.L.U32 R28, R32, 0x10, RZ ;  /* 0x00000010201c7819 */ /* 0x004fca00000006ff */
[----:B------:R-:W-:-:S06]  /*0e00*/  FADD.FTZ R29, R29, R28 ;  /* 0x0000001c1d1d7221 */ /* 0x000fcc0000010000 */
[----:B------:R-:W-:Y:S05]  /*0e10*/  @!P0 BRA `(.L_x_1475) ;  /* 0x0000000000648947 */ /* 0x000fea0003800000 */
[----:B------:R-:W-:Y:S01]  /*0e20*/  ISETP.NE.AND P0, PT, R10, 0x2, PT ;  /* 0x000000020a00780c */ /* 0x000fe20003f05270 */
[----:B------:R-:W-:-:S04]  /*0e30*/  IMAD.WIDE.U32 R32, R12, R24, R16 ;  /* 0x000000180c207225 */ /* 0x000fc800078e0010 */
[----:B------:R-:W-:-:S04]  /*0e40*/  IMAD.IADD R33, R25, 0x1, R33 ;  /* 0x0000000119217824 */ /* 0x000fc800078e0221 */
[----:B------:R-:W-:-:S04]  /*0e50*/  IMAD R33, R33, R20, RZ ;  /* 0x0000001421217224 */ /* 0x000fc800078e02ff */
[----:B------:R-:W-:-:S05]  /*0e60*/  @P0 IMAD.WIDE.U32 R34, R12, R24, R14 ;  /* 0x000000180c220225 */ /* 0x000fca00078e000e */
[----:B------:R-:W-:Y:S01]  /*0e70*/  @P0 IADD3 R25, R25, R35, RZ ;  /* 0x0000002319190210 */ /* 0x000fe20007ffe0ff */
[C---:B------:R-:W-:Y:S02]  /*0e80*/  IMAD R35, R32.reuse, R21, R33 ;  /* 0x0000001520237224 */ /* 0x040fe400078e0221 */
[----:B------:R-:W-:-:S04]  /*0e90*/  IMAD.WIDE.U32 R32, R32, R20, R30 ;  /* 0x0000001420207225 */ /* 0x000fc800078e001e */
[-C--:B------:R-:W-:Y:S02]  /*0ea0*/  @P0 IMAD R26, R25, R20.reuse, RZ ;  /* 0x00000014191a0224 */ /* 0x080fe400078e02ff */
[----:B------:R-:W-:Y:S01]  /*0eb0*/  @P0 IMAD.WIDE.U32 R24, R34, R20, R30 ;  /* 0x0000001422180225 */ /* 0x000fe200078e001e */
[----:B------:R-:W-:-:S03]  /*0ec0*/  LEA R20, P3, R32, R22, 0x1 ;  /* 0x0000001620147211 */ /* 0x000fc600078608ff */
[----:B------:R-:W-:Y:S01]  /*0ed0*/  IMAD.IADD R35, R33, 0x1, R35 ;  /* 0x0000000121237824 */ /* 0x000fe200078e0223 */
[----:B------:R-:W-:Y:S01]  /*0ee0*/  @P0 LEA R22, P4, R24, R22, 0x1 ;  /* 0x0000001618160211 */ /* 0x000fe200078808ff */
[----:B------:R-:W-:-:S03]  /*0ef0*/  @P0 IMAD R31, R34, R21, R26 ;  /* 0x00000015221f0224 */ /* 0x000fc600078e021a */
[----:B------:R-:W-:Y:S01]  /*0f00*/  LEA.HI.X R21, R32, R23, R35, 0x1, P3 ;  /* 0x0000001720157211 */ /* 0x000fe200018f0c23 */
[----:B------:R-:W-:-:S04]  /*0f10*/  @P0 IMAD.IADD R25, R25, 0x1, R31 ;  /* 0x0000000119190824 */ /* 0x000fc800078e021f */
[----:B------:R-:W2:Y:S01]  /*0f20*/  LDG.E.U16 R20, desc[UR8][R20.64] ;  /* 0x0000000814147981 */ /* 0x000ea2000c1e1500 */
[----:B------:R-:W-:-:S05]  /*0f30*/  @P0 LEA.HI.X R23, R24, R23, R25, 0x1, P4 ;  /* 0x0000001718170211 */ /* 0x000fca00020f0c19 */
[----:B------:R-:W3:Y:S01]  /*0f40*/  @P0 LDG.E.U16 R22, desc[UR8][R22.64] ;  /* 0x0000000816160981 */ /* 0x000ee2000c1e1500 */
[----:B------:R-:W-:Y:S01]  /*0f50*/  IMAD.MOV.U32 R26, RZ, RZ, R14 ;  /* 0x000000ffff1a7224 */ /* 0x000fe200078e000e */
[----:B------:R-:W-:Y:S02]  /*0f60*/  @P0 IADD3 R26, R18, 0x3, RZ ;  /* 0x00000003121a0810 */ /* 0x000fe40007ffe0ff */
[----:B--2---:R-:W-:-:S05]  /*0f70*/  SHF.L.U32 R24, R20, 0x10, RZ ;  /* 0x0000001014187819 */ /* 0x004fca00000006ff */
[----:B------:R-:W-:Y:S01]  /*0f80*/  FADD.FTZ R29, R29, R24 ;  /* 0x000000181d1d7221 */ /* 0x000fe20000010000 */
[----:B---3--:R-:W-:-:S04]  /*0f90*/  @P0 IMAD.U32 R28, R22, 0x10000, RZ ;  /* 0x00010000161c0824 */ /* 0x008fc800078e00ff */
[----:B------:R-:W-:-:S07]  /*0fa0*/  @P0 FADD.FTZ R29, R29, R28 ;  /* 0x0000001c1d1d0221 */ /* 0x000fce0000010000 */
.L_x_1475:
[----:B------:R-:W-:Y:S05]  /*0fb0*/  BSYNC B2 ;  /* 0x0000000000027941 */ /* 0x000fea0003800000 */
.L_x_1474:
[----:B------:R-:W-:Y:S04]  /*0fc0*/  BSSY B2, `(.L_x_1476) ;  /* 0x00000ef000027945 */ /* 0x000fe80003800000 */
[----:B------:R-:W-:Y:S05]  /*0fd0*/  @!P1 BRA `(.L_x_1477) ;  /* 0x0000000c00b49947 */ /* 0x000fea0003800000 */
[----:B------:R-:W-:Y:S01]  /*0fe0*/  IMAD.IADD R20, R7, 0x1, -R26 ;  /* 0x0000000107147824 */ /* 0x000fe200078e0a1a */
[----:B------:R-:W-:Y:S01]  /*0ff0*/  BSSY B3, `(.L_x_1478) ;  /* 0x0000080000037945 */ /* 0x000fe20003800000 */
[----:B------:R-:W-:-:S03]  /*1000*/  PLOP3.LUT P0, PT, PT, PT, PT, 0x80, 0x0 ;  /* 0x000000000000781c */ /* 0x000fc60003f0f070 */
[----:B------:R-:W-:-:S13]  /*1010*/  ISETP.GT.AND P3, PT, R20, 0xc, PT ;  /* 0x0000000c1400780c */ /* 0x000fda0003f64270 */
[----:B------:R-:W-:Y:S05]  /*1020*/  @!P3 BRA `(.L_x_1479) ;  /* 0x0000000400f0b947 */ /* 0x000fea0003800000 */
[----:B------:R-:W-:Y:S01]  /*1030*/  PLOP3.LUT P0, PT, PT, PT, PT, 0x8, 0x0 ;  /* 0x000000000000781c */ /* 0x000fe20003f0e170 */
[----:B------:R-:W-:-:S12]  /*1040*/  VIADD R25, R7, 0xfffffff4 ;  /* 0xfffffff407197836 */ /* 0x000fd80000000000 */
.L_x_1480:
[----:B------:R-:W-:Y:S01]  /*1050*/  ULDC.64 UR10, c[0x0][0x230] ;  /* 0x00008c00000a7ab9 */ /* 0x000fe20000000a00 */
[----:B------:R-:W-:Y:S01]  /*1060*/  SHF.R.S32.HI R21, RZ, 0x1f, R26 ;  /* 0x0000001fff157819 */ /* 0x000fe2000001141a */
[----:B------:R-:W-:Y:S01]  /*1070*/  IMAD R35, R27, UR10, RZ ;  /* 0x0000000a1b237c24 */ /* 0x000fe2000f8e02ff */
[----:B------:R-:W-:Y:S01]  /*1080*/  MOV R20, R26 ;  /* 0x0000001a00147202 */ /* 0x000fe20000000f00 */
[----:B------:R-:W-:Y:S01]  /*1090*/  ULDC.64 UR12, c[0x0][0x220] ;  /* 0x00008800000c7ab9 */ /* 0x000fe20000000a00 */
[----:B------:R-:W-:Y:S01]  /*10a0*/  MOV R23, R11 ;  /* 0x0000000b00177202 */ /* 0x000fe20000000f00 */
[C---:B------:R-:W-:Y:S01]  /*10b0*/  IMAD R35, R12.reuse, UR11, R35 ;  /* 0x0000000b0c237c24 */ /* 0x040fe2000f8e0223 */
[----:B------:R-:W-:Y:S01]  /*10c0*/  ULDC.64 UR14, c[0x0][0x218] ;  /* 0x00008600000e7ab9 */ /* 0x000fe20000000a00 */
[----:B------:R-:W-:-:S04]  /*10d0*/  IMAD.WIDE.U32 R30, R12, UR10, R20 ;  /* 0x0000000a0c1e7c25 */ /* 0x000fc8000f8e0014 */
[----:B------:R-:W-:Y:S02]  /*10e0*/  IMAD.IADD R20, R35, 0x1, R31 ;  /* 0x0000000123147824 */ /* 0x000fe400078e021f */
[----:B------:R-:W-:Y:S02]  /*10f0*/  IMAD.MOV.U32 R22, RZ, RZ, R2 ;  /* 0x000000ffff167224 */ /* 0x000fe400078e0002 */
[----:B------:R-:W-:Y:S02]  /*1100*/  IMAD R31, R20, UR12, RZ ;  /* 0x0000000c141f7c24 */ /* 0x000fe4000f8e02ff */
[----:B------:R-:W-:-:S04]  /*1110*/  IMAD.WIDE.U32 R20, R30, UR12, R22 ;  /* 0x0000000c1e147c25 */ /* 0x000fc8000f8e0016 */
[----:B------:R-:W-:Y:S01]  /*1120*/  IMAD R31, R30, UR13, R31 ;  /* 0x0000000d1e1f7c24 */ /* 0x000fe2000f8e021f */
[----:B------:R-:W-:-:S03]  /*1130*/  LEA R36, P3, R20, UR14, 0x1 ;  /* 0x0000000e14247c11 */ /* 0x000fc6000f8608ff */
[----:B------:R-:W-:Y:S02]  /*1140*/  IMAD.IADD R21, R21, 0x1, R31 ;  /* 0x0000000115157824 */ /* 0x000fe400078e021f */
[----:B------:R-:W-:-:S03]  /*1150*/  VIADD R32, R26, 0x4 ;  /* 0x000000041a207836 */ /* 0x000fc60000000000 */
[----:B------:R-:W-:Y:S02]  /*1160*/  LEA.HI.X R37, R20, UR15, R21, 0x1, P3 ;  /* 0x0000000f14257c11 */ /* 0x000fe400098f0c15 */
[----:B------:R-:W-:Y:S02]  /*1170*/  IADD3 R20, P3, R36, UR4, RZ ;  /* 0x0000000424147c10 */ /* 0x000fe4000ff7e0ff */
[--C-:B------:R-:W-:Y:S01]  /*1180*/  SHF.R.S32.HI R33, RZ, 0x1f, R32.reuse ;  /* 0x0000001fff217819 */ /* 0x100fe20000011420 */
[----:B------:R-:W2:Y:S01]  /*1190*/  LDG.E.U16 R36, desc[UR8][R36.64] ;  /* 0x0000000824247981 */ /* 0x000ea2000c1e1500 */
[----:B------:R-:W-:Y:S01]  /*11a0*/  IADD3.X R21, R37, UR7, RZ, P3, !PT ;  /* 0x0000000725157c10 */ /* 0x000fe20009ffe4ff */
[----:B------:R-:W-:-:S04]  /*11b0*/  IMAD.WIDE.U32 R32, R12, UR10, R32 ;  /* 0x0000000a0c207c25 */ /* 0x000fc8000f8e0020 */
[----:B------:R0:W3:Y:S01]  /*11c0*/  LDG.E.U16 R34, desc[UR8][R20.64] ;  /* 0x0000000814227981 */ /* 0x0000e2000c1e1500 */
[----:B------:R-:W-:Y:S02]  /*11d0*/  IADD3 R28, R35, R33, RZ ;  /* 0x00000021231c7210 */ /* 0x000fe40007ffe0ff */
[----:B0-----:R-:W-:-:S04]  /*11e0*/  IADD3 R20, P3, R20, UR4, RZ ;  /* 0x0000000414147c10 */ /* 0x001fc8000ff7e0ff */
[----:B------:R-:W-:Y:S01]  /*11f0*/  IADD3.X R21, R21, UR7, RZ, P3, !PT ;  /* 0x0000000715157c10 */ /* 0x000fe20009ffe4ff */
[----:B------:R-:W-:Y:S01]  /*1200*/  IMAD R33, R28, UR12, RZ ;  /* 0x0000000c1c217c24 */ /* 0x000fe2000f8e02ff */
[----:B------:R-:W-:-:S03]  /*1210*/  IADD3 R30, P3, R20, UR4, RZ ;  /* 0x00000004141e7c10 */ /* 0x000fc6000ff7e0ff */
[----:B------:R0:W4:Y:S01]  /*1220*/  LDG.E.U16 R24, desc[UR8][R20.64] ;  /* 0x0000000814187981 */ /* 0x000122000c1e1500 */
[C---:B------:R-:W-:Y:S01]  /*1230*/  IMAD R37, R32.reuse, UR13, R33 ;  /* 0x0000000d20257c24 */ /* 0x040fe2000f8e0221 */
[----:B------:R-:W-:Y:S01]  /*1240*/  IADD3.X R31, R21, UR7, RZ, P3, !PT ;  /* 0x00000007151f7c10 */ /* 0x000fe20009ffe4ff */
[----:B------:R-:W-:-:S04]  /*1250*/  IMAD.WIDE.U32 R32, R32, UR12, R22 ;  /* 0x0000000c20207c25 */ /* 0x000fc8000f8e0016 */
[----:B------:R-:W-:Y:S01]  /*1260*/  IMAD.IADD R33, R33, 0x1, R37 ;  /* 0x0000000121217824 */ /* 0x000fe200078e0225 */
[----:B------:R-:W5:Y:S01]  /*1270*/  LDG.E.U16 R31, desc[UR8][R30.64] ;  /* 0x000000081e1f7981 */ /* 0x000f62000c1e1500 */
[----:B0-----:R-:W-:-:S04]  /*1280*/  LEA R20, P3, R32, UR14, 0x1 ;  /* 0x0000000e20147c11 */ /* 0x001fc8000f8608ff */
[----:B------:R-:W-:-:S05]  /*1290*/  LEA.HI.X R21, R32, UR15, R33, 0x1, P3 ;  /* 0x0000000f20157c11 */ /* 0x000fca00098f0c21 */
[----:B------:R0:W5:Y:S01]  /*12a0*/  LDG.E.U16 R28, desc[UR8][R20.64] ;  /* 0x00000008141c7981 */ /* 0x000162000c1e1500 */
[----:B------:R-:W-:-:S04]  /*12b0*/  IADD3 R32, P3, R20, UR4, RZ ;  /* 0x0000000414207c10 */ /* 0x000fc8000ff7e0ff */
[----:B------:R-:W-:-:S05]  /*12c0*/  IADD3.X R33, R21, UR7, RZ, P3, !PT ;  /* 0x0000000715217c10 */ /* 0x000fca0009ffe4ff */
[----:B------:R1:W5:Y:S01]  /*12d0*/  LDG.E.U16 R30, desc[UR8][R32.64] ;  /* 0x00000008201e7981 */ /* 0x000362000c1e1500 */
[----:B0-----:R-:W-:-:S05]  /*12e0*/  VIADD R20, R26, 0x8 ;  /* 0x000000081a147836 */ /* 0x001fca0000000000 */
[----:B------:R-:W-:-:S03]  /*12f0*/  SHF.R.S32.HI R21, RZ, 0x1f, R20 ;  /* 0x0000001fff157819 */ /* 0x000fc60000011414 */
[----:B------:R-:W-:-:S05]  /*1300*/  IMAD.WIDE.U32 R20, R12, UR10, R20 ;  /* 0x0000000a0c147c25 */ /* 0x000fca000f8e0014 */
[----:B------:R-:W-:-:S05]  /*1310*/  IADD3 R21, R35, R21, RZ ;  /* 0x0000001523157210 */ /* 0x000fca0007ffe0ff */
[----:B------:R-:W-:-:S04]  /*1320*/  IMAD R21, R21, UR12, RZ ;  /* 0x0000000c15157c24 */ /* 0x000fc8000f8e02ff */
[----:B------:R-:W-:Y:S02]  /*1330*/  IMAD R21, R20, UR13, R21 ;  /* 0x0000000d14157c24 */ /* 0x000fe4000f8e0215 */
[----:B--2---:R-:W-:-:S04]  /*1340*/  IMAD.U32 R36, R36, 0x10000, RZ ;  /* 0x0001000024247824 */ /* 0x004fc800078e00ff */
[----:B------:R-:W-:Y:S01]  /*1350*/  FADD.FTZ R29, R36, R29 ;  /* 0x0000001d241d7221 */ /* 0x000fe20000010000 */
[----:B------:R-:W-:Y:S02]  /*1360*/  IADD3 R36, P3, R32, UR4, RZ ;  /* 0x0000000420247c10 */ /* 0x000fe4000ff7e0ff */
[----:B---3--:R-:W-:Y:S02]  /*1370*/  SHF.L.U32 R34, R34, 0x10, RZ ;  /* 0x0000001022227819 */ /* 0x008fe400000006ff */
[----:B------:R-:W-:Y:S02]  /*1380*/  IADD3.X R37, R33, UR7, RZ, P3, !PT ;  /* 0x0000000721257c10 */ /* 0x000fe40009ffe4ff */
[----:B-1----:R-:W-:Y:S01]  /*1390*/  IADD3 R32, P3, R36, UR4, RZ ;  /* 0x0000000424207c10 */ /* 0x002fe2000ff7e0ff */
[----:B------:R-:W-:Y:S02]  /*13a0*/  FADD.FTZ R34, R29, R34 ;  /* 0x000000221d227221 */ /* 0x000fe40000010000 */
[----:B------:R4:W2:Y:S01]  /*13b0*/  LDG.E.U16 R29, desc[UR8][R36.64] ;  /* 0x00000008241d7981 */ /* 0x0008a2000c1e1500 */
[----:B------:R-:W-:Y:S01]  /*13c0*/  IADD3.X R33, R37, UR7, RZ, P3, !PT ;  /* 0x0000000725217c10 */ /* 0x000fe20009ffe4ff */
[----:B----4-:R-:W-:-:S04]  /*13d0*/  IMAD.U32 R37, R24, 0x10000, RZ ;  /* 0x0001000018257824 */ /* 0x010fc800078e00ff */
[----:B------:R-:W3:Y:S01]  /*13e0*/  LDG.E.U16 R24, desc[UR8][R32.64] ;  /* 0x0000000820187981 */ /* 0x000ee2000c1e1500 */
[----:B------:R-:W-:Y:S01]  /*13f0*/  FADD.FTZ R34, R34, R37 ;  /* 0x0000002522227221 */ /* 0x000fe20000010000 */
[----:B------:R-:W-:-:S04]  /*1400*/  IMAD.WIDE.U32 R36, R20, UR12, R22 ;  /* 0x0000000c14247c25 */ /* 0x000fc8000f8e0016 */
[----:B------:R-:W-:Y:S01]  /*1410*/  IMAD.IADD R21, R37, 0x1, R21 ;  /* 0x0000000125157824 */ /* 0x000fe200078e0215 */
[----:B------:R-:W-:Y:S01]  /*1420*/  LEA R20, P3, R36, UR14, 0x1 ;  /* 0x0000000e24147c11 */ /* 0x000fe2000f8608ff */
[----:B-----5:R-:W-:-:S03]  /*1430*/  IMAD.U32 R31, R31, 0x10000, RZ ;  /* 0x000100001f1f7824 */ /* 0x020fc600078e00ff */
[----:B------:R-:W-:Y:S01]  /*1440*/  LEA.HI.X R21, R36, UR15, R21, 0x1, P3 ;  /* 0x0000000f24157c11 */ /* 0x000fe200098f0c15 */
[----:B------:R-:W-:Y:S01]  /*1450*/  FADD.FTZ R34, R34, R31 ;  /* 0x0000001f22227221 */ /* 0x000fe20000010000 */
[----:B------:R-:W-:Y:S02]  /*1460*/  IADD3 R36, P3, R20, UR4, RZ ;  /* 0x0000000414247c10 */ /* 0x000fe4000ff7e0ff */
[----:B------:R-:W-:Y:S02]  /*1470*/  SHF.L.U32 R31, R28, 0x10, RZ ;  /* 0x000000101c1f7819 */ /* 0x000fe400000006ff */
[----:B------:R0:W4:Y:S01]  /*1480*/  LDG.E.U16 R28, desc[UR8][R20.64] ;  /* 0x00000008141c7981 */ /* 0x000122000c1e1500 */
[----:B------:R-:W-:Y:S02]  /*1490*/  IADD3.X R37, R21, UR7, RZ, P3, !PT ;  /* 0x0000000715257c10 */ /* 0x000fe40009ffe4ff */
[----:B------:R-:W-:-:S03]  /*14a0*/  FADD.FTZ R34, R34, R31 ;  /* 0x0000001f22227221 */ /* 0x000fc60000010000 */
[----:B------:R1:W5:Y:S01]  /*14b0*/  LDG.E.U16 R33, desc[UR8][R36.64] ;  /* 0x0000000824217981 */ /* 0x000362000c1e1500 */
[----:B0-----:R-:W-:-:S04]  /*14c0*/  IADD3 R20, P3, R36, UR4, RZ ;  /* 0x0000000424147c10 */ /* 0x001fc8000ff7e0ff */
[----:B------:R-:W-:Y:S02]  /*14d0*/  IADD3.X R21, R37, UR7, RZ, P3, !PT ;  /* 0x0000000725157c10 */ /* 0x000fe40009ffe4ff */
[----:B-1----:R-:W-:-:S03]  /*14e0*/  IADD3 R36, P3, R20, UR4, RZ ;  /* 0x0000000414247c10 */ /* 0x002fc6000ff7e0ff */
[----:B------:R0:W5:Y:S01]  /*14f0*/  LDG.E.U16 R32, desc[UR8][R20.64] ;  /* 0x0000000814207981 */ /* 0x000162000c1e1500 */
[----:B------:R-:W-:-:S05]  /*1500*/  IADD3.X R37, R21, UR7, RZ, P3, !PT ;  /* 0x0000000715257c10 */ /* 0x000fca0009ffe4ff */
[----:B------:R1:W5:Y:S01]  /*1510*/  LDG.E.U16 R31, desc[UR8][R36.64] ;  /* 0x00000008241f7981 */ /* 0x000362000c1e1500 */
[----:B0-----:R-:W-:-:S05]  /*1520*/  VIADD R20, R26, 0xc ;  /* 0x0000000c1a147836 */ /* 0x001fca0000000000 */
[----:B------:R-:W-:-:S03]  /*1530*/  SHF.R.S32.HI R21, RZ, 0x1f, R20 ;  /* 0x0000001fff157819 */ /* 0x000fc60000011414 */
[----:B------:R-:W-:-:S04]  /*1540*/  IMAD.WIDE.U32 R20, R12, UR10, R20 ;  /* 0x0000000a0c147c25 */ /* 0x000fc8000f8e0014 */
[----:B------:R-:W-:-:S04]  /*1550*/  IMAD.IADD R35, R35, 0x1, R21 ;  /* 0x0000000123237824 */ /* 0x000fc800078e0215 */
[----:B------:R-:W-:Y:S02]  /*1560*/  IMAD R35, R35, UR12, RZ ;  /* 0x0000000c23237c24 */ /* 0x000fe4000f8e02ff */
[----:B------:R-:W-:-:S04]  /*1570*/  IMAD.WIDE.U32 R22, R20, UR12, R22 ;  /* 0x0000000c14167c25 */ /* 0x000fc8000f8e0016 */
[----:B------:R-:W-:Y:S01]  /*1580*/  IMAD R35, R20, UR13, R35 ;  /* 0x0000000d14237c24 */ /* 0x000fe2000f8e0223 */
[----:B------:R-:W-:-:S04]  /*1590*/  LEA R20, P3, R22, UR14, 0x1 ;  /* 0x0000000e16147c11 */ /* 0x000fc8000f8608ff */
[----:B------:R-:W-:Y:S01]  /*15a0*/  IADD3 R23, R23, R35, RZ ;  /* 0x0000002317177210 */ /* 0x000fe20007ffe0ff */
[----:B------:R-:W-:-:S03]  /*15b0*/  IMAD.U32 R35, R30, 0x10000, RZ ;  /* 0x000100001e237824 */ /* 0x000fc600078e00ff */
[----:B------:R-:W-:Y:S02]  /*15c0*/  LEA.HI.X R21, R22, UR15, R23, 0x1, P3 ;  /* 0x0000000f16157c11 */ /* 0x000fe400098f0c17 */
[----:B------:R-:W-:Y:S01]  /*15d0*/  IADD3 R22, P3, R20, UR4, RZ ;  /* 0x0000000414167c10 */ /* 0x000fe2000ff7e0ff */
[----:B------:R-:W-:Y:S02]  /*15e0*/  FADD.FTZ R30, R34, R35 ;  /* 0x00000023221e7221 */ /* 0x000fe40000010000 */
[----:B------:R4:W5:Y:S01]  /*15f0*/  LDG.E.U16 R20, desc[UR8][R20.64] ;  /* 0x0000000814147981 */ /* 0x000962000c1e1500 */
[----:B------:R-:W-:Y:S02]  /*1600*/  IADD3.X R23, R21, UR7, RZ, P3, !PT ;  /* 0x0000000715177c10 */ /* 0x000fe40009ffe4ff */
[----:B------:R-:W-:-:S03]  /*1610*/  IADD3 R34, P3, R22, UR4, RZ ;  /* 0x0000000416227c10 */ /* 0x000fc6000ff7e0ff */
[----:B------:R-:W5:Y:S01]  /*1620*/  LDG.E.U16 R22, desc[UR8][R22.64] ;  /* 0x0000000816167981 */ /* 0x000f62000c1e1500 */
[----:B------:R-:W-:Y:S02]  /*1630*/  IADD3.X R35, R23, UR7, RZ, P3, !PT ;  /* 0x0000000717237c10 */ /* 0x000fe40009ffe4ff */
[----:B-1----:R-:W-:-:S03]  /*1640*/  IADD3 R36, P3, R34, UR4, RZ ;  /* 0x0000000422247c10 */ /* 0x002fc6000ff7e0ff */
[----:B------:R-:W5:Y:S01]  /*1650*/  LDG.E.U16 R34, desc[UR8][R34.64] ;  /* 0x0000000822227981 */ /* 0x000f62000c1e1500 */
[----:B------:R-:W-:-:S05]  /*1660*/  IADD3.X R37, R35, UR7, RZ, P3, !PT ;  /* 0x0000000723257c10 */ /* 0x000fca0009ffe4ff */
[----:B------:R-:W5:Y:S01]  /*1670*/  LDG.E.U16 R36, desc[UR8][R36.64] ;  /* 0x0000000824247981 */ /* 0x000f62000c1e1500 */
[----:B------:R-:W-:-:S05]  /*1680*/  VIADD R26, R26, 0x10 ;  /* 0x000000101a1a7836 */ /* 0x000fca0000000000 */
[----:B------:R-:W-:Y:S01]  /*1690*/  ISETP.GE.AND P3, PT, R26, R25, PT ;  /* 0x000000191a00720c */ /* 0x000fe20003f66270 */
[----:B--2---:R-:W-:-:S04]  /*16a0*/  IMAD.U32 R29, R29, 0x10000, RZ ;  /* 0x000100001d1d7824 */ /* 0x004fc800078e00ff */
[----:B------:R-:W-:Y:S01]  /*16b0*/  FADD.FTZ R29, R30, R29 ;  /* 0x0000001d1e1d7221 */ /* 0x000fe20000010000 */
[----:B---3--:R-:W-:-:S05]  /*16c0*/  SHF.L.U32 R24, R24, 0x10, RZ ;  /* 0x0000001018187819 */ /* 0x008fca00000006ff */
[----:B------:R-:W-:Y:S01]  /*16d0*/  FADD.FTZ R24, R29, R24 ;  /* 0x000000181d187221 */ /* 0x000fe20000010000 */
[----:B----4-:R-:W-:-:S04]  /*16e0*/  IMAD.U32 R21, R28, 0x10000, RZ ;  /* 0x000100001c157824 */ /* 0x010fc800078e00ff */
[----:B------:R-:W-:Y:S01]  /*16f0*/  FADD.FTZ R21, R24, R21 ;  /* 0x0000001518157221 */ /* 0x000fe20000010000 */
[----:B-----5:R-:W-:-:S04]  /*1700*/  IMAD.U32 R28, R33, 0x10000, RZ ;  /* 0x00010000211c7824 */ /* 0x020fc800078e00ff */
[----:B------:R-:W-:Y:S01]  /*1710*/  FADD.FTZ R21, R21, R28 ;  /* 0x0000001c15157221 */ /* 0x000fe20000010000 */
[----:B------:R-:W-:-:S05]  /*1720*/  SHF.L.U32 R32, R32, 0x10, RZ ;  /* 0x0000001020207819 */ /* 0x000fca00000006ff */
[----:B------:R-:W-:Y:S01]  /*1730*/  FADD.FTZ R21, R21, R32 ;  /* 0x0000002015157221 */ /* 0x000fe20000010000 */
[----:B------:R-:W-:-:S04]  /*1740*/  IMAD.U32 R24, R31, 0x10000, RZ ;  /* 0x000100001f187824 */ /* 0x000fc800078e00ff */
[----:B------:R-:W-:Y:S01]  /*1750*/  FADD.FTZ R21, R21, R24 ;  /* 0x0000001815157221 */ /* 0x000fe20000010000 */
[----:B------:R-:W-:-:S04]  /*1760*/  IMAD.U32 R20, R20, 0x10000, RZ ;  /* 0x0001000014147824 */ /* 0x000fc800078e00ff */
[----:B------:R-:W-:Y:S01]  /*1770*/  FADD.FTZ R20, R21, R20 ;  /* 0x0000001415147221 */ /* 0x000fe20000010000 */
[----:B------:R-:W-:-:S05]  /*1780*/  SHF.L.U32 R23, R22, 0x10, RZ ;  /* 0x0000001016177819 */ /* 0x000fca00000006ff */
[----:B------:R-:W-:Y:S01]  /*1790*/  FADD.FTZ R20, R20, R23 ;  /* 0x0000001714147221 */ /* 0x000fe20000010000 */
[----:B------:R-:W-:-:S04]  /*17a0*/  IMAD.U32 R21, R34, 0x10000, RZ ;  /* 0x0001000022157824 */ /* 0x000fc800078e00ff */
[----:B------:R-:W-:Y:S01]  /*17b0*/  FADD.FTZ R20, R20, R21 ;  /* 0x0000001514147221 */ /* 0x000fe20000010000 */
[----:B------:R-:W-:-:S05]  /*17c0*/  SHF.L.U32 R29, R36, 0x10, RZ ;  /* 0x00000010241d7819 */ /* 0x000fca00000006ff */
[----:B------:R-:W-:Y:S01]  /*17d0*/  FADD.FTZ R29, R20, R29 ;  /* 0x0000001d141d7221 */ /* 0x000fe20000010000 */
[----:B------:R-:W-:Y:S06]  /*17e0*/  @!P3 BRA `(.L_x_1480) ;  /* 0xfffffff80018b947 */ /* 0x000fec000383ffff */
.L_x_1479:
[----:B------:R-:W-:Y:S05]  /*17f0*/  BSYNC B3 ;  /* 0x0000000000037941 */ /* 0x000fea0003800000 */
.L_x_1478:
[----:B------:R-:W-:Y:S01]  /*1800*/  IMAD.IADD R20, R7, 0x1, -R26 ;  /* 0x0000000107147824 */ /* 0x000fe200078e0a1a */
[----:B------:R-:W-:Y:S04]  /*1810*/  BSSY B3, `(.L_x_1481) ;  /* 0x0000044000037945 */ /* 0x000fe80003800000 */
[----:B------:R-:W-:-:S13]  /*1820*/  ISETP.GT.AND P3, PT, R20, 0x4, PT ;  /* 0x000000041400780c */ /* 0x000fda0003f64270 */
[----:B------:R-:W-:Y:S05]  /*1830*/  @!P3 BRA `(.L_x_1482) ;  /* 0x000000040004b947 */ /* 0x000fea0003800000 */
[----:B------:R-:W-:Y:S01]  /*1840*/  ULDC.64 UR10, c[0x0][0x230] ;  /* 0x00008c00000a7ab9 */ /* 0x000fe20000000a00 */
[--C-:B------:R-:W-:Y:S01]  /*1850*/  SHF.R.S32.HI R21, RZ, 0x1f, R26.reuse ;  /* 0x0000001fff157819 */ /* 0x100fe2000001141a */
[----:B------:R-:W-:Y:S01]  /*1860*/  IMAD R23, R27, UR10, RZ ;  /* 0x0000000a1b177c24 */ /* 0x000fe2000f8e02ff */
[----:B------:R-:W-:Y:S01]  /*1870*/  ULDC.64 UR12, c[0x0][0x220] ;  /* 0x00008800000c7ab9 */ /* 0x000fe20000000a00 */
[----:B------:R-:W-:Y:S02]  /*1880*/  IMAD.MOV.U32 R20, RZ, RZ, R26 ;  /* 0x000000ffff147224 */ /* 0x000fe400078e001a */
[C---:B------:R-:W-:Y:S01]  /*1890*/  IMAD R33, R12.reuse, UR11, R23 ;  /* 0x0000000b0c217c24 */ /* 0x040fe2000f8e0217 */
[----:B------:R-:W-:Y:S01]  /*18a0*/  MOV R23, R11 ;  /* 0x0000000b00177202 */ /* 0x000fe20000000f00 */
[----:B------:R-:W-:Y:S01]  /*18b0*/  IMAD.WIDE.U32 R30, R12, UR10, R20 ;  /* 0x0000000a0c1e7c25 */ /* 0x000fe2000f8e0014 */
[----:B------:R-:W-:-:S03]  /*18c0*/  IADD3 R20, R26, 0x4, RZ ;  /* 0x000000041a147810 */ /* 0x000fc60007ffe0ff */
[----:B------:R-:W-:Y:S01]  /*18d0*/  IMAD.IADD R24, R33, 0x1, R31 ;  /* 0x0000000121187824 */ /* 0x000fe200078e021f */
[----:B------:R-:W-:Y:S01]  /*18e0*/  SHF.R.S32.HI R21, RZ, 0x1f, R20 ;  /* 0x0000001fff157819 */ /* 0x000fe20000011414 */
[----:B------:R-:W-:Y:S02]  /*18f0*/  IMAD.MOV.U32 R22, RZ, RZ, R2 ;  /* 0x000000ffff167224 */ /* 0x000fe400078e0002 */
[----:B------:R-:W-:Y:S02]  /*1900*/  IMAD R31, R24, UR12, RZ ;  /* 0x0000000c181f7c24 */ /* 0x000fe4000f8e02ff */
[----:B------:R-:W-:-:S04]  /*1910*/  IMAD.WIDE.U32 R24, R30, UR12, R22 ;  /* 0x0000000c1e187c25 */ /* 0x000fc8000f8e0016 */
[----:B------:R-:W-:Y:S02]  /*1920*/  IMAD R31, R30, UR13, R31 ;  /* 0x0000000d1e1f7c24 */ /* 0x000fe4000f8e021f */
[----:B------:R-:W-:Y:S01]  /*1930*/  IMAD.WIDE.U32 R20, R12, UR10, R20 ;  /* 0x0000000a0c147c25 */ /* 0x000fe2000f8e0014 */
[----:B------:R-:W-:Y:S02]  /*1940*/  ULDC.64 UR10, c[0x0][0x218] ;  /* 0x00008600000a7ab9 */ /* 0x000fe40000000a00 */
[----:B------:R-:W-:Y:S01]  /*1950*/  LEA R34, P0, R24, UR10, 0x1 ;  /* 0x0000000a18227c11 */ /* 0x000fe2000f8008ff */
[----:B------:R-:W-:Y:S02]  /*1960*/  IMAD.IADD R25, R25, 0x1, R31 ;  /* 0x0000000119197824 */ /* 0x000fe400078e021f */
[----:B------:R-:W-:Y:S01]  /*1970*/  IMAD.IADD R21, R33, 0x1, R21 ;  /* 0x0000000121157824 */ /* 0x000fe200078e0215 */
[----:B------:R-:W-:Y:S02]  /*1980*/  IADD3 R36, P3, R34, UR4, RZ ;  /* 0x0000000422247c10 */ /* 0x000fe4000ff7e0ff */
[----:B------:R-:W-:Y:S01]  /*1990*/  LEA.HI.X R35, R24, UR11, R25, 0x1, P0 ;  /* 0x0000000b18237c11 */ /* 0x000fe200080f0c19 */
[----:B------:R-:W-:Y:S01]  /*19a0*/  IMAD R21, R21, UR12, RZ ;  /* 0x0000000c15157c24 */ /* 0x000fe2000f8e02ff */
[----:B------:R-:W-:Y:S01]  /*19b0*/  IADD3 R32, P0, R36, UR4, RZ ;  /* 0x0000000424207c10 */ /* 0x000fe2000ff1e0ff */
[C---:B------:R-:W-:Y:S01]  /*19c0*/  IMAD.WIDE.U32 R24, R20.reuse, UR12, R22 ;  /* 0x0000000c14187c25 */ /* 0x040fe2000f8e0016 */
[----:B------:R-:W-:Y:S01]  /*19d0*/  IADD3.X R37, R35, UR7, RZ, P3, !PT ;  /* 0x0000000723257c10 */ /* 0x000fe20009ffe4ff */
[----:B------:R-:W2:Y:S02]  /*19e0*/  LDG.E.U16 R34, desc[UR8][R34.64] ;  /* 0x0000000822227981 */ /* 0x000ea4000c1e1500 */
[----:B------:R-:W-:Y:S01]  /*19f0*/  IMAD R21, R20, UR13, R21 ;  /* 0x0000000d14157c24 */ /* 0x000fe2000f8e0215 */
[----:B------:R-:W-:Y:S01]  /*1a00*/  IADD3.X R33, R37, UR7, RZ, P0, !PT ;  /* 0x0000000725217c10 */ /* 0x000fe200087fe4ff */
[----:B------:R0:W3:Y:S01]  /*1a10*/  LDG.E.U16 R28, desc[UR8][R36.64] ;  /* 0x00000008241c7981 */ /* 0x0000e2000c1e1500 */
[----:B------:R-:W-:-:S02]  /*1a20*/  IADD3 R30, P3, R32, UR4, RZ ;  /* 0x00000004201e7c10 */ /* 0x000fc4000ff7e0ff */
[----:B------:R-:W-:Y:S01]  /*1a30*/  LEA R22, P0, R24, UR10, 0x1 ;  /* 0x0000000a18167c11 */ /* 0x000fe2000f8008ff */
[----:B------:R-:W4:Y:S01]  /*1a40*/  LDG.E.U16 R32, desc[UR8][R32.64] ;  /* 0x0000000820207981 */ /* 0x000f22000c1e1500 */
[----:B------:R-:W-:Y:S02]  /*1a50*/  IADD3 R21, R25, R21, RZ ;  /* 0x0000001519157210 */ /* 0x000fe40007ffe0ff */
[----:B------:R-:W-:Y:S02]  /*1a60*/  IADD3.X R31, R33, UR7, RZ, P3, !PT ;  /* 0x00000007211f7c10 */ /* 0x000fe40009ffe4ff */
[----:B------:R-:W-:Y:S02]  /*1a70*/  IADD3 R20, P3, R22, UR4, RZ ;  /* 0x0000000416147c10 */ /* 0x000fe4000ff7e0ff */
[----:B------:R-:W-:Y:S01]  /*1a80*/  LEA.HI.X R23, R24, UR11, R21, 0x1, P0 ;  /* 0x0000000b18177c11 */ /* 0x000fe200080f0c15 */
[----:B------:R3:W5:Y:S01]  /*1a90*/  LDG.E.U16 R30, desc[UR8][R30.64] ;  /* 0x000000081e1e7981 */ /* 0x000762000c1e1500 */
[----:B------:R-:W-:-:S02]  /*1aa0*/  IADD3 R24, P0, R20, UR4, RZ ;  /* 0x0000000414187c10 */ /* 0x000fc4000ff1e0ff */
[----:B------:R-:W-:Y:S01]  /*1ab0*/  IADD3.X R21, R23, UR7, RZ, P3, !PT ;  /* 0x0000000717157c10 */ /* 0x000fe20009ffe4ff */
[----:B------:R-:W5:Y:S01]  /*1ac0*/  LDG.E.U16 R22, desc[UR8][R22.64] ;  /* 0x0000000816167981 */ /* 0x000f62000c1e1500 */
[----:B0-----:R-:W-:Y:S02]  /*1ad0*/  IADD3 R36, P3, R24, UR4, RZ ;  /* 0x0000000418247c10 */ /* 0x001fe4000ff7e0ff */
[----:B------:R-:W-:Y:S01]  /*1ae0*/  IADD3.X R25, R21, UR7, RZ, P0, !PT ;  /* 0x0000000715197c10 */ /* 0x000fe200087fe4ff */
[----:B------:R0:W5:Y:S03]  /*1af0*/  LDG.E.U16 R20, desc[UR8][R20.64] ;  /* 0x0000000814147981 */ /* 0x000166000c1e1500 */
[----:B------:R-:W-:Y:S01]  /*1b00*/  IADD3.X R37, R25, UR7, RZ, P3, !PT ;  /* 0x0000000719257c10 */ /* 0x000fe20009ffe4ff */
[----:B------:R-:W5:Y:S04]  /*1b10*/  LDG.E.U16 R24, desc[UR8][R24.64] ;  /* 0x0000000818187981 */ /* 0x000f68000c1e1500 */
[----:B------:R-:W5:Y:S01]  /*1b20*/  LDG.E.U16 R36, desc[UR8][R36.64] ;  /* 0x0000000824247981 */ /* 0x000f62000c1e1500 */
[----:B------:R-:W-:-:S02]  /*1b30*/  PLOP3.LUT P0, PT, PT, PT, PT, 0x8, 0x0 ;  /* 0x000000000000781c */ /* 0x000fc40003f0e170 */
[----:B------:R-:W-:Y:S01]  /*1b40*/  IADD3 R26, R26, 0x8, RZ ;  /* 0x000000081a1a7810 */ /* 0x000fe20007ffe0ff */
[----:B--2---:R-:W-:Y:S02]  /*1b50*/  IMAD.U32 R34, R34, 0x10000, RZ ;  /* 0x0001000022227824 */ /* 0x004fe400078e00ff */
[----:B---3--:R-:W-:Y:S02]  /*1b60*/  IMAD.U32 R31, R28, 0x10000, RZ ;  /* 0x000100001c1f7824 */ /* 0x008fe400078e00ff */
[----:B------:R-:W-:Y:S01]  /*1b70*/  FADD.FTZ R34, R29, R34 ;  /* 0x000000221d227221 */ /* 0x000fe20000010000 */
[----:B----4-:R-:W-:-:S03]  /*1b80*/  SHF.L.U32 R32, R32, 0x10, RZ ;  /* 0x0000001020207819 */ /* 0x010fc600000006ff */
[----:B------:R-:W-:-:S04]  /*1b90*/  FADD.FTZ R31, R34, R31 ;  /* 0x0000001f221f7221 */ /* 0x000fc80000010000 */
[----:B------:R-:W-:Y:S01]  /*1ba0*/  FADD.FTZ R31, R31, R32 ;  /* 0x000000201f1f7221 */ /* 0x000fe20000010000 */
[----:B-----5:R-:W-:Y:S02]  /*1bb0*/  IMAD.U32 R30, R30, 0x10000, RZ ;  /* 0x000100001e1e7824 */ /* 0x020fe400078e00ff */
[----:B0-----:R-:W-:Y:S02]  /*1bc0*/  IMAD.U32 R21, R22, 0x10000, RZ ;  /* 0x0001000016157824 */ /* 0x001fe400078e00ff */
[----:B------:R-:W-:Y:S01]  /*1bd0*/  FADD.FTZ R30, R31, R30 ;  /* 0x0000001e1f1e7221 */ /* 0x000fe20000010000 */
[----:B------:R-:W-:-:S03]  /*1be0*/  SHF.L.U32 R20, R20, 0x10, RZ ;  /* 0x0000001014147819 */ /* 0x000fc600000006ff */
[----:B------:R-:W-:Y:S01]  /*1bf0*/  FADD.FTZ R21, R30, R21 ;  /* 0x000000151e157221 */ /* 0x000fe20000010000 */
[----:B------:R-:W-:-:S03]  /*1c00*/  IMAD.U32 R23, R24, 0x10000, RZ ;  /* 0x0001000018177824 */ /* 0x000fc600078e00ff */
[----:B------:R-:W-:Y:S01]  /*1c10*/  FADD.FTZ R20, R21, R20 ;  /* 0x0000001415147221 */ /* 0x000fe20000010000 */
[----:B------:R-:W-:-:S03]  /*1c20*/  IMAD.U32 R29, R36, 0x10000, RZ ;  /* 0x00010000241d7824 */ /* 0x000fc600078e00ff */
[----:B------:R-:W-:-:S04]  /*1c30*/  FADD.FTZ R20, R20, R23 ;  /* 0x0000001714147221 */ /* 0x000fc80000010000 */
[----:B------:R-:W-:-:S07]  /*1c40*/  FADD.FTZ R29, R20, R29 ;  /* 0x0000001d141d7221 */ /* 0x000fce0000010000 */
.L_x_1482:
[----:B------:R-:W-:Y:S05]  /*1c50*/  BSYNC B3 ;  /* 0x0000000000037941 */ /* 0x000fea0003800000 */
.L_x_1481:
        /* <DEDUP_REMOVED lines=8> */
[----:B------:R-:W-:-:S03]  /*1ce0*/  ULDC.64 UR10, c[0x0][0x220] ;  /* 0x00008800000a7ab9 */ /* 0x000fc60000000a00 */
[----:B------:R-:W-:Y:S02]  /*1cf0*/  IMAD.IADD R12, R27, 0x1, R21 ;  /* 0x000000011b0c7824 */ /* 0x000fe400078e0215 */
[----:B------:R-:W-:Y:S02]  /*1d00*/  IMAD.MOV.U32 R13, RZ, RZ, R11 ;  /* 0x000000ffff0d7224 */ /* 0x000fe400078e000b */
[----:B------:R-:W-:Y:S01]  /*1d10*/  IMAD R21, R12, UR10, RZ ;  /* 0x0000000a0c157c24 */ /* 0x000fe2000f8e02ff */
[----:B------:R-:W-:-:S03]  /*1d20*/  MOV R12, R2 ;  /* 0x00000002000c7202 */ /* 0x000fc60000000f00 */
[C---:B------:R-:W-:Y:S02]  /*1d30*/  IMAD R21, R20.reuse, UR11, R21 ;  /* 0x0000000b14157c24 */ /* 0x040fe4000f8e0215 */
[----:B------:R-:W-:Y:S01]  /*1d40*/  IMAD.WIDE.U32 R22, R20, UR10, R12 ;  /* 0x0000000a14167c25 */ /* 0x000fe2000f8e000c */
[----:B------:R-:W-:-:S03]  /*1d50*/  ULDC.64 UR10, c[0x0][0x218] ;  /* 0x00008600000a7ab9 */ /* 0x000fc60000000a00 */
[----:B------:R-:W-:Y:S01]  /*1d60*/  IMAD.IADD R13, R23, 0x1, R21 ;  /* 0x00000001170d7824 */ /* 0x000fe200078e0215 */
[----:B------:R-:W-:-:S04]  /*1d70*/  LEA R20, P0, R22, UR10, 0x1 ;  /* 0x0000000a16147c11 */ /* 0x000fc8000f8008ff */
[----:B------:R-:W-:Y:S02]  /*1d80*/  IADD3 R12, P3, R20, UR4, RZ ;  /* 0x00000004140c7c10 */ /* 0x000fe4000ff7e0ff */
[----:B------:R-:W-:Y:S02]  /*1d90*/  LEA.HI.X R21, R22, UR11, R13, 0x1, P0 ;  /* 0x0000000b16157c11 */ /* 0x000fe400080f0c0d */
[----:B------:R-:W-:Y:S02]  /*1da0*/  IADD3 R22, P0, R12, UR4, RZ ;  /* 0x000000040c167c10 */ /* 0x000fe4000ff1e0ff */
[----:B------:R-:W-:Y:S01]  /*1db0*/  IADD3.X R13, R21, UR7, RZ, P3, !PT ;  /* 0x00000007150d7c10 */ /* 0x000fe20009ffe4ff */
[----:B------:R-:W2:Y:S01]  /*1dc0*/  LDG.E.U16 R20, desc[UR8][R20.64] ;  /* 0x0000000814147981 */ /* 0x000ea2000c1e1500 */
[----:B------:R-:W-:Y:S02]  /*1dd0*/  IADD3 R24, P3, R22, UR4, RZ ;  /* 0x0000000416187c10 */ /* 0x000fe4000ff7e0ff */
[----:B------:R-:W-:Y:S01]  /*1de0*/  IADD3.X R23, R13, UR7, RZ, P0, !PT ;  /* 0x000000070d177c10 */ /* 0x000fe200087fe4ff */
[----:B------:R-:W3:Y:S03]  /*1df0*/  LDG.E.U16 R12, desc[UR8][R12.64] ;  /* 0x000000080c0c7981 */ /* 0x000ee6000c1e1500 */
[----:B------:R-:W-:Y:S01]  /*1e00*/  IADD3.X R25, R23, UR7, RZ, P3, !PT ;  /* 0x0000000717197c10 */ /* 0x000fe20009ffe4ff */
[----:B------:R-:W4:Y:S04]  /*1e10*/  LDG.E.U16 R22, desc[UR8][R22.64] ;  /* 0x0000000816167981 */ /* 0x000f28000c1e1500 */
[----:B------:R-:W5:Y:S01]  /*1e20*/  LDG.E.U16 R24, desc[UR8][R24.64] ;  /* 0x0000000818187981 */ /* 0x000f62000c1e1500 */
[----:B--2---:R-:W-:Y:S01]  /*1e30*/  SHF.L.U32 R26, R20, 0x10, RZ ;  /* 0x00000010141a7819 */ /* 0x004fe200000006ff */
[----:B---3--:R-:W-:-:S04]  /*1e40*/  IMAD.U32 R27, R12, 0x10000, RZ ;  /* 0x000100000c1b7824 */ /* 0x008fc800078e00ff */
[----:B------:R-:W-:Y:S01]  /*1e50*/  FADD.FTZ R26, R29, R26 ;  /* 0x0000001a1d1a7221 */ /* 0x000fe20000010000 */
[----:B----4-:R-:W-:-:S03]  /*1e60*/  IMAD.U32 R29, R22, 0x10000, RZ ;  /* 0x00010000161d7824 */ /* 0x010fc600078e00ff */
[----:B------:R-:W-:Y:S01]  /*1e70*/  FADD.FTZ R26, R26, R27 ;  /* 0x0000001b1a1a7221 */ /* 0x000fe20000010000 */
[----:B-----5:R-:W-:-:S03]  /*1e80*/  SHF.L.U32 R20, R24, 0x10, RZ ;  /* 0x0000001018147819 */ /* 0x020fc600000006ff */
[----:B------:R-:W-:-:S04]  /*1e90*/  FADD.FTZ R29, R26, R29 ;  /* 0x0000001d1a1d7221 */ /* 0x000fc80000010000 */
[----:B------:R-:W-:-:S07]  /*1ea0*/  FADD.FTZ R29, R29, R20 ;  /* 0x000000141d1d7221 */ /* 0x000fce0000010000 */
.L_x_1477:
[----:B------:R-:W-:Y:S05]  /*1eb0*/  BSYNC B2 ;  /* 0x0000000000027941 */ /* 0x000fea0003800000 */
.L_x_1476:
[----:B------:R-:W-:Y:S05]  /*1ec0*/  @!P2 BRA `(.L_x_1483) ;  /* 0xffffffec0044a947 */ /* 0x000fea000383ffff */
[----:B------:R-:W-:Y:S05]  /*1ed0*/  BSYNC B1 ;  /* 0x0000000000017941 */ /* 0x000fea0003800000 */
.L_x_1473:
        /* <DEDUP_REMOVED lines=8> */
.L_x_1472:
[----:B------:R-:W-:-:S07]  /*1f60*/  PRMT R2, RZ, 0x7610, R2 ;  /* 0x00007610ff027816 */ /* 0x000fce0000000002 */
.L_x_1484:
[----:B------:R-:W-:Y:S05]  /*1f70*/  BSYNC B0 ;  /* 0x0000000000007941 */ /* 0x000fea0003800000 */
.L_x_1471:
[----:B------:R-:W-:Y:S01]  /*1f80*/  ULDC.64 UR10, c[0x0][0x258] ;  /* 0x00009600000a7ab9 */ /* 0x000fe20000000a00 */
[----:B------:R-:W-:Y:S01]  /*1f90*/  SHF.R.S32.HI R7, RZ, 0x1f, R0 ;  /* 0x0000001fff077819 */ /* 0x000fe20000011400 */
[----:B------:R-:W-:Y:S01]  /*1fa0*/  ULDC UR6, c[0x0][0x210] ;  /* 0x0000840000067ab9 */ /* 0x000fe20000000800 */
[----:B------:R-:W-:Y:S01]  /*1fb0*/  LEA R6, P0, R0, UR10, 0x1 ;  /* 0x0000000a00067c11 */ /* 0x000fe2000f8008ff */
[----:B------:R-:W-:-:S03]  /*1fc0*/  USHF.R.S32.HI UR10, URZ, 0x1f, UR6 ;  /* 0x0000001f3f0a7899 */ /* 0x000fc60008011406 */
[----:B------:R-:W-:Y:S02]  /*1fd0*/  LEA.HI.X R7, R0, UR11, R7, 0x1, P0 ;  /* 0x0000000b00077c11 */ /* 0x000fe400080f0c07 */
[----:B------:R-:W-:-:S03]  /*1fe0*/  IADD3 R0, P0, R5, R0, RZ ;  /* 0x0000000005007210 */ /* 0x000fc60007f1e0ff */
[----:B------:R0:W-:Y:S02]  /*1ff0*/  STG.E.U16 desc[UR8][R6.64], R2 ;  /* 0x0000000206007986 */ /* 0x0001e4000c101508 */
[----:B------:R-:W-:Y:S01]  /*2000*/  IMAD.X R3, RZ, RZ, R3, P0 ;  /* 0x000000ffff037224 */ /* 0x000fe200000e0603 */
[----:B------:R-:W-:-:S04]  /*2010*/  ISETP.GE.U32.AND P0, PT, R0, UR6, PT ;  /* 0x0000000600007c0c */ /* 0x000fc8000bf06070 */
[----:B------:R-:W-:-:S13]  /*2020*/  ISETP.GE.AND.EX P0, PT, R3, UR10, PT, P0 ;  /* 0x0000000a03007c0c */ /* 0x000fda000bf06300 */
[----:B0-----:R-:W-:Y:S05]  /*2030*/  @!P0 BRA `(.L_x_1485) ;  /* 0xffffffe0004c8947 */ /* 0x001fea000383ffff */
[----:B------:R-:W-:Y:S05]  /*2040*/  EXIT ;  /* 0x000000000000794d */ /* 0x000fea0003800000 */
.L_x_1461:
[----:B------:R-:W-:Y:S02]  /*2050*/  USHF.L.U64.HI UR5, UR6, 0x1, UR7 ;  /* 0x0000000106057899 */ /* 0x000fe40008010207 */
[----:B------:R-:W-:-:S12]  /*2060*/  USHF.L.U32 UR4, UR6, 0x1, URZ ;  /* 0x0000000106047899 */ /* 0x000fd8000800063f */
.L_x_1509:
        /* <DEDUP_REMOVED lines=12> */
[----:B------:R-:W-:Y:S01]  /*2130*/  IMAD.MOV R7, RZ, RZ, -R8 ;  /* 0x000000ffff077224 */ /* 0x000fe200078e0a08 */
[----:B------:R-:W-:Y:S01]  /*2140*/  ULDC UR6, c[0x0][0x220] ;  /* 0x0000880000067ab9 */ /* 0x000fe20000000800 */
[----:B------:R-:W-:Y:S01]  /*2150*/  MOV R14, R8 ;  /* 0x00000008000e7202 */ /* 0x000fe20000000f00 */
[----:B------:R-:W-:Y:S02]  /*2160*/  IMAD.MOV.U32 R15, RZ, RZ, R9 ;  /* 0x000000ffff0f7224 */ /* 0x000fe400078e0009 */
[----:B------:R-:W-:Y:S01]  /*2170*/  IMAD R2, R7, UR6, R0 ;  /* 0x0000000607027c24 */ /* 0x000fe2000f8e0200 */
[----:B------:R-:W-:Y:S06]  /*2180*/  BRA `(.L_x_1488) ;  /* 0x0000000000587947 */ /* 0x000fec0003800000 */
.L_x_1487:
        /* <DEDUP_REMOVED lines=19> */
[----:B------:R-:W-:-:S04]  /*22c0*/  @!P2 LOP3.LUT R14, RZ, UR6, RZ, 0x33, !PT ;  /* 0x00000006ff0eac12 */ /* 0x000fc8000f8e33ff */
[----:B------:R-:W-:-:S05]  /*22d0*/  IADD3 R7, -R14, RZ, RZ ;  /* 0x000000ff0e077210 */ /* 0x000fca0007ffe1ff */
[----:B------:R-:W-:-:S07]  /*22e0*/  IMAD R2, R7, UR6, R0 ;  /* 0x0000000607027c24 */ /* 0x000fce000f8e0200 */
.L_x_1488:
[----:B------:R-:W-:Y:S05]  /*22f0*/  BSYNC B0 ;  /* 0x0000000000007941 */ /* 0x000fea0003800000 */
.L_x_1486:
        /* <DEDUP_REMOVED lines=8> */
[----:B------:R-:W-:Y:S01]  /*2380*/  MOV R9, R15 ;  /* 0x0000000f00097202 */ /* 0x000fe20000000f00 */
[----:B------:R-:W-:Y:S01]  /*2390*/  IMAD.U32 R7, RZ, RZ, UR6 ;  /* 0x00000006ff077e24 */ /* 0x000fe2000f8e00ff */
[----:B------:R-:W-:-:S07]  /*23a0*/  MOV R4, 0x23c0 ;  /* 0x000023c000047802 */ /* 0x000fce0000000f00 */
[----:B------:R-:W-:Y:S05]  /*23b0*/  CALL.REL.NOINC `($__internal_21_$__cuda_sm20_div_s64) ;  /* 0x0000001400ec7944 */ /* 0x000fea0003c00000 */
[----:B------:R-:W-:Y:S01]  /*23c0*/  IMAD.MOV R7, RZ, RZ, -R8 ;  /* 0x000000ffff077224 */ /* 0x000fe200078e0a08 */
[----:B------:R-:W-:Y:S01]  /*23d0*/  ULDC UR6, c[0x0][0x23c] ;  /* 0x00008f0000067ab9 */ /* 0x000fe20000000800 */
[----:B------:R-:W-:Y:S02]  /*23e0*/  IMAD.MOV.U32 R15, RZ, RZ, R9 ;  /* 0x000000ffff0f7224 */ /* 0x000fe400078e0009 */
[----:B------:R-:W-:Y:S01]  /*23f0*/  IMAD R20, R7, UR6, R14 ;  /* 0x0000000607147c24 */ /* 0x000fe2000f8e020e */
[----:B------:R-:W-:Y:S01]  /*2400*/  MOV R14, R8 ;  /* 0x00000008000e7202 */ /* 0x000fe20000000f00 */
[----:B------:R-:W-:Y:S06]  /*2410*/  BRA `(.L_x_1491) ;  /* 0x00000000005c7947 */ /* 0x000fec0003800000 */
.L_x_1490:
[----:B------:R-:W-:Y:S01]  /*2420*/  ULDC UR6, c[0x0][0x23c] ;  /* 0x00008f0000067ab9 */ /* 0x000fe20000000800 */
[----:B------:R-:W-:Y:S01]  /*2430*/  IMAD.MOV.U32 R6, RZ, RZ, RZ ;  /* 0x000000ffff067224 */ /* 0x000fe200078e00ff */
[----:B------:R-:W0:Y:S01]  /*2440*/  I2F.U32.RP R8, UR6 ;  /* 0x0000000600087d06 */ /* 0x000e220008209000 */
[----:B------:R-:W-:Y:S01]  /*2450*/  ISETP.NE.U32.AND P2, PT, RZ, UR6, PT ;  /* 0x00000006ff007c0c */ /* 0x000fe2000bf45070 */
[----:B------:R-:W-:-:S06]  /*2460*/  IMAD.MOV.U32 R15, RZ, RZ, RZ ;  /* 0x000000ffff0f7224 */ /* 0x000fcc00078e00ff */
[----:B0-----:R-:W0:Y:S02]  /*2470*/  MUFU.RCP R8, R8 ;  /* 0x0000000800087308 */ /* 0x001e240000001000 */
[----:B0-----:R-:W-:-:S06]  /*2480*/  VIADD R9, R8, 0xffffffe ;  /* 0x0ffffffe08097836 */ /* 0x001fcc0000000000 */
[----:B------:R-:W0:Y:S02]  /*2490*/  F2I.FTZ.U32.TRUNC.NTZ R7, R9 ;  /* 0x0000000900077305 */ /* 0x000e24000021f000 */
[----:B0-----:R-:W-:-:S05]  /*24a0*/  IADD3 R11, RZ, -R7, RZ ;  /* 0x80000007ff0b7210 */ /* 0x001fca0007ffe0ff */
        /* <DEDUP_REMOVED lines=12> */
[----:B------:R-:W-:Y:S02]  /*2570*/  IMAD R20, R7, UR6, R14 ;  /* 0x0000000607147c24 */ /* 0x000fe4000f8e020e */
[----:B------:R-:W-:-:S07]  /*2580*/  IMAD.MOV.U32 R14, RZ, RZ, R4 ;  /* 0x000000ffff0e7224 */ /* 0x000fce00078e0004 */
.L_x_1491:
[----:B------:R-:W-:Y:S05]  /*2590*/  BSYNC B0 ;  /* 0x0000000000007941 */ /* 0x000fea0003800000 */
.L_x_1489:
[----:B------:R-:W-:Y:S01]  /*25a0*/  SHF.R.S32.HI R6, RZ, 0x1f, R18 ;  /* 0x0000001fff067819 */ /* 0x000fe20000011412 */
[----:B------:R-:W-:Y:S03]  /*25b0*/  BSSY B0, `(.L_x_1492) ;  /* 0x0000024000007945 */ /* 0x000fe60003800000 */
[----:B------:R-:W-:-:S04]  /*25c0*/  LOP3.LUT R4, R15, R6, RZ, 0xfc, !PT ;  /* 0x000000060f047212 */ /* 0x000fc800078efcff */
[----:B------:R-:W-:-:S13]  /*25d0*/  ISETP.NE.U32.AND P0, PT, R4, RZ, PT ;  /* 0x000000ff0400720c */ /* 0x000fda0003f05070 */
[----:B------:R-:W-:Y:S05]  /*25e0*/  @!P0 BRA `(.L_x_1493) ;  /* 0x00000000002c8947 */ /* 0x000fea0003800000 */
[----:B------:R-:W-:Y:S01]  /*25f0*/  ULDC UR6, c[0x0][0x238] ;  /* 0x00008e0000067ab9 */ /* 0x000fe20000000800 */
[----:B------:R-:W-:Y:S01]  /*2600*/  MOV R8, R14 ;  /* 0x0000000e00087202 */ /* 0x000fe20000000f00 */
[----:B------:R-:W-:Y:S01]  /*2610*/  IMAD.MOV.U32 R9, RZ, RZ, R15 ;  /* 0x000000ffff097224 */ /* 0x000fe200078e000f */
[----:B------:R-:W-:Y:S01]  /*2620*/  MOV R4, 0x2650 ;  /* 0x0000265000047802 */ /* 0x000fe20000000f00 */
[----:B------:R-:W-:-:S07]  /*2630*/  IMAD.U32 R7, RZ, RZ, UR6 ;  /* 0x00000006ff077e24 */ /* 0x000fce000f8e00ff */
[----:B------:R-:W-:Y:S05]  /*2640*/  CALL.REL.NOINC `($__internal_21_$__cuda_sm20_div_s64) ;  /* 0x0000001400487944 */ /* 0x000fea0003c00000 */
[----:B------:R-:W-:Y:S01]  /*2650*/  IADD3 R15, -R8, RZ, RZ ;  /* 0x000000ff080f7210 */ /* 0x000fe20007ffe1ff */
[----:B------:R-:W-:Y:S01]  /*2660*/  ULDC UR6, c[0x0][0x238] ;  /* 0x00008e0000067ab9 */ /* 0x000fe20000000800 */
[----:B------:R-:W-:-:S03]  /*2670*/  IMAD.MOV.U32 R4, RZ, RZ, R8 ;  /* 0x000000ffff047224 */ /* 0x000fc600078e0008 */
[----:B------:R-:W-:Y:S01]  /*2680*/  IMAD R15, R15, UR6, R14 ;  /* 0x000000060f0f7c24 */ /* 0x000fe2000f8e020e */
[----:B------:R-:W-:Y:S06]  /*2690*/  BRA `(.L_x_1494) ;  /* 0x0000000000547947 */ /* 0x000fec0003800000 */
.L_x_1493:
[----:B------:R-:W-:Y:S01]  /*26a0*/  ULDC UR6, c[0x0][0x238] ;  /* 0x00008e0000067ab9 */ /* 0x000fe20000000800 */
[----:B------:R-:W-:Y:S01]  /*26b0*/  IMAD.MOV.U32 R6, RZ, RZ, RZ ;  /* 0x000000ffff067224 */ /* 0x000fe200078e00ff */
[----:B------:R-:W0:Y:S01]  /*26c0*/  I2F.U32.RP R8, UR6 ;  /* 0x0000000600087d06 */ /* 0x000e220008209000 */
[----:B------:R-:W-:-:S07]  /*26d0*/  ISETP.NE.U32.AND P2, PT, RZ, UR6, PT ;  /* 0x00000006ff007c0c */ /* 0x000fce000bf45070 */
        /* <DEDUP_REMOVED lines=17> */
.L_x_1494:
[----:B------:R-:W-:Y:S05]  /*27f0*/  BSYNC B0 ;  /* 0x0000000000007941 */ /* 0x000fea0003800000 */
.L_x_1492:
[----:B------:R-:W0:Y:S01]  /*2800*/  LDC.64 R8, c[0x0][0x248] ;  /* 0x00009200ff087b82 */ /* 0x000e220000000a00 */
[----:B------:R-:W-:Y:S01]  /*2810*/  ULDC.64 UR6, c[0x0][0x250] ;  /* 0x0000940000067ab9 */ /* 0x000fe20000000a00 */
[----:B------:R-:W-:Y:S06]  /*2820*/  BSSY B0, `(.L_x_1495) ;  /* 0x0000127000007945 */ /* 0x000fec0003800000 */
[----:B------:R-:W1:Y:S08]  /*2830*/  LDC.64 R10, c[0x0][0x250] ;  /* 0x00009400ff0a7b82 */ /* 0x000e700000000a00 */
[----:B------:R-:W2:Y:S01]  /*2840*/  LDC R14, c[0x0][0x230] ;  /* 0x00008c00ff0e7b82 */ /* 0x000ea20000000800 */
[----:B0-----:R-:W-:Y:S01]  /*2850*/  IMAD R8, R15, R8, -UR6 ;  /* 0x800000060f087e24 */ /* 0x001fe2000f8e0208 */
[----:B------:R-:W-:Y:S01]  /*2860*/  ULDC UR6, c[0x0][0x228] ;  /* 0x00008a0000067ab9 */ /* 0x000fe20000000800 */
[----:B------:R-:W-:-:S03]  /*2870*/  IMAD R12, R20, R9, -UR7 ;  /* 0x80000007140c7e24 */ /* 0x000fc6000f8e0209 */
[----:B------:R-:W-:Y:S01]  /*2880*/  VIMNMX R6, RZ, R8, !PT ;  /* 0x00000008ff067248 */ /* 0x000fe20007fe0100 */
[----:B-1----:R-:W-:Y:S01]  /*2890*/  VIADD R7, R10, UR6 ;  /* 0x000000060a077c36 */ /* 0x002fe20008000000 */
[----:B------:R-:W-:-:S04]  /*28a0*/  ULDC.64 UR6, c[0x0][0x240] ;  /* 0x0000900000067ab9 */ /* 0x000fc80000000a00 */
[----:B------:R-:W-:Y:S01]  /*28b0*/  VIADDMNMX R7, R8, UR6, R7, PT ;  /* 0x0000000608077c46 */ /* 0x000fe2000b800107 */
[----:B------:R-:W-:Y:S01]  /*28c0*/  ULDC UR6, c[0x0][0x228] ;  /* 0x00008a0000067ab9 */ /* 0x000fe20000000800 */
[----:B--2---:R-:W-:Y:S02]  /*28d0*/  IMAD.IADD R13, R14, 0x1, R11 ;  /* 0x000000010e0d7824 */ /* 0x004fe400078e020b */
[----:B------:R-:W-:Y:S01]  /*28e0*/  VIMNMX R7, R7, UR6, PT ;  /* 0x0000000607077c48 */ /* 0x000fe2000bfe0100 */
[----:B------:R-:W-:Y:S02]  /*28f0*/  ULDC UR6, c[0x0][0x230] ;  /* 0x00008c0000067ab9 */ /* 0x000fe40000000800 */
[----:B------:R-:W-:Y:S02]  /*2900*/  VIADDMNMX R10, R12, UR7, R13, PT ;  /* 0x000000070c0a7c46 */ /* 0x000fe4000b80010d */
[----:B------:R-:W-:Y:S02]  /*2910*/  VIMNMX R12, RZ, R12, !PT ;  /* 0x0000000cff0c7248 */ /* 0x000fe40007fe0100 */
[----:B------:R-:W-:-:S02]  /*2920*/  VIMNMX R8, R10, UR6, PT ;  /* 0x000000060a087c48 */ /* 0x000fc4000bfe0100 */
[----:B------:R-:W-:-:S04]  /*2930*/  ISETP.GT.AND P0, PT, R7, R6, PT ;  /* 0x000000060700720c */ /* 0x000fc80003f04270 */
[----:B------:R-:W-:-:S13]  /*2940*/  ISETP.LE.OR P0, PT, R8, R12, !P0 ;  /* 0x0000000c0800720c */ /* 0x000fda0004703670 */
[----:B------:R-:W-:Y:S05]  /*2950*/  @P0 BRA `(.L_x_1496) ;  /* 0x0000001000480947 */ /* 0x000fea0003800000 */
[----:B------:R-:W-:Y:S01]  /*2960*/  ULDC UR6, c[0x0][0x244] ;  /* 0x0000910000067ab9 */ /* 0x000fe20000000800 */
[----:B------:R-:W0:Y:S01]  /*2970*/  LDC.64 R18, c[0x0][0x218] ;  /* 0x00008600ff127b82 */ /* 0x000e220000000a00 */
[----:B------:R-:W-:Y:S01]  /*2980*/  ULOP3.LUT UR6, URZ, UR6, URZ, 0x33, !UPT ;  /* 0x000000063f067292 */ /* 0x000fe2000f8e333f */
[----:B------:R-:W-:Y:S01]  /*2990*/  IADD3 R20, -R20, RZ, RZ ;  /* 0x000000ff14147210 */ /* 0x000fe20007ffe1ff */
[----:B------:R-:W-:Y:S01]  /*29a0*/  VIADD R16, R12, 0x2 ;  /* 0x000000020c107836 */ /* 0x000fe20000000000 */
[----:B------:R-:W-:Y:S01]  /*29b0*/  LOP3.LUT R14, RZ, R14, RZ, 0x33, !PT ;  /* 0x0000000eff0e7212 */ /* 0x000fe200078e33ff */
[----:B------:R-:W-:Y:S01]  /*29c0*/  BSSY B1, `(.L_x_1497) ;  /* 0x0000100000017945 */ /* 0x000fe20003800000 */
[----:B------:R-:W-:Y:S01]  /*29d0*/  LOP3.LUT R10, RZ, R13, RZ, 0x33, !PT ;  /* 0x0000000dff0a7212 */ /* 0x000fe200078e33ff */
[----:B------:R-:W-:Y:S01]  /*29e0*/  VIADD R11, R11, UR6 ;  /* 0x000000060b0b7c36 */ /* 0x000fe20008000000 */
[----:B------:R-:W-:-:S03]  /*29f0*/  SHF.R.S32.HI R17, RZ, 0x1f, R16 ;  /* 0x0000001fff117819 */ /* 0x000fc60000011410 */
[----:B------:R-:W-:-:S05]  /*2a00*/  IMAD R9, R9, R20, R11 ;  /* 0x0000001409097224 */ /* 0x000fca00078e020b */
[----:B------:R-:W-:Y:S02]  /*2a10*/  VIMNMX3 R9, R9, R10, R14, !PT ;  /* 0x0000000a0909720f */ /* 0x000fe4000780010e */
[----:B------:R-:W-:Y:S02]  /*2a20*/  LOP3.LUT R10, RZ, R12, RZ, 0x33, !PT ;  /* 0x0000000cff0a7212 */ /* 0x000fe400078e33ff */
[----:B------:R-:W-:Y:S02]  /*2a30*/  IADD3 R11, -R9, -0x2, -R12 ;  /* 0xfffffffe090b7810 */ /* 0x000fe40007ffe90c */
[----:B------:R-:W-:Y:S01]  /*2a40*/  IADD3 R14, R12, 0x1, RZ ;  /* 0x000000010c0e7810 */ /* 0x000fe20007ffe0ff */
[----:B------:R-:W-:Y:S01]  /*2a50*/  IMAD.IADD R9, R10, 0x1, -R9 ;  /* 0x000000010a097824 */ /* 0x000fe200078e0a09 */
[----:B------:R-:W-:Y:S01]  /*2a60*/  ISETP.GE.U32.AND P1, PT, R11, 0x3, PT ;  /* 0x000000030b00780c */ /* 0x000fe20003f26070 */
[----:B------:R-:W-:Y:S01]  /*2a70*/  IMAD.MOV.U32 R11, RZ, RZ, RZ ;  /* 0x000000ffff0b7224 */ /* 0x000fe200078e00ff */
[----:B------:R-:W-:Y:S01]  /*2a80*/  MOV R10, R6 ;  /* 0x00000006000a7202 */ /* 0x000fe20000000f00 */
[----:B0-----:R-:W-:Y:S01]  /*2a90*/  IMAD.WIDE R18, R2, 0x2, R18 ;  /* 0x0000000202127825 */ /* 0x001fe200078e0212 */
[----:B------:R-:W-:-:S02]  /*2aa0*/  SHF.R.S32.HI R15, RZ, 0x1f, R14 ;  /* 0x0000001fff0f7819 */ /* 0x000fc4000001140e */
[----:B------:R-:W-:-:S07]  /*2ab0*/  LOP3.LUT R9, R9, 0x3, RZ, 0xc0, !PT ;  /* 0x0000000309097812 */ /* 0x000fce00078ec0ff */
.L_x_1507:
        /* <DEDUP_REMOVED lines=16> */
[----:B------:R-:W-:Y:S02]  /*2bc0*/  SHF.R.S32.HI R31, RZ, 0x1f, R2 ;  /* 0x0000001fff1f7819 */ /* 0x000fe40000011402 */
[----:B------:R-:W-:-:S03]  /*2bd0*/  MOV R30, R2 ;  /* 0x00000002001e7202 */ /* 0x000fc60000000f00 */
[----:B------:R-:W1:Y:S01]  /*2be0*/  LDC.64 R22, c[0x0][0x220] ;  /* 0x00008800ff167b82 */ /* 0x000e620000000a00 */
[-C--:B0-----:R-:W-:Y:S02]  /*2bf0*/  IMAD R24, R35, R20.reuse, RZ ;  /* 0x0000001423187224 */ /* 0x081fe400078e02ff */
[----:B------:R-:W-:-:S04]  /*2c00*/  IMAD.WIDE.U32 R26, R28, R20, R12 ;  /* 0x000000141c1a7225 */ /* 0x000fc800078e000c */
[----:B------:R-:W-:Y:S02]  /*2c10*/  IMAD R21, R28, R21, R24 ;  /* 0x000000151c157224 */ /* 0x000fe400078e0218 */
[----:B------:R-:W0:Y:S02]  /*2c20*/  LDC.64 R24, c[0x0][0x218] ;  /* 0x00008600ff187b82 */ /* 0x000e240000000a00 */
[----:B------:R-:W-:-:S04]  /*2c30*/  IMAD.IADD R27, R27, 0x1, R21 ;  /* 0x000000011b1b7824 */ /* 0x000fc800078e0215 */
[----:B-1----:R-:W-:-:S04]  /*2c40*/  IMAD R27, R27, R22, RZ ;  /* 0x000000161b1b7224 */ /* 0x002fc800078e02ff */
[C---:B------:R-:W-:Y:S02]  /*2c50*/  IMAD R33, R26.reuse, R23, R27 ;  /* 0x000000171a217224 */ /* 0x040fe400078e021b */
[----:B------:R-:W-:-:S04]  /*2c60*/  IMAD.WIDE.U32 R26, R26, R22, R30 ;  /* 0x000000161a1a7225 */ /* 0x000fc800078e001e */
[----:B------:R-:W-:Y:S01]  /*2c70*/  IMAD.IADD R27, R27, 0x1, R33 ;  /* 0x000000011b1b7824 */ /* 0x000fe200078e0221 */
[----:B0-----:R-:W-:-:S04]  /*2c80*/  LEA R32, P0, R26, R24, 0x1 ;  /* 0x000000181a207211 */ /* 0x001fc800078008ff */
[----:B------:R-:W-:-:S05]  /*2c90*/  LEA.HI.X R33, R26, R25, R27, 0x1, P0 ;  /* 0x000000191a217211 */ /* 0x000fca00000f0c1b */
[----:B------:R-:W2:Y:S01]  /*2ca0*/  LDG.E.U16 R32, desc[UR8][R32.64] ;  /* 0x0000000820207981 */ /* 0x000ea2000c1e1500 */
[----:B------:R-:W-:Y:S02]  /*2cb0*/  ISETP.NE.AND P0, PT, R9, 0x1, PT ;  /* 0x000000010900780c */ /* 0x000fe40003f05270 */
[----:B------:R-:W-:Y:S01]  /*2cc0*/  MOV R27, R14 ;  /* 0x0000000e001b7202 */ /* 0x000fe20000000f00 */
[----:B--2---:R-:W-:-:S04]  /*2cd0*/  IMAD.U32 R26, R32, 0x10000, RZ ;  /* 0x00010000201a7824 */ /* 0x004fc800078e00ff */
[----:B------:R-:W-:-:S06]  /*2ce0*/  FADD.FTZ R11, R11, R26 ;  /* 0x0000001a0b0b7221 */ /* 0x000fcc0000010000 */
[----:B------:R-:W-:Y:S05]  /*2cf0*/  @!P0 BRA `(.L_x_1499) ;  /* 0x0000000000648947 */ /* 0x000fea0003800000 */
[----:B------:R-:W-:Y:S01]  /*2d00*/  ISETP.NE.AND P0, PT, R9, 0x2, PT ;  /* 0x000000020900780c */ /* 0x000fe20003f05270 */
[----:B------:R-:W-:-:S04]  /*2d10*/  IMAD.WIDE.U32 R26, R28, R20, R14 ;  /* 0x000000141c1a7225 */ /* 0x000fc800078e000e */
[----:B------:R-:W-:-:S04]  /*2d20*/  IMAD.IADD R27, R21, 0x1, R27 ;  /* 0x00000001151b7824 */ /* 0x000fc800078e021b */
[----:B------:R-:W-:-:S04]  /*2d30*/  IMAD R27, R27, R22, RZ ;  /* 0x000000161b1b7224 */ /* 0x000fc800078e02ff */
[----:B------:R-:W-:-:S04]  /*2d40*/  @P0 IMAD.WIDE.U32 R32, R28, R20, R16 ;  /* 0x000000141c200225 */ /* 0x000fc800078e0010 */
[----:B------:R-:W-:Y:S02]  /*2d50*/  @P0 IMAD.IADD R21, R21, 0x1, R33 ;  /* 0x0000000115150824 */ /* 0x000fe400078e0221 */
[C---:B------:R-:W-:Y:S02]  /*2d60*/  IMAD R33, R26.reuse, R23, R27 ;  /* 0x000000171a217224 */ /* 0x040fe400078e021b */
[----:B------:R-:W-:-:S04]  /*2d70*/  IMAD.WIDE.U32 R26, R26, R22, R30 ;  /* 0x000000161a1a7225 */ /* 0x000fc800078e001e */
[-C--:B------:R-:W-:Y:S01]  /*2d80*/  @P0 IMAD R34, R21, R22.reuse, RZ ;  /* 0x0000001615220224 */ /* 0x080fe200078e02ff */
[----:B------:R-:W-:Y:S01]  /*2d90*/  IADD3 R33, R27, R33, RZ ;  /* 0x000000211b217210 */ /* 0x000fe20007ffe0ff */
[----:B------:R-:W-:Y:S01]  /*2da0*/  @P0 IMAD.WIDE.U32 R20, R32, R22, R30 ;  /* 0x0000001620140225 */ /* 0x000fe200078e001e */
[----:B------:R-:W-:-:S03]  /*2db0*/  LEA R22, P3, R26, R24, 0x1 ;  /* 0x000000181a167211 */ /* 0x000fc600078608ff */
[----:B------:R-:W-:Y:S01]  /*2dc0*/  @P0 IMAD R31, R32, R23, R34 ;  /* 0x00000017201f0224 */ /* 0x000fe200078e0222 */
[----:B------:R-:W-:Y:S02]  /*2dd0*/  @P0 LEA R24, P4, R20, R24, 0x1 ;  /* 0x0000001814180211 */ /* 0x000fe400078808ff */
[----:B------:R-:W-:Y:S01]  /*2de0*/  LEA.HI.X R23, R26, R25, R33, 0x1, P3 ;  /* 0x000000191a177211 */ /* 0x000fe200018f0c21 */
[----:B------:R-:W-:-:S04]  /*2df0*/  @P0 IMAD.IADD R21, R21, 0x1, R31 ;  /* 0x0000000115150824 */ /* 0x000fc800078e021f */
[----:B------:R-:W2:Y:S01]  /*2e00*/  LDG.E.U16 R22, desc[UR8][R22.64] ;  /* 0x0000000816167981 */ /* 0x000ea2000c1e1500 */
[----:B------:R-:W-:-:S05]  /*2e10*/  @P0 LEA.HI.X R25, R20, R25, R21, 0x1, P4 ;  /* 0x0000001914190211 */ /* 0x000fca00020f0c15 */
[----:B------:R-:W3:Y:S01]  /*2e20*/  @P0 LDG.E.U16 R24, desc[UR8][R24.64] ;  /* 0x0000000818180981 */ /* 0x000ee2000c1e1500 */
[----:B------:R-:W-:Y:S01]  /*2e30*/  MOV R27, R16 ;  /* 0x00000010001b7202 */ /* 0x000fe20000000f00 */
[----:B------:R-:W-:Y:S02]  /*2e40*/  @P0 VIADD R27, R12, 0x3 ;  /* 0x000000030c1b0836 */ /* 0x000fe40000000000 */
[----:B--2---:R-:W-:-:S04]  /*2e50*/  IMAD.U32 R20, R22, 0x10000, RZ ;  /* 0x0001000016147824 */ /* 0x004fc800078e00ff */
[----:B------:R-:W-:Y:S01]  /*2e60*/  FADD.FTZ R11, R11, R20 ;  /* 0x000000140b0b7221 */ /* 0x000fe20000010000 */
[----:B---3--:R-:W-:-:S04]  /*2e70*/  @P0 IMAD.U32 R26, R24, 0x10000, RZ ;  /* 0x00010000181a0824 */ /* 0x008fc800078e00ff */
[----:B------:R-:W-:-:S07]  /*2e80*/  @P0 FADD.FTZ R11, R11, R26 ;  /* 0x0000001a0b0b0221 */ /* 0x000fce0000010000 */
.L_x_1499:
[----:B------:R-:W-:Y:S05]  /*2e90*/  BSYNC B2 ;  /* 0x0000000000027941 */ /* 0x000fea0003800000 */
.L_x_1498:
[----:B------:R-:W-:Y:S04]  /*2ea0*/  BSSY B2, `(.L_x_1500) ;  /* 0x00000b0000027945 */ /* 0x000fe80003800000 */
[----:B------:R-:W-:Y:S05]  /*2eb0*/  @!P1 BRA `(.L_x_1501) ;  /* 0x0000000800b89947 */ /* 0x000fea0003800000 */
[----:B------:R-:W-:Y:S01]  /*2ec0*/  ULDC.64 UR6, c[0x0][0x230] ;  /* 0x00008c0000067ab9 */ /* 0x000fe20000000a00 */
[--C-:B------:R-:W-:Y:S01]  /*2ed0*/  SHF.R.S32.HI R21, RZ, 0x1f, R27.reuse ;  /* 0x0000001fff157819 */ /* 0x100fe2000001141b */
[----:B------:R-:W-:Y:S01]  /*2ee0*/  IMAD R35, R35, UR6, RZ ;  /* 0x0000000623237c24 */ /* 0x000fe2000f8e02ff */
[----:B------:R-:W-:Y:S01]  /*2ef0*/  MOV R20, R27 ;  /* 0x0000001b00147202 */ /* 0x000fe20000000f00 */
[----:B------:R-:W-:Y:S01]  /*2f00*/  IMAD.IADD R24, R8, 0x1, -R27 ;  /* 0x0000000108187824 */ /* 0x000fe200078e0a1b */
[----:B------:R-:W-:Y:S01]  /*2f10*/  BSSY B3, `(.L_x_1502) ;  /* 0x0000065000037945 */ /* 0x000fe20003800000 */
[C---:B------:R-:W-:Y:S01]  /*2f20*/  IMAD R35, R28.reuse, UR7, R35 ;  /* 0x000000071c237c24 */ /* 0x040fe2000f8e0223 */
[----:B------:R-:W-:Y:S01]  /*2f30*/  PLOP3.LUT P0, PT, PT, PT, PT, 0x80, 0x0 ;  /* 0x000000000000781c */ /* 0x000fe20003f0f070 */
[----:B------:R-:W-:Y:S01]  /*2f40*/  IMAD.WIDE.U32 R22, R28, UR6, R20 ;  /* 0x000000061c167c25 */ /* 0x000fe2000f8e0014 */
[----:B------:R-:W-:Y:S01]  /*2f50*/  ULDC.64 UR6, c[0x0][0x220] ;  /* 0x0000880000067ab9 */ /* 0x000fe20000000a00 */
[----:B------:R-:W-:-:S02]  /*2f60*/  ISETP.GT.AND P3, PT, R24, 0xc, PT ;  /* 0x0000000c1800780c */ /* 0x000fc40003f64270 */
[----:B------:R-:W-:-:S04]  /*2f70*/  IMAD.IADD R20, R35, 0x1, R23 ;  /* 0x0000000123147824 */ /* 0x000fc800078e0217 */
[----:B------:R-:W-:Y:S02]  /*2f80*/  IMAD R23, R20, UR6, RZ ;  /* 0x0000000614177c24 */ /* 0x000fe4000f8e02ff */
[----:B------:R-:W-:-:S04]  /*2f90*/  IMAD.WIDE.U32 R20, R22, UR6, RZ ;  /* 0x0000000616147c25 */ /* 0x000fc8000f8e00ff */
[----:B------:R-:W-:Y:S01]  /*2fa0*/  IMAD R23, R22, UR7, R23 ;  /* 0x0000000716177c24 */ /* 0x000fe2000f8e0217 */
[----:B------:R-:W-:-:S04]  /*2fb0*/  LEA R30, P4, R20, R18, 0x1 ;  /* 0x00000012141e7211 */ /* 0x000fc800078808ff */
[----:B------:R-:W-:-:S04]  /*2fc0*/  IADD3 R31, R21, R23, RZ ;  /* 0x00000017151f7210 */ /* 0x000fc80007ffe0ff */
[----:B------:R-:W-:Y:S01]  /*2fd0*/  LEA.HI.X R31, R20, R19, R31, 0x1, P4 ;  /* 0x00000013141f7211 */ /* 0x000fe200020f0c1f */
[----:B------:R-:W-:Y:S06]  /*2fe0*/  @!P3 BRA `(.L_x_1503) ;  /* 0x00000004005cb947 */ /* 0x000fec0003800000 */
[----:B------:R-:W-:Y:S01]  /*2ff0*/  PLOP3.LUT P0, PT, PT, PT, PT, 0x8, 0x0 ;  /* 0x000000000000781c */ /* 0x000fe20003f0e170 */
[----:B------:R-:W-:-:S12]  /*3000*/  VIADD R26, R8, 0xfffffff4 ;  /* 0xfffffff4081a7836 */ /* 0x000fd80000000000 */
.L_x_1504:
[----:B------:R-:W-:Y:S01]  /*3010*/  IMAD.MOV.U32 R24, RZ, RZ, R30 ;  /* 0x000000ffff187224 */ /* 0x000fe200078e001e */
[----:B------:R-:W-:Y:S02]  /*3020*/  MOV R25, R31 ;  /* 0x0000001f00197202 */ /* 0x000fe40000000f00 */
[----:B------:R-:W-:-:S03]  /*3030*/  IADD3 R36, P3, R30, UR4, RZ ;  /* 0x000000041e247c10 */ /* 0x000fc6000ff7e0ff */
[----:B------:R0:W2:Y:S01]  /*3040*/  LDG.E.U16 R29, desc[UR8][R24.64] ;  /* 0x00000008181d7981 */ /* 0x0000a2000c1e1500 */
[----:B------:R-:W-:Y:S02]  /*3050*/  IADD3.X R37, R31, UR5, RZ, P3, !PT ;  /* 0x000000051f257c10 */ /* 0x000fe40009ffe4ff */
[----:B------:R-:W-:-:S03]  /*3060*/  IADD3 R34, P3, R36, UR4, RZ ;  /* 0x0000000424227c10 */ /* 0x000fc6000ff7e0ff */
[----:B------:R1:W3:Y:S01]  /*3070*/  LDG.E.U16 R31, desc[UR8][R36.64] ;  /* 0x00000008241f7981 */ /* 0x0002e2000c1e1500 */
[----:B------:R-:W-:Y:S02]  /*3080*/  IADD3.X R35, R37, UR5, RZ, P3, !PT ;  /* 0x0000000525237c10 */ /* 0x000fe40009ffe4ff */
[----:B------:R-:W-:-:S03]  /*3090*/  IADD3 R22, P3, R34, UR4, RZ ;  /* 0x0000000422167c10 */ /* 0x000fc6000ff7e0ff */
[----:B------:R-:W4:Y:S01]  /*30a0*/  LDG.E.U16 R32, desc[UR8][R34.64] ;  /* 0x0000000822207981 */ /* 0x000f22000c1e1500 */
[----:B------:R-:W-:Y:S02]  /*30b0*/  IADD3.X R23, R35, UR5, RZ, P3, !PT ;  /* 0x0000000523177c10 */ /* 0x000fe40009ffe4ff */
[----:B------:R-:W-:-:S03]  /*30c0*/  IADD3 R20, P3, R22, UR4, RZ ;  /* 0x0000000416147c10 */ /* 0x000fc6000ff7e0ff */
[----:B------:R-:W5:Y:S01]  /*30d0*/  LDG.E.U16 R33, desc[UR8][R22.64] ;  /* 0x0000000816217981 */ /* 0x000f62000c1e1500 */
[----:B------:R-:W-:-:S05]  /*30e0*/  IADD3.X R21, R23, UR5, RZ, P3, !PT ;  /* 0x0000000517157c10 */ /* 0x000fca0009ffe4ff */
[----:B------:R1:W5:Y:S01]  /*30f0*/  LDG.E.U16 R34, desc[UR8][R20.64] ;  /* 0x0000000814227981 */ /* 0x000362000c1e1500 */
[----:B0-----:R-:W-:-:S04]  /*3100*/  IADD3 R24, P3, R20, UR4, RZ ;  /* 0x0000000414187c10 */ /* 0x001fc8000ff7e0ff */
[----:B------:R-:W-:Y:S02]  /*3110*/  IADD3.X R25, R21, UR5, RZ, P3, !PT ;  /* 0x0000000515197c10 */ /* 0x000fe40009ffe4ff */
[----:B-1----:R-:W-:-:S03]  /*3120*/  IADD3 R36, P3, R24, UR4, RZ ;  /* 0x0000000418247c10 */ /* 0x002fc6000ff7e0ff */
[----:B------:R0:W5:Y:S01]  /*3130*/  LDG.E.U16 R35, desc[UR8][R24.64] ;  /* 0x0000000818237981 */ /* 0x000162000c1e1500 */
[----:B------:R-:W-:Y:S02]  /*3140*/  IADD3.X R37, R25, UR5, RZ, P3, !PT ;  /* 0x0000000519257c10 */ /* 0x000fe40009ffe4ff */
[----:B------:R-:W-:-:S03]  /*3150*/  IADD3 R20, P3, R36, UR4, RZ ;  /* 0x0000000424147c10 */ /* 0x000fc6000ff7e0ff */
[----:B------:R1:W5:Y:S01]  /*3160*/  LDG.E.U16 R36, desc[UR8][R36.64] ;  /* 0x0000000824247981 */ /* 0x000362000c1e1500 */
[----:B------:R-:W-:Y:S02]  /*3170*/  IADD3.X R21, R37, UR5, RZ, P3, !PT ;  /* 0x0000000525157c10 */ /* 0x000fe40009ffe4ff */
[----:B------:R-:W-:-:S03]  /*3180*/  IADD3 R22, P3, R20, UR4, RZ ;  /* 0x0000000414167c10 */ /* 0x000fc6000ff7e0ff */
[----:B------:R3:W5:Y:S01]  /*3190*/  LDG.E.U16 R20, desc[UR8][R20.64] ;  /* 0x0000000814147981 */ /* 0x000762000c1e1500 */
[----:B------:R-:W-:Y:S02]  /*31a0*/  IADD3.X R23, R21, UR5, RZ, P3, !PT ;  /* 0x0000000515177c10 */ /* 0x000fe40009ffe4ff */
[----:B0-----:R-:W-:-:S03]  /*31b0*/  IADD3 R24, P3, R22, UR4, RZ ;  /* 0x0000000416187c10 */ /* 0x001fc6000ff7e0ff */
[----:B------:R-:W5:Y:S01]  /*31c0*/  LDG.E.U16 R22, desc[UR8][R22.64] ;  /* 0x0000000816167981 */ /* 0x000f62000c1e1500 */
[----:B------:R-:W-:Y:S02]  /*31d0*/  IADD3.X R25, R23, UR5, RZ, P3, !PT ;  /* 0x0000000517197c10 */ /* 0x000fe40009ffe4ff */
[----:B------:R-:W-:-:S03]  /*31e0*/  IADD3 R28, P3, R24, UR4, RZ ;  /* 0x00000004181c7c10 */ /* 0x000fc6000ff7e0ff */
[----:B------:R-:W5:Y:S01]  /*31f0*/  LDG.E.U16 R24, desc[UR8][R24.64] ;  /* 0x0000000818187981 */ /* 0x000f62000c1e1500 */
[----:B--2---:R-:W-:Y:S01]  /*3200*/  IMAD.U32 R30, R29, 0x10000, RZ ;  /* 0x000100001d1e7824 */ /* 0x004fe200078e00ff */
[----:B------:R-:W-:-:S03]  /*3210*/  IADD3.X R29, R25, UR5, RZ, P3, !PT ;  /* 0x00000005191d7c10 */ /* 0x000fc60009ffe4ff */
[----:B-1----:R-:W-:Y:S01]  /*3220*/  FADD.FTZ R37, R30, R11 ;  /* 0x0000000b1e257221 */ /* 0x002fe20000010000 */
[----:B------:R-:W-:Y:S01]  /*3230*/  IADD3 R30, P3, R28, UR4, RZ ;  /* 0x000000041c1e7c10 */ /* 0x000fe2000ff7e0ff */
[----:B---3--:R-:W-:Y:S01]  /*3240*/  IMAD.U32 R21, R31, 0x10000, RZ ;  /* 0x000100001f157824 */ /* 0x008fe200078e00ff */
[----:B------:R0:W2:Y:S02]  /*3250*/  LDG.E.U16 R11, desc[UR8][R28.64] ;  /* 0x000000081c0b7981 */ /* 0x0000a4000c1e1500 */
[----:B------:R-:W-:Y:S01]  /*3260*/  IADD3.X R31, R29, UR5, RZ, P3, !PT ;  /* 0x000000051d1f7c10 */ /* 0x000fe20009ffe4ff */
[----:B------:R-:W-:Y:S01]  /*3270*/  FADD.FTZ R37, R37, R21 ;  /* 0x0000001525257221 */ /* 0x000fe20000010000 */
[----:B----4-:R-:W-:-:S03]  /*3280*/  SHF.L.U32 R32, R32, 0x10, RZ ;  /* 0x0000001020207819 */ /* 0x010fc600000006ff */
[----:B------:R1:W3:Y:S01]  /*3290*/  LDG.E.U16 R21, desc[UR8][R30.64] ;  /* 0x000000081e157981 */ /* 0x0002e2000c1e1500 */
[----:B0-----:R-:W-:-:S04]  /*32a0*/  IADD3 R28, P3, R30, UR4, RZ ;  /* 0x000000041e1c7c10 */ /* 0x001fc8000ff7e0ff */
[----:B------:R-:W-:Y:S02]  /*32b0*/  IADD3.X R29, R31, UR5, RZ, P3, !PT ;  /* 0x000000051f1d7c10 */ /* 0x000fe40009ffe4ff */
[----:B-1----:R-:W-:Y:S01]  /*32c0*/  IADD3 R30, P3, R28, UR4, RZ ;  /* 0x000000041c1e7c10 */ /* 0x002fe2000ff7e0ff */
[----:B------:R-:W-:Y:S02]  /*32d0*/  FADD.FTZ R37, R37, R32 ;  /* 0x0000002025257221 */ /* 0x000fe40000010000 */
[----:B------:R0:W4:Y:S01]  /*32e0*/  LDG.E.U16 R23, desc[UR8][R28.64] ;  /* 0x000000081c177981 */ /* 0x000122000c1e1500 */
[----:B------:R-:W-:Y:S02]  /*32f0*/  IADD3.X R31, R29, UR5, RZ, P3, !PT ;  /* 0x000000051d1f7c10 */ /* 0x000fe40009ffe4ff */
[----:B------:R-:W-:Y:S01]  /*3300*/  IADD3 R32, P3, R30, UR4, RZ ;  /* 0x000000041e207c10 */ /* 0x000fe2000ff7e0ff */
[----:B-----5:R-:W-:Y:S02]  /*3310*/  IMAD.U32 R34, R34, 0x10000, RZ ;  /* 0x0001000022227824 */ /* 0x020fe400078e00ff */
[----:B------:R1:W5:Y:S01]  /*3320*/  LDG.E.U16 R25, desc[UR8][R30.64] ;  /* 0x000000081e197981 */ /* 0x000362000c1e1500 */
[----:B0-----:R-:W-:Y:S01]  /*3330*/  IMAD.U32 R28, R33, 0x10000, RZ ;  /* 0x00010000211c7824 */ /* 0x001fe200078e00ff */
[----:B------:R-:W-:-:S03]  /*3340*/  IADD3.X R33, R31, UR5, RZ, P3, !PT ;  /* 0x000000051f217c10 */ /* 0x000fc60009ffe4ff */
[----:B------:R-:W-:Y:S01]  /*3350*/  FADD.FTZ R37, R37, R28 ;  /* 0x0000001c25257221 */ /* 0x000fe20000010000 */
[----:B------:R-:W-:Y:S02]  /*3360*/  IADD3 R28, P3, R32, UR4, RZ ;  /* 0x00000004201c7c10 */ /* 0x000fe4000ff7e0ff */
[----:B------:R-:W5:Y:S02]  /*3370*/  LDG.E.U16 R32, desc[UR8][R32.64] ;  /* 0x0000000820207981 */ /* 0x000f64000c1e1500 */
[----:B------:R-:W-:Y:S01]  /*3380*/  IADD3.X R29, R33, UR5, RZ, P3, !PT ;  /* 0x00000005211d7c10 */ /* 0x000fe20009ffe4ff */
[----:B------:R-:W-:-:S04]  /*3390*/  FADD.FTZ R37, R37, R34 ;  /* 0x0000002225257221 */ /* 0x000fc80000010000 */
[----:B------:R-:W5:Y:S01]  /*33a0*/  LDG.E.U16 R34, desc[UR8][R28.64] ;  /* 0x000000081c227981 */ /* 0x000f62000c1e1500 */
[----:B-1----:R-:W-:Y:S01]  /*33b0*/  SHF.L.U32 R30, R35, 0x10, RZ ;  /* 0x00000010231e7819 */ /* 0x002fe200000006ff */
[----:B------:R-:W-:-:S04]  /*33c0*/  IMAD.U32 R31, R36, 0x10000, RZ ;  /* 0x00010000241f7824 */ /* 0x000fc800078e00ff */
[----:B------:R-:W-:-:S04]  /*33d0*/  FADD.FTZ R30, R37, R30 ;  /* 0x0000001e251e7221 */ /* 0x000fc80000010000 */
[----:B------:R-:W-:Y:S01]  /*33e0*/  FADD.FTZ R30, R30, R31 ;  /* 0x0000001f1e1e7221 */ /* 0x000fe20000010000 */
[----:B------:R-:W-:Y:S01]  /*33f0*/  IMAD.U32 R31, R20, 0x10000, RZ ;  /* 0x00010000141f7824 */ /* 0x000fe200078e00ff */
[----:B------:R-:W-:-:S03]  /*3400*/  SHF.L.U32 R35, R22, 0x10, RZ ;  /* 0x0000001016237819 */ /* 0x000fc600000006ff */
[----:B------:R-:W-:Y:S01]  /*3410*/  FADD.FTZ R30, R30, R31 ;  /* 0x0000001f1e1e7221 */ /* 0x000fe20000010000 */
[----:B------:R-:W-:-:S03]  /*3420*/  IMAD.U32 R31, R24, 0x10000, RZ ;  /* 0x00010000181f7824 */ /* 0x000fc600078e00ff */
[----:B------:R-:W-:-:S04]  /*3430*/  FADD.FTZ R30, R30, R35 ;  /* 0x000000231e1e7221 */ /* 0x000fc80000010000 */
[----:B------:R-:W-:Y:S01]  /*3440*/  FADD.FTZ R30, R30, R31 ;  /* 0x0000001f1e1e7221 */ /* 0x000fe20000010000 */
[----:B------:R-:W-:-:S04]  /*3450*/  IADD3 R27, R27, 0x10, RZ ;  /* 0x000000101b1b7810 */ /* 0x000fc80007ffe0ff */
        /* <DEDUP_REMOVED lines=9> */
[----:B------:R-:W-:Y:S01]  /*34f0*/  IADD3 R30, P4, R28, UR4, RZ ;  /* 0x000000041c1e7c10 */ /* 0x000fe2000ff9e0ff */
[----:B------:R-:W-:-:S04]  /*3500*/  IMAD.U32 R32, R32, 0x10000, RZ ;  /* 0x0001000020207824 */ /* 0x000fc800078e00ff */
[----:B------:R-:W-:Y:S01]  /*3510*/  FADD.FTZ R11, R11, R32 ;  /* 0x000000200b0b7221 */ /* 0x000fe20000010000 */
[----:B------:R-:W-:Y:S01]  /*3520*/  IMAD.U32 R34, R34, 0x10000, RZ ;  /* 0x0001000022227824 */ /* 0x000fe200078e00ff */
[----:B------:R-:W-:-:S03]  /*3530*/  IADD3.X R31, R29, UR5, RZ, P4, !PT ;  /* 0x000000051d1f7c10 */ /* 0x000fc6000a7fe4ff */
[----:B------:R-:W-:Y:S01]  /*3540*/  FADD.FTZ R11, R11, R34 ;  /* 0x000000220b0b7221 */ /* 0x000fe20000010000 */
[----:B------:R-:W-:Y:S06]  /*3550*/  @!P3 BRA `(.L_x_1504) ;  /* 0xfffffff800acb947 */ /* 0x000fec000383ffff */
.L_x_1503:
[----:B------:R-:W-:Y:S05]  /*3560*/  BSYNC B3 ;  /* 0x0000000000037941 */ /* 0x000fea0003800000 */
.L_x_1502:
[----:B------:R-:W-:Y:S01]  /*3570*/  IADD3 R20, R8, -R27, RZ ;  /* 0x8000001b08147210 */ /* 0x000fe20007ffe0ff */
[----:B------:R-:W-:Y:S03]  /*3580*/  BSSY B3, `(.L_x_1505) ;  /* 0x000002d000037945 */ /* 0x000fe60003800000 */
[----:B------:R-:W-:-:S13]  /*3590*/  ISETP.GT.AND P3, PT, R20, 0x4, PT ;  /* 0x000000041400780c */ /* 0x000fda0003f64270 */
[----:B------:R-:W-:Y:S05]  /*35a0*/  @!P3 BRA `(.L_x_1506) ;  /* 0x0000000000a8b947 */ /* 0x000fea0003800000 */
[----:B------:R-:W-:Y:S01]  /*35b0*/  IADD3 R28, P0, R30, UR4, RZ ;  /* 0x000000041e1c7c10 */ /* 0x000fe2000ff1e0ff */
[----:B------:R0:W2:Y:S03]  /*35c0*/  LDG.E.U16 R26, desc[UR8][R30.64] ;  /* 0x000000081e1a7981 */ /* 0x0000a6000c1e1500 */
[----:B------:R-:W-:Y:S02]  /*35d0*/  IADD3.X R29, R31, UR5, RZ, P0, !PT ;  /* 0x000000051f1d7c10 */ /* 0x000fe400087fe4ff */
[----:B------:R-:W-:-:S03]  /*35e0*/  IADD3 R24, P0, R28, UR4, RZ ;  /* 0x000000041c187c10 */ /* 0x000fc6000ff1e0ff */
[----:B------:R-:W3:Y:S01]  /*35f0*/  LDG.E.U16 R28, desc[UR8][R28.64] ;  /* 0x000000081c1c7981 */ /* 0x000ee2000c1e1500 */
[----:B------:R-:W-:Y:S02]  /*3600*/  IADD3.X R25, R29, UR5, RZ, P0, !PT ;  /* 0x000000051d197c10 */ /* 0x000fe400087fe4ff */
[----:B------:R-:W-:-:S03]  /*3610*/  IADD3 R20, P0, R24, UR4, RZ ;  /* 0x0000000418147c10 */ /* 0x000fc6000ff1e0ff */
[----:B------:R-:W4:Y:S01]  /*3620*/  LDG.E.U16 R24, desc[UR8][R24.64] ;  /* 0x0000000818187981 */ /* 0x000f22000c1e1500 */
[----:B------:R-:W-:Y:S02]  /*3630*/  IADD3.X R21, R25, UR5, RZ, P0, !PT ;  /* 0x0000000519157c10 */ /* 0x000fe400087fe4ff */
[----:B------:R-:W-:-:S03]  /*3640*/  IADD3 R22, P0, R20, UR4, RZ ;  /* 0x0000000414167c10 */ /* 0x000fc6000ff1e0ff */
[----:B------:R-:W5:Y:S01]  /*3650*/  LDG.E.U16 R20, desc[UR8][R20.64] ;  /* 0x0000000814147981 */ /* 0x000f62000c1e1500 */
[----:B------:R-:W-:Y:S02]  /*3660*/  IADD3.X R23, R21, UR5, RZ, P0, !PT ;  /* 0x0000000515177c10 */ /* 0x000fe400087fe4ff */
[----:B------:R-:W-:-:S03]  /*3670*/  IADD3 R32, P0, R22, UR4, RZ ;  /* 0x0000000416207c10 */ /* 0x000fc6000ff1e0ff */
[----:B------:R-:W5:Y:S01]  /*3680*/  LDG.E.U16 R22, desc[UR8][R22.64] ;  /* 0x0000000816167981 */ /* 0x000f62000c1e1500 */
[----:B------:R-:W-:Y:S02]  /*3690*/  IADD3.X R33, R23, UR5, RZ, P0, !PT ;  /* 0x0000000517217c10 */ /* 0x000fe400087fe4ff */
[----:B------:R-:W-:-:S03]  /*36a0*/  IADD3 R34, P0, R32, UR4, RZ ;  /* 0x0000000420227c10 */ /* 0x000fc6000ff1e0ff */
[----:B------:R-:W5:Y:S01]  /*36b0*/  LDG.E.U16 R32, desc[UR8][R32.64] ;  /* 0x0000000820207981 */ /* 0x000f62000c1e1500 */
[----:B------:R-:W-:Y:S02]  /*36c0*/  IADD3.X R35, R33, UR5, RZ, P0, !PT ;  /* 0x0000000521237c10 */ /* 0x000fe400087fe4ff */
[----:B0-----:R-:W-:-:S03]  /*36d0*/  IADD3 R30, P0, R34, UR4, RZ ;  /* 0x00000004221e7c10 */ /* 0x001fc6000ff1e0ff */
[----:B------:R-:W5:Y:S01]  /*36e0*/  LDG.E.U16 R29, desc[UR8][R34.64] ;  /* 0x00000008221d7981 */ /* 0x000f62000c1e1500 */
[----:B------:R-:W-:-:S05]  /*36f0*/  IADD3.X R31, R35, UR5, RZ, P0, !PT ;  /* 0x00000005231f7c10 */ /* 0x000fca00087fe4ff */
[----:B------:R0:W5:Y:S01]  /*3700*/  LDG.E.U16 R25, desc[UR8][R30.64] ;  /* 0x000000081e197981 */ /* 0x000162000c1e1500 */
[----:B------:R-:W-:Y:S02]  /*3710*/  PLOP3.LUT P0, PT, PT, PT, PT, 0x8, 0x0 ;  /* 0x000000000000781c */ /* 0x000fe40003f0e170 */
[----:B------:R-:W-:Y:S02]  /*3720*/  IADD3 R27, R27, 0x8, RZ ;  /* 0x000000081b1b7810 */ /* 0x000fe40007ffe0ff */
[----:B0-----:R-:W-:-:S04]  /*3730*/  IADD3 R30, P3, R30, UR4, RZ ;  /* 0x000000041e1e7c10 */ /* 0x001fc8000ff7e0ff */
[----:B------:R-:W-:Y:S01]  /*3740*/  IADD3.X R31, R31, UR5, RZ, P3, !PT ;  /* 0x000000051f1f7c10 */ /* 0x000fe20009ffe4ff */
[----:B--2---:R-:W-:-:S04]  /*3750*/  IMAD.U32 R26, R26, 0x10000, RZ ;  /* 0x000100001a1a7824 */ /* 0x004fc800078e00ff */
[----:B------:R-:W-:Y:S01]  /*3760*/  FADD.FTZ R26, R11, R26 ;  /* 0x0000001a0b1a7221 */ /* 0x000fe20000010000 */
[----:B---3--:R-:W-:-:S04]  /*3770*/  IMAD.U32 R21, R28, 0x10000, RZ ;  /* 0x000100001c157824 */ /* 0x008fc800078e00ff */
[----:B------:R-:W-:Y:S01]  /*3780*/  FADD.FTZ R21, R26, R21 ;  /* 0x000000151a157221 */ /* 0x000fe20000010000 */
[----:B----4-:R-:W-:-:S05]  /*3790*/  SHF.L.U32 R24, R24, 0x10, RZ ;  /* 0x0000001018187819 */ /* 0x010fca00000006ff */
[----:B------:R-:W-:Y:S01]  /*37a0*/  FADD.FTZ R21, R21, R24 ;  /* 0x0000001815157221 */ /* 0x000fe20000010000 */
[----:B-----5:R-:W-:-:S04]  /*37b0*/  IMAD.U32 R20, R20, 0x10000, RZ ;  /* 0x0001000014147824 */ /* 0x020fc800078e00ff */
[----:B------:R-:W-:Y:S01]  /*37c0*/  FADD.FTZ R20, R21, R20 ;  /* 0x0000001415147221 */ /* 0x000fe20000010000 */
[----:B------:R-:W-:-:S04]  /*37d0*/  IMAD.U32 R11, R22, 0x10000, RZ ;  /* 0x00010000160b7824 */ /* 0x000fc800078e00ff */
[----:B------:R-:W-:Y:S01]  /*37e0*/  FADD.FTZ R11, R20, R11 ;  /* 0x0000000b140b7221 */ /* 0x000fe20000010000 */
[----:B------:R-:W-:-:S05]  /*37f0*/  SHF.L.U32 R32, R32, 0x10, RZ ;  /* 0x0000001020207819 */ /* 0x000fca00000006ff */
[----:B------:R-:W-:Y:S01]  /*3800*/  FADD.FTZ R11, R11, R32 ;  /* 0x000000200b0b7221 */ /* 0x000fe20000010000 */
[----:B------:R-:W-:-:S04]  /*3810*/  IMAD.U32 R20, R29, 0x10000, RZ ;  /* 0x000100001d147824 */ /* 0x000fc800078e00ff */
[----:B------:R-:W-:Y:S01]  /*3820*/  FADD.FTZ R11, R11, R20 ;  /* 0x000000140b0b7221 */ /* 0x000fe20000010000 */
[----:B------:R-:W-:-:S04]  /*3830*/  IMAD.U32 R20, R25, 0x10000, RZ ;  /* 0x0001000019147824 */ /* 0x000fc800078e00ff */
[----:B------:R-:W-:-:S07]  /*3840*/  FADD.FTZ R11, R11, R20 ;  /* 0x000000140b0b7221 */ /* 0x000fce0000010000 */
.L_x_1506:
[----:B------:R-:W-:Y:S05]  /*3850*/  BSYNC B3 ;  /* 0x0000000000037941 */ /* 0x000fea0003800000 */
.L_x_1505:
[----:B------:R-:W-:-:S13]  /*3860*/  ISETP.LT.OR P0, PT, R27, R8, P0 ;  /* 0x000000081b00720c */ /* 0x000fda0000701670 */
[----:B------:R-:W-:Y:S05]  /*3870*/  @!P0 BRA `(.L_x_1501) ;  /* 0x0000000000488947 */ /* 0x000fea0003800000 */
[----:B------:R-:W-:Y:S02]  /*3880*/  IADD3 R20, P0, R30, UR4, RZ ;  /* 0x000000041e147c10 */ /* 0x000fe4000ff1e0ff */
[----:B------:R-:W2:Y:S02]  /*3890*/  LDG.E.U16 R30, desc[UR8][R30.64] ;  /* 0x000000081e1e7981 */ /* 0x000ea4000c1e1500 */
[----:B------:R-:W-:Y:S02]  /*38a0*/  IADD3.X R21, R31, UR5, RZ, P0, !PT ;  /* 0x000000051f157c10 */ /* 0x000fe400087fe4ff */
[----:B------:R-:W-:-:S03]  /*38b0*/  IADD3 R22, P0, R20, UR4, RZ ;  /* 0x0000000414167c10 */ /* 0x000fc6000ff1e0ff */
[----:B------:R-:W3:Y:S01]  /*38c0*/  LDG.E.U16 R20, desc[UR8][R20.64] ;  /* 0x0000000814147981 */ /* 0x000ee2000c1e1500 */
[----:B------:R-:W-:Y:S02]  /*38d0*/  IADD3.X R23, R21, UR5, RZ, P0, !PT ;  /* 0x0000000515177c10 */ /* 0x000fe400087fe4ff */
[----:B------:R-:W-:-:S03]  /*38e0*/  IADD3 R24, P0, R22, UR4, RZ ;  /* 0x0000000416187c10 */ /* 0x000fc6000ff1e0ff */
[----:B------:R-:W4:Y:S01]  /*38f0*/  LDG.E.U16 R22, desc[UR8][R22.64] ;  /* 0x0000000816167981 */ /* 0x000f22000c1e1500 */
[----:B------:R-:W-:-:S05]  /*3900*/  IADD3.X R25, R23, UR5, RZ, P0, !PT ;  /* 0x0000000517197c10 */ /* 0x000fca00087fe4ff */
[----:B------:R-:W5:Y:S01]  /*3910*/  LDG.E.U16 R24, desc[UR8][R24.64] ;  /* 0x0000000818187981 */ /* 0x000f62000c1e1500 */
[----:B--2---:R-:W-:-:S04]  /*3920*/  IMAD.U32 R26, R30, 0x10000, RZ ;  /* 0x000100001e1a7824 */ /* 0x004fc800078e00ff */
[----:B------:R-:W-:Y:S01]  /*3930*/  FADD.FTZ R26, R11, R26 ;  /* 0x0000001a0b1a7221 */ /* 0x000fe20000010000 */
[----:B---3--:R-:W-:-:S04]  /*3940*/  IMAD.U32 R27, R20, 0x10000, RZ ;  /* 0x00010000141b7824 */ /* 0x008fc800078e00ff */
[----:B------:R-:W-:Y:S01]  /*3950*/  FADD.FTZ R26, R26, R27 ;  /* 0x0000001b1a1a7221 */ /* 0x000fe20000010000 */
[----:B----4-:R-:W-:-:S05]  /*3960*/  SHF.L.U32 R11, R22, 0x10, RZ ;  /* 0x00000010160b7819 */ /* 0x010fca00000006ff */
[----:B------:R-:W-:Y:S01]  /*3970*/  FADD.FTZ R11, R26, R11 ;  /* 0x0000000b1a0b7221 */ /* 0x000fe20000010000 */
[----:B-----5:R-:W-:-:S04]  /*3980*/  IMAD.U32 R28, R24, 0x10000, RZ ;  /* 0x00010000181c7824 */ /* 0x020fc800078e00ff */
[----:B------:R-:W-:-:S07]  /*3990*/  FADD.FTZ R11, R11, R28 ;  /* 0x0000001c0b0b7221 */ /* 0x000fce0000010000 */
.L_x_1501:
[----:B------:R-:W-:Y:S05]  /*39a0*/  BSYNC B2 ;  /* 0x0000000000027941 */ /* 0x000fea0003800000 */
.L_x_1500:
[----:B------:R-:W-:Y:S05]  /*39b0*/  @!P2 BRA `(.L_x_1507) ;  /* 0xfffffff00040a947 */ /* 0x000fea000383ffff */
[----:B------:R-:W-:Y:S05]  /*39c0*/  BSYNC B1 ;  /* 0x0000000000017941 */ /* 0x000fea0003800000 */
.L_x_1497:
        /* <DEDUP_REMOVED lines=11> */
.L_x_1496:
[----:B------:R-:W-:-:S07]  /*3a80*/  PRMT R2, RZ, 0x7610, R2 ;  /* 0x00007610ff027816 */ /* 0x000fce0000000002 */
.L_x_1508:
[----:B------:R-:W-:Y:S05]  /*3a90*/  BSYNC B0 ;  /* 0x0000000000007941 */ /* 0x000fea0003800000 */
.L_x_1495:
[----:B------:R-:W-:Y:S01]  /*3aa0*/  ULDC.64 UR6, c[0x0][0x258] ;  /* 0x0000960000067ab9 */ /* 0x000fe20000000a00 */
[----:B------:R-:W-:Y:S02]  /*3ab0*/  SHF.R.S32.HI R7, RZ, 0x1f, R0 ;  /* 0x0000001fff077819 */ /* 0x000fe40000011400 */
[----:B------:R-:W-:Y:S01]  /*3ac0*/  LEA R6, P0, R0, UR6, 0x1 ;  /* 0x0000000600067c11 */ /* 0x000fe2000f8008ff */
[----:B------:R-:W-:-:S03]  /*3ad0*/  ULDC UR6, c[0x0][0x210] ;  /* 0x0000840000067ab9 */ /* 0x000fc60000000800 */
        /* <DEDUP_REMOVED lines=9> */
        .weak           $__internal_21_$__cuda_sm20_div_s64
        .type           $__internal_21_$__cuda_sm20_div_s64,@function
        .size           $__internal_21_$__cuda_sm20_div_s64,(.L_x_1846 - $__internal_21_$__cuda_sm20_div_s64)
$__internal_21_$__cuda_sm20_div_s64:
        /* <DEDUP_REMOVED lines=20> */
[----:B------:R-:W-:Y:S01]  /*3cb0*/  IMAD.HI.U32 R16, P1, R13, R21, R16 ;  /* 0x000000150d107227 */ /* 0x000fe20007820010 */
[----:B------:R-:W-:-:S04]  /*3cc0*/  IADD3.X R19, R19, R13, RZ, P0, !PT ;  /* 0x0000000d13137210 */ /* 0x000fc800007fe4ff */
[----:B------:R-:W-:-:S04]  /*3cd0*/  IADD3 R17, P2, R25, R16, RZ ;  /* 0x0000001019117210 */ /* 0x000fc80007f5e0ff */
[----:B------:R-:W-:Y:S01]  /*3ce0*/  IADD3.X R19, RZ, RZ, R19, P2, P1 ;  /* 0x000000ffff137210 */ /* 0x000fe200017e2413 */
[----:B------:R-:W-:-:S04]  /*3cf0*/  IMAD.WIDE.U32 R12, R17, R10, RZ ;  /* 0x0000000a110c7225 */ /* 0x000fc800078e00ff */
[----:B------:R-:W-:Y:S01]  /*3d00*/  IMAD R13, R17, R11, R13 ;  /* 0x0000000b110d7224 */ /* 0x000fe200078e020d */
[----:B------:R-:W-:-:S03]  /*3d10*/  IADD3 R21, P0, RZ, -R12, RZ ;  /* 0x8000000cff157210 */ /* 0x000fc60007f1e0ff */
[----:B------:R-:W-:Y:S02]  /*3d20*/  IMAD R13, R19, R10, R13 ;  /* 0x0000000a130d7224 */ /* 0x000fe400078e020d */
[----:B------:R-:W-:-:S04]  /*3d30*/  IMAD.HI.U32 R16, R17, R21, RZ ;  /* 0x0000001511107227 */ /* 0x000fc800078e00ff */
[----:B------:R-:W-:Y:S01]  /*3d40*/  IMAD.X R12, RZ, RZ, ~R13, P0 ;  /* 0x000000ffff0c7224 */ /* 0x000fe200000e0e0d */
[----:B------:R-:W-:-:S03]  /*3d50*/  IADD3 R13, P4, RZ, -R8, RZ ;  /* 0x80000008ff0d7210 */ /* 0x000fc60007f9e0ff */
[----:B------:R-:W-:-:S04]  /*3d60*/  IMAD.WIDE.U32 R16, P0, R17, R12, R16 ;  /* 0x0000000c11107225 */ /* 0x000fc80007800010 */
[----:B------:R-:W-:Y:S02]  /*3d70*/  IMAD.X R22, RZ, RZ, ~R9, P4 ;  /* 0x000000ffff167224 */ /* 0x000fe400020e0e09 */
[----:B------:R-:W-:Y:S01]  /*3d80*/  IMAD.HI.U32 R16, P1, R19, R21, R16 ;  /* 0x0000001513107227 */ /* 0x000fe20007820010 */
[----:B------:R-:W-:-:S03]  /*3d90*/  SEL R17, R13, R8, !P3 ;  /* 0x000000080d117207 */ /* 0x000fc60005800000 */
[CC--:B------:R-:W-:Y:S02]  /*3da0*/  IMAD R21, R19.reuse, R12.reuse, RZ ;  /* 0x0000000c13157224 */ /* 0x0c0fe400078e02ff */
[----:B------:R-:W-:-:S03]  /*3db0*/  IMAD.HI.U32 R8, R19, R12, RZ ;  /* 0x0000000c13087227 */ /* 0x000fc600078e00ff */
[----:B------:R-:W-:Y:S01]  /*3dc0*/  IADD3 R16, P2, R21, R16, RZ ;  /* 0x0000001015107210 */ /* 0x000fe20007f5e0ff */
[----:B------:R-:W-:Y:S01]  /*3dd0*/  IMAD.MOV.U32 R13, RZ, RZ, RZ ;  /* 0x000000ffff0d7224 */ /* 0x000fe200078e00ff */
[----:B------:R-:W-:Y:S02]  /*3de0*/  IADD3.X R8, R8, R19, RZ, P0, !PT ;  /* 0x0000001308087210 */ /* 0x000fe400007fe4ff */
[----:B------:R-:W-:Y:S01]  /*3df0*/  SEL R19, R22, R9, !P3 ;  /* 0x0000000916137207 */ /* 0x000fe20005800000 */
        /* <DEDUP_REMOVED lines=10> */
[----:B------:R-:W-:Y:S01]  /*3ea0*/  IMAD R8, R21, R11, R13 ;  /* 0x0000000b15087224 */ /* 0x000fe200078e020d */
[----:B------:R-:W-:-:S03]  /*3eb0*/  IADD3 R25, P1, -R12, R17, RZ ;  /* 0x000000110c197210 */ /* 0x000fc60007f3e1ff */
[-C--:B------:R-:W-:Y:S01]  /*3ec0*/  IMAD R8, R23, R10.reuse, R8 ;  /* 0x0000000a17087224 */ /* 0x080fe200078e0208 */
[----:B------:R-:W-:-:S03]  /*3ed0*/  ISETP.GE.U32.AND P0, PT, R25, R10, PT ;  /* 0x0000000a1900720c */ /* 0x000fc60003f06070 */
[----:B------:R-:W-:Y:S01]  /*3ee0*/  IMAD.X R19, R19, 0x1, ~R8, P1 ;  /* 0x0000000113137824 */ /* 0x000fe200008e0e08 */
[----:B------:R-:W-:Y:S02]  /*3ef0*/  IADD3 R13, P1, R25, -R10, RZ ;  /* 0x8000000a190d7210 */ /* 0x000fe40007f3e0ff */
[----:B------:R-:W-:Y:S02]  /*3f00*/  IADD3 R8, P2, R21, 0x1, RZ ;  /* 0x0000000115087810 */ /* 0x000fe40007f5e0ff */
[C---:B------:R-:W-:Y:S01]  /*3f10*/  ISETP.GE.U32.AND.EX P0, PT, R19.reuse, R11, PT, P0 ;  /* 0x0000000b1300720c */ /* 0x040fe20003f06100 */
[----:B------:R-:W-:Y:S01]  /*3f20*/  IMAD.X R17, R19, 0x1, ~R11, P1 ;  /* 0x0000000113117824 */ /* 0x000fe200008e0e0b */
[----:B------:R-:W-:Y:S02]  /*3f30*/  IADD3.X R12, RZ, R23, RZ, P2, !PT ;  /* 0x00000017ff0c7210 */ /* 0x000fe400017fe4ff */
[----:B------:R-:W-:Y:S02]  /*3f40*/  SEL R13, R13, R25, P0 ;  /* 0x000000190d0d7207 */ /* 0x000fe40000000000 */
[----:B------:R-:W-:-:S02]  /*3f50*/  SEL R21, R8, R21, P0 ;  /* 0x0000001508157207 */ /* 0x000fc40000000000 */
[----:B------:R-:W-:Y:S02]  /*3f60*/  SEL R17, R17, R19, P0 ;  /* 0x0000001311117207 */ /* 0x000fe40000000000 */
[----:B------:R-:W-:Y:S02]  /*3f70*/  ISETP.GE.U32.AND P1, PT, R13, R10, PT ;  /* 0x0000000a0d00720c */ /* 0x000fe40003f26070 */
[----:B------:R-:W-:Y:S02]  /*3f80*/  SEL R23, R12, R23, P0 ;  /* 0x000000170c177207 */ /* 0x000fe40000000000 */
[----:B------:R-:W-:Y:S02]  /*3f90*/  IADD3 R8, P2, R21, 0x1, RZ ;  /* 0x0000000115087810 */ /* 0x000fe40007f5e0ff */
[----:B------:R-:W-:Y:S02]  /*3fa0*/  ISETP.GE.U32.AND.EX P0, PT, R17, R11, PT, P1 ;  /* 0x0000000b1100720c */ /* 0x000fe40003f06110 */
[----:B------:R-:W-:Y:S01]  /*3fb0*/  LOP3.LUT R12, R6, R9, RZ, 0x3c, !PT ;  /* 0x00000009060c7212 */ /* 0x000fe200078e3cff */
[----:B------:R-:W-:Y:S01]  /*3fc0*/  IMAD.X R10, RZ, RZ, R23, P2 ;  /* 0x000000ffff0a7224 */ /* 0x000fe200010e0617 */
[----:B------:R-:W-:-:S02]  /*3fd0*/  SEL R8, R8, R21, P0 ;  /* 0x0000001508087207 */ /* 0x000fc40000000000 */
[----:B------:R-:W-:Y:S02]  /*3fe0*/  ISETP.GE.AND P1, PT, R12, RZ, PT ;  /* 0x000000ff0c00720c */ /* 0x000fe40003f26270 */
[----:B------:R-:W-:Y:S02]  /*3ff0*/  SEL R9, R10, R23, P0 ;  /* 0x000000170a097207 */ /* 0x000fe40000000000 */
[-C--:B------:R-:W-:Y:S02]  /*4000*/  IADD3 R11, P2, RZ, -R8.reuse, RZ ;  /* 0x80000008ff0b7210 */ /* 0x080fe40007f5e0ff */
[----:B------:R-:W-:Y:S01]  /*4010*/  ISETP.NE.U32.AND P0, PT, R7, RZ, PT ;  /* 0x000000ff0700720c */ /* 0x000fe20003f05070 */
[----:B------:R-:W-:Y:S01]  /*4020*/  IMAD.MOV.U32 R7, RZ, RZ, 0x0 ;  /* 0x00000000ff077424 */ /* 0x000fe200078e00ff */
[----:B------:R-:W-:Y:S01]  /*4030*/  SEL R8, R11, R8, !P1 ;  /* 0x000000080b087207 */ /* 0x000fe20004800000 */
[----:B------:R-:W-:Y:S01]  /*4040*/  IMAD.X R10, RZ, RZ, ~R9, P2 ;  /* 0x000000ffff0a7224 */ /* 0x000fe200010e0e09 */
[----:B------:R-:W-:-:S02]  /*4050*/  ISETP.NE.AND.EX P0, PT, R6, RZ, PT, P0 ;  /* 0x000000ff0600720c */ /* 0x000fc40003f05300 */
[----:B------:R-:W-:Y:S02]  /*4060*/  MOV R6, R4 ;  /* 0x0000000400067202 */ /* 0x000fe40000000f00 */
[----:B------:R-:W-:Y:S02]  /*4070*/  SEL R9, R10, R9, !P1 ;  /* 0x000000090a097207 */ /* 0x000fe40004800000 */
[----:B------:R-:W-:Y:S02]  /*4080*/  SEL R8, R8, 0xffffffff, P0 ;  /* 0xffffffff08087807 */ /* 0x000fe40000000000 */
[----:B------:R-:W-:Y:S01]  /*4090*/  SEL R9, R9, 0xffffffff, P0 ;  /* 0xffffffff09097807 */ /* 0x000fe20000000000 */
[----:B------:R-:W-:Y:S06]  /*40a0*/  RET.REL.NODEC R6 `(_ZN2at6native49_GLOBAL__N__3489678a_16_AveragePool2d_cu_fb80407630avg_pool2d_out_cuda_frame_nhwcIN3c108BFloat16EfEEviPKT_llliiiiiiiiPS5_ibb) ;  /* 0xffffffbc06d47950 */ /* 0x000fec0003c3ffff */
.L_x_1510:
        /* <DEDUP_REMOVED lines=13> */
.L_x_1846:


//--------------------- .text._ZN2at6native49_GLOBAL__N__3489678a_16_AveragePool2d_cu_fb80407625avg_pool2d_out_cuda_frameIN3c104HalfEfEEviPKT_lllliiiiiiiPS5_ibb --------------------------
	.section	.text._ZN2at6native49_GLOBAL__N__3489678a_16_AveragePool2d_cu_fb80407625avg_pool2d_out_cuda_frameIN3c104HalfEfEEviPKT_lllliiiiiiiPS5_ibb,"ax",@progbits
	.align	128
.text._ZN2at6native49_GLOBAL__N__3489678a_16_AveragePool2d_cu_fb80407625avg_pool2d_out_cuda_frameIN3c104HalfEfEEviPKT_lllliiiiiiiPS5_ibb:
        .type           _ZN2at6native49_GLOBAL__N__3489678a_16_AveragePool2d_cu_fb80407625avg_pool2d_out_cuda_frameIN3c104HalfEfEEviPKT_lllliiiiiiiPS5_ibb,@function
        .size           _ZN2at6native49_GLOBAL__N__3489678a_16_AveragePool2d_cu_fb80407625avg_pool2d_out_cuda_frameIN3c104HalfEfEEviPKT_lllliiiiiiiPS5_ibb,(.L_x_1848 - _ZN2at6native49_GLOBAL__N__3489678a_16_AveragePool2d_cu_fb80407625avg_pool2d_out_cuda_frameIN3c104HalfEfEEviPKT_lllliiiiiiiPS5_ibb)
        .other          _ZN2at6native49_GLOBAL__N__3489678a_16_AveragePool2d_cu_fb80407625avg_pool2d_out_cuda_frameIN3c104HalfEfEEviPKT_lllliiiiiiiPS5_ibb,@"STO_CUDA_ENTRY STV_DEFAULT"
_ZN2at6native49_GLOBAL__N__3489678a_16_AveragePool2d_cu_fb80407625avg_pool2d_out_cuda_frameIN3c104HalfEfEEviPKT_lllliiiiiiiPS5_ibb:
[----:B------:R-:W-:Y:S01]  /*0000*/  LDC R1, c[0x0][0x28] ;  /* 0x00000a00ff017b82 */ /* 0x000fe20000000800 */
[----:B------:R-:W0:Y:S07]  /*0010*/  S2R R2, SR_TID.X ;  /* 0x0000000000027919 */ /* 0x000e2e0000002100 */
[----:B------:R-:W0:Y:S01]  /*0020*/  S2UR UR4, SR_CTAID.X ;  /* 0x00000000000479c3 */ /* 0x000e220000002500 */
[----:B------:R-:W-:Y:S01]  /*0030*/  HFMA2.MMA R3, -RZ, RZ, 0, 0 ;  /* 0x00000000ff037435 */ /* 0x000fe200000001ff */
        /* <DEDUP_REMOVED lines=19> */
.L_x_1532:
        /* <DEDUP_REMOVED lines=8> */
[----:B0-----:R-:W-:Y:S01]  /*01f0*/  MOV R6, RZ ;  /* 0x000000ff00067202 */ /* 0x001fe20000000f00 */
[----:B-1----:R-:W-:-:S04]  /*0200*/  IMAD.MOV R4, RZ, RZ, -R7 ;  /* 0x000000ffff047224 */ /* 0x002fc800078e0a07 */
[----:B------:R-:W-:Y:S01]  /*0210*/  IMAD R13, R4, R9, RZ ;  /* 0x00000009040d7224 */ /* 0x000fe200078e02ff */
[----:B------:R-:W-:-:S03]  /*0220*/  IABS R4, R0 ;  /* 0x0000000000047213 */ /* 0x000fc60000000000 */
        /* <DEDUP_REMOVED lines=22> */
[----:B------:R-:W-:Y:S05]  /*0390*/  CALL.REL.NOINC `($__internal_22_$__cuda_sm20_div_s64) ;  /* 0x0000002c00647944 */ /* 0x000fea0003c00000 */
[----:B------:R-:W-:Y:S01]  /*03a0*/  IADD3 R17, -R4, RZ, RZ ;  /* 0x000000ff04117210 */ /* 0x000fe20007ffe1ff */
[----:B------:R-:W-:Y:S01]  /*03b0*/  ULDC UR5, c[0x0][0x238] ;  /* 0x00008e0000057ab9 */ /* 0x000fe20000000800 */
[----:B------:R-:W-:Y:S01]  /*03c0*/  IMAD.MOV.U32 R10, RZ, RZ, R4 ;  /* 0x000000ffff0a7224 */ /* 0x000fe200078e0004 */
[----:B------:R-:W-:Y:S02]  /*03d0*/  MOV R11, R9 ;  /* 0x00000009000b7202 */ /* 0x000fe40000000f00 */
[----:B------:R-:W-:Y:S01]  /*03e0*/  IMAD R17, R17, UR5, R2 ;  /* 0x0000000511117c24 */ /* 0x000fe2000f8e0202 */
[----:B------:R-:W-:Y:S06]  /*03f0*/  BRA `(.L_x_1514) ;  /* 0x0000000000587947 */ /* 0x000fec0003800000 */
.L_x_1513:
        /* <DEDUP_REMOVED lines=22> */
.L_x_1514:
[----:B------:R-:W-:Y:S05]  /*0560*/  BSYNC B0 ;  /* 0x0000000000007941 */ /* 0x000fea0003800000 */
.L_x_1512:
        /* <DEDUP_REMOVED lines=11> */
[----:B------:R-:W-:Y:S05]  /*0620*/  CALL.REL.NOINC `($__internal_22_$__cuda_sm20_div_s64) ;  /* 0x0000002800c07944 */ /* 0x000fea0003c00000 */
[----:B------:R-:W-:Y:S01]  /*0630*/  ULDC UR5, c[0x0][0x220] ;  /* 0x0000880000057ab9 */ /* 0x000fe20000000800 */
[----:B------:R-:W-:Y:S01]  /*0640*/  IADD3 R8, -R4, RZ, RZ ;  /* 0x000000ff04087210 */ /* 0x000fe20007ffe1ff */
[----:B------:R-:W-:Y:S01]  /*0650*/  IMAD.U32 R11, RZ, RZ, UR5 ;  /* 0x00000005ff0b7e24 */ /* 0x000fe2000f8e00ff */
[----:B------:R-:W-:-:S03]  /*0660*/  MOV R6, R4 ;  /* 0x0000000400067202 */ /* 0x000fc60000000f00 */
[----:B------:R-:W-:Y:S01]  /*0670*/  IMAD R8, R8, R11, R10 ;  /* 0x0000000b08087224 */ /* 0x000fe200078e020a */
[----:B------:R-:W-:Y:S06]  /*0680*/  BRA `(.L_x_1517) ;  /* 0x0000000000587947 */ /* 0x000fec0003800000 */
.L_x_1516:
[----:B------:R-:W-:Y:S02]  /*0690*/  ULDC UR5, c[0x0][0x220] ;  /* 0x0000880000057ab9 */ /* 0x000fe40000000800 */
[----:B------:R-:W-:-:S04]  /*06a0*/  IMAD.U32 R11, RZ, RZ, UR5 ;  /* 0x00000005ff0b7e24 */ /* 0x000fc8000f8e00ff */
[----:B------:R-:W0:Y:S01]  /*06b0*/  I2F.U32.RP R2, R11 ;  /* 0x0000000b00027306 */ /* 0x000e220000209000 */
[----:B------:R-:W-:-:S07]  /*06c0*/  ISETP.NE.U32.AND P2, PT, R11, RZ, PT ;  /* 0x000000ff0b00720c */ /* 0x000fce0003f45070 */
[----:B0-----:R-:W0:Y:S02]  /*06d0*/  MUFU.RCP R2, R2 ;  /* 0x0000000200027308 */ /* 0x001e240000001000 */
[----:B0-----:R-:W-:-:S06]  /*06e0*/  IADD3 R6, R2, 0xffffffe, RZ ;  /* 0x0ffffffe02067810 */ /* 0x001fcc0007ffe0ff */
        /* <DEDUP_REMOVED lines=12> */
[----:B------:R-:W-:Y:S02]  /*07b0*/  @P1 IADD3 R6, R6, 0x1, RZ ;  /* 0x0000000106061810 */ /* 0x000fe40007ffe0ff */
[----:B------:R-:W-:-:S05]  /*07c0*/  @!P2 LOP3.LUT R6, RZ, R11, RZ, 0x33, !PT ;  /* 0x0000000bff06a212 */ /* 0x000fca00078e33ff */
[----:B------:R-:W-:-:S04]  /*07d0*/  IMAD.MOV R8, RZ, RZ, -R6 ;  /* 0x000000ffff087224 */ /* 0x000fc800078e0a06 */
[----:B------:R-:W-:-:S07]  /*07e0*/  IMAD R8, R11, R8, R10 ;  /* 0x000000080b087224 */ /* 0x000fce00078e020a */
.L_x_1517:
[----:B------:R-:W-:Y:S05]  /*07f0*/  BSYNC B0 ;  /* 0x0000000000007941 */ /* 0x000fea0003800000 */
.L_x_1515:
        /* <DEDUP_REMOVED lines=17> */
[----:B0-----:R-:W-:-:S02]  /*0910*/  IADD3 R12, R2, 0xffffffe, RZ ;  /* 0x0ffffffe020c7810 */ /* 0x001fc40007ffe0ff */
[----:B------:R-:W0:Y:S04]  /*0920*/  LDC R2, c[0x0][0x254] ;  /* 0x00009500ff027b82 */ /* 0x000e280000000800 */
[----:B------:R3:W4:Y:S02]  /*0930*/  F2I.FTZ.U32.TRUNC.NTZ R13, R12 ;  /* 0x0000000c000d7305 */ /* 0x000724000021f000 */
[----:B---3--:R-:W-:Y:S01]  /*0940*/  MOV R12, RZ ;  /* 0x000000ff000c7202 */ /* 0x008fe20000000f00 */
[----:B----4-:R-:W-:-:S04]  /*0950*/  IMAD.MOV R7, RZ, RZ, -R13 ;  /* 0x000000ffff077224 */ /* 0x010fc800078e0a0d */
[----:B------:R-:W-:Y:S02]  /*0960*/  IMAD R7, R7, R4, RZ ;  /* 0x0000000407077224 */ /* 0x000fe400078e02ff */
[----:B0-----:R-:W-:Y:S01]  /*0970*/  IMAD R17, R17, UR7, -R2 ;  /* 0x0000000711117c24 */ /* 0x001fe2000f8e0a02 */
[----:B------:R-:W-:Y:S01]  /*0980*/  ULDC UR7, c[0x0][0x248] ;  /* 0x0000920000077ab9 */ /* 0x000fe20000000800 */
[----:B------:R-:W-:-:S03]  /*0990*/  IMAD.HI.U32 R7, R13, R7, R12 ;  /* 0x000000070d077227 */ /* 0x000fc600078e000c */
[----:B--2---:R-:W-:Y:S01]  /*09a0*/  VIADDMNMX R14, R17, R14, UR5, PT ;  /* 0x00000005110e7e46 */ /* 0x004fe2000b80010e */
[----:B------:R-:W-:Y:S02]  /*09b0*/  ULDC UR5, c[0x0][0x230] ;  /* 0x00008c0000057ab9 */ /* 0x000fe40000000800 */
[----:B------:R-:W-:Y:S01]  /*09c0*/  IMAD.HI.U32 R7, R7, R9, RZ ;  /* 0x0000000907077227 */ /* 0x000fe200078e00ff */
[----:B------:R-:W-:Y:S02]  /*09d0*/  VIMNMX R2, R14, UR10, PT ;  /* 0x0000000a0e027c48 */ /* 0x000fe4000bfe0100 */
[----:B------:R-:W-:Y:S01]  /*09e0*/  IADD3 R14, -R17, R14, RZ ;  /* 0x0000000e110e7210 */ /* 0x000fe20007ffe1ff */
[----:B------:R-:W-:-:S04]  /*09f0*/  IMAD.MOV R7, RZ, RZ, -R7 ;  /* 0x000000ffff077224 */ /* 0x000fc800078e0a07 */
[C---:B------:R-:W-:Y:S01]  /*0a00*/  IMAD R19, R4.reuse, R7, R9 ;  /* 0x0000000704137224 */ /* 0x040fe200078e0209 */
[----:B------:R-:W-:Y:S01]  /*0a10*/  VIMNMX R7, RZ, R17, !PT ;  /* 0x00000011ff077248 */ /* 0x000fe20007fe0100 */
[----:B------:R-:W0:Y:S03]  /*0a20*/  LDC R9, c[0x0][0x230] ;  /* 0x00008c00ff097b82 */ /* 0x000e260000000800 */
[----:B------:R-:W-:-:S13]  /*0a30*/  ISETP.GT.U32.AND P0, PT, R4, R19, PT ;  /* 0x000000130400720c */ /* 0x000fda0003f04070 */
[----:B------:R-:W-:-:S04]  /*0a40*/  @!P0 IADD3 R19, R19, -R4, RZ ;  /* 0x8000000413138210 */ /* 0x000fc80007ffe0ff */
[----:B------:R-:W-:Y:S01]  /*0a50*/  ISETP.GT.U32.AND P0, PT, R4, R19, PT ;  /* 0x000000130400720c */ /* 0x000fe20003f04070 */
[----:B0-----:R-:W-:-:S12]  /*0a60*/  VIADD R18, R9, UR11 ;  /* 0x0000000b09127c36 */ /* 0x001fd80008000000 */
[----:B------:R-:W-:Y:S01]  /*0a70*/  @!P0 IMAD.IADD R19, R19, 0x1, -R4 ;  /* 0x0000000113138824 */ /* 0x000fe200078e0a04 */
[----:B------:R-:W-:-:S04]  /*0a80*/  ISETP.GT.AND P0, PT, R2, R7, PT ;  /* 0x000000070200720c */ /* 0x000fc80003f04270 */
[----:B------:R-:W-:Y:S02]  /*0a90*/  @!P1 IADD3 R19, -R19, RZ, RZ ;  /* 0x000000ff13139210 */ /* 0x000fe40007ffe1ff */
        /* <DEDUP_REMOVED lines=22> */
[----:B------:R-:W-:-:S03]  /*0c00*/  IADD3 R18, -R15, -0x2, -R12 ;  /* 0xfffffffe0f127810 */ /* 0x000fc60007ffe90c */
[----:B------:R-:W-:Y:S01]  /*0c10*/  IMAD R9, R6, UR5, R17 ;  /* 0x0000000506097c24 */ /* 0x000fe2000f8e0211 */
[----:B------:R-:W-:Y:S01]  /*0c20*/  ISETP.GE.U32.AND P1, PT, R18, 0x3, PT ;  /* 0x000000031200780c */ /* 0x000fe20003f26070 */
[----:B------:R-:W-:Y:S01]  /*0c30*/  IMAD.IADD R16, R16, 0x1, -R15 ;  /* 0x0000000110107824 */ /* 0x000fe200078e0a0f */
[----:B------:R-:W-:Y:S02]  /*0c40*/  MOV R6, R14 ;  /* 0x0000000e00067202 */ /* 0x000fe40000000f00 */
[----:B------:R-:W-:Y:S02]  /*0c50*/  IADD3 R9, R11, R9, RZ ;  /* 0x000000090b097210 */ /* 0x000fe40007ffe0ff */
[----:B------:R-:W-:-:S07]  /*0c60*/  LOP3.LUT R20, R16, 0x3, RZ, 0xc0, !PT ;  /* 0x0000000310147812 */ /* 0x000fce00078ec0ff */
.L_x_1530:
        /* <DEDUP_REMOVED lines=10> */
[----:B------:R-:W-:-:S03]  /*0d10*/  IMAD.MOV.U32 R25, RZ, RZ, R12 ;  /* 0x000000ffff197224 */ /* 0x000fc600078e000c */
[----:B------:R-:W-:Y:S01]  /*0d20*/  IADD3 R21, R15, R17, RZ ;  /* 0x000000110f157210 */ /* 0x000fe20007ffe0ff */
[----:B------:R-:W-:Y:S06]  /*0d30*/  @!P0 BRA `(.L_x_1522) ;  /* 0x0000000000648947 */ /* 0x000fec0003800000 */
[----:B------:R-:W-:Y:S01]  /*0d40*/  ULDC.64 UR6, c[0x0][0x230] ;  /* 0x00008c0000067ab9 */ /* 0x000fe20000000a00 */
[--C-:B------:R-:W-:Y:S01]  /*0d50*/  SHF.R.S32.HI R13, RZ, 0x1f, R12.reuse ;  /* 0x0000001fff0d7819 */ /* 0x100fe2000001140c */
[----:B------:R-:W-:Y:S02]  /*0d60*/  IMAD R17, R21, UR6, RZ ;  /* 0x0000000615117c24 */ /* 0x000fe4000f8e02ff */
[----:B------:R-:W-:-:S04]  /*0d70*/  IMAD.WIDE.U32 R18, R14, UR6, R12 ;  /* 0x000000060e127c25 */ /* 0x000fc8000f8e000c */
[----:B------:R-:W-:Y:S01]  /*0d80*/  IMAD R17, R14, UR7, R17 ;  /* 0x000000070e117c24 */ /* 0x000fe2000f8e0211 */
[----:B------:R-:W-:Y:S02]  /*0d90*/  ULDC.64 UR6, c[0x0][0x218] ;  /* 0x0000860000067ab9 */ /* 0x000fe40000000a00 */
[----:B------:R-:W-:Y:S01]  /*0da0*/  LEA R16, P0, R18, UR6, 0x1 ;  /* 0x0000000612107c11 */ /* 0x000fe2000f8008ff */
[----:B------:R-:W-:-:S05]  /*0db0*/  IMAD.IADD R17, R19, 0x1, R17 ;  /* 0x0000000113117824 */ /* 0x000fca00078e0211 */
[----:B------:R-:W-:-:S05]  /*0dc0*/  LEA.HI.X R17, R18, UR7, R17, 0x1, P0 ;  /* 0x0000000712117c11 */ /* 0x000fca00080f0c11 */
[----:B------:R-:W2:Y:S01]  /*0dd0*/  LDG.E.U16 R8, desc[UR8][R16.64] ;  /* 0x0000000810087981 */ /* 0x000ea2000c1e1500 */
[----:B------:R-:W-:Y:S02]  /*0de0*/  ISETP.NE.AND P0, PT, R20, 0x1, PT ;  /* 0x000000011400780c */ /* 0x000fe40003f05270 */
[----:B------:R-:W-:Y:S01]  /*0df0*/  IADD3 R25, R12, 0x1, RZ ;  /* 0x000000010c197810 */ /* 0x000fe20007ffe0ff */
[----:B--2---:R-:W-:-:S05]  /*0e00*/  HADD2.F32 R8, -RZ, R8.H0_H0 ;  /* 0x20000008ff087230 */ /* 0x004fca0000004100 */
[----:B------:R-:W-:-:S05]  /*0e10*/  FADD.FTZ R27, R27, R8 ;  /* 0x000000081b1b7221 */ /* 0x000fca0000010000 */
[----:B------:R-:W-:Y:S05]  /*0e20*/  @!P0 BRA `(.L_x_1522) ;  /* 0x0000000000288947 */ /* 0x000fea0003800000 */
[----:B------:R-:W-:Y:S01]  /*0e30*/  ISETP.NE.AND P0, PT, R20, 0x2, PT ;  /* 0x000000021400780c */ /* 0x000fe20003f05270 */
[----:B------:R-:W2:-:S12]  /*0e40*/  LDG.E.U16 R8, desc[UR8][R16.64+0x2] ;  /* 0x0000020810087981 */ /* 0x000e98000c1e1500 */
[----:B------:R-:W3:Y:S01]  /*0e50*/  @P0 LDG.E.U16 R18, desc[UR8][R16.64+0x4] ;  /* 0x0000040810120981 */ /* 0x000ee2000c1e1500 */
[C---:B------:R-:W-:Y:S01]  /*0e60*/  VIADD R19, R12.reuse, 0x3 ;  /* 0x000000030c137836 */ /* 0x040fe20000000000 */
[----:B------:R-:W-:-:S03]  /*0e70*/  IADD3 R25, R12, 0x2, RZ ;  /* 0x000000020c197810 */ /* 0x000fc60007ffe0ff */
[----:B------:R-:W-:Y:S02]  /*0e80*/  @P0 IMAD.MOV.U32 R25, RZ, RZ, R19 ;  /* 0x000000ffff190224 */ /* 0x000fe400078e0013 */
[----:B--2---:R-:W-:-:S05]  /*0e90*/  HADD2.F32 R8, -RZ, R8.H0_H0 ;  /* 0x20000008ff087230 */ /* 0x004fca0000004100 */
[----:B------:R-:W-:Y:S01]  /*0ea0*/  FADD.FTZ R27, R27, R8 ;  /* 0x000000081b1b7221 */ /* 0x000fe20000010000 */
[----:B---3--:R-:W-:-:S05]  /*0eb0*/  @P0 HADD2.F32 R18, -RZ, R18.H0_H0 ;  /* 0x20000012ff120230 */ /* 0x008fca0000004100 */
[----:B------:R-:W-:-:S07]  /*0ec0*/  @P0 FADD.FTZ R27, R27, R18 ;  /* 0x000000121b1b0221 */ /* 0x000fce0000010000 */
.L_x_1522:
[----:B------:R-:W-:Y:S05]  /*0ed0*/  BSYNC B2 ;  /* 0x0000000000027941 */ /* 0x000fea0003800000 */
.L_x_1521:
[----:B------:R-:W-:Y:S04]  /*0ee0*/  BSSY B2, `(.L_x_1523) ;  /* 0x00000a0000027945 */ /* 0x000fe80003800000 */
[----:B------:R-:W-:Y:S05]  /*0ef0*/  @!P1 BRA `(.L_x_1524) ;  /* 0x0000000800789947 */ /* 0x000fea0003800000 */
[----:B------:R-:W-:Y:S01]  /*0f00*/  IADD3 R8, R4, -R25, RZ ;  /* 0x8000001904087210 */ /* 0x000fe20007ffe0ff */
[----:B------:R-:W-:Y:S01]  /*0f10*/  BSSY B3, `(.L_x_1525) ;  /* 0x0000055000037945 */ /* 0x000fe20003800000 */
[----:B------:R-:W-:Y:S02]  /*0f20*/  PLOP3.LUT P0, PT, PT, PT, PT, 0x80, 0x0 ;  /* 0x000000000000781c */ /* 0x000fe40003f0f070 */
[----:B------:R-:W-:-:S13]  /*0f30*/  ISETP.GT.AND P3, PT, R8, 0xc, PT ;  /* 0x0000000c0800780c */ /* 0x000fda0003f64270 */
[----:B------:R-:W-:Y:S05]  /*0f40*/  @!P3 BRA `(.L_x_1526) ;  /* 0x000000040044b947 */ /* 0x000fea0003800000 */
[----:B------:R-:W-:Y:S01]  /*0f50*/  PLOP3.LUT P0, PT, PT, PT, PT, 0x8, 0x0 ;  /* 0x000000000000781c */ /* 0x000fe20003f0e170 */
[----:B------:R-:W-:-:S12]  /*0f60*/  VIADD R8, R4, 0xfffffff4 ;  /* 0xfffffff404087836 */ /* 0x000fd80000000000 */
.L_x_1527:
[----:B------:R-:W-:Y:S01]  /*0f70*/  ULDC.64 UR6, c[0x0][0x230] ;  /* 0x00008c0000067ab9 */ /* 0x000fe20000000a00 */
[----:B------:R-:W-:Y:S01]  /*0f80*/  SHF.R.S32.HI R17, RZ, 0x1f, R25 ;  /* 0x0000001fff117819 */ /* 0x000fe20000011419 */
[----:B------:R-:W-:Y:S01]  /*0f90*/  IMAD R19, R21, UR6, RZ ;  /* 0x0000000615137c24 */ /* 0x000fe2000f8e02ff */
[----:B------:R-:W-:Y:S01]  /*0fa0*/  MOV R16, R25 ;  /* 0x0000001900107202 */ /* 0x000fe20000000f00 */
[----:B------:R-:W-:Y:S02]  /*0fb0*/  ULDC.64 UR10, c[0x0][0x218] ;  /* 0x00008600000a7ab9 */ /* 0x000fe40000000a00 */
        /* <DEDUP_REMOVED lines=12> */
[----:B--2---:R-:W-:Y:S02]  /*1080*/  HADD2.F32 R28, -RZ, R18.H0_H0 ;  /* 0x20000012ff1c7230 */ /* 0x004fe40000004100 */
[----:B------:R-:W2:Y:S03]  /*1090*/  LDG.E.U16 R18, desc[UR8][R22.64+0x4] ;  /* 0x0000040816127981 */ /* 0x000ea6000c1e1500 */
[----:B------:R-:W-:Y:S01]  /*10a0*/  FADD.FTZ R27, R28, R27 ;  /* 0x0000001b1c1b7221 */ /* 0x000fe20000010000 */
[----:B------:R-:W-:-:S04]  /*10b0*/  LEA R28, P3, R16, UR10, 0x1 ;  /* 0x0000000a101c7c11 */ /* 0x000fc8000f8608ff */
[----:B------:R-:W-:-:S05]  /*10c0*/  LEA.HI.X R29, R16, UR11, R17, 0x1, P3 ;  /* 0x0000000b101d7c11 */ /* 0x000fca00098f0c11 */
[----:B------:R-:W5:Y:S01]  /*10d0*/  LDG.E.U16 R22, desc[UR8][R28.64] ;  /* 0x000000081c167981 */ /* 0x000f62000c1e1500 */
[----:B---3--:R-:W-:-:S05]  /*10e0*/  HADD2.F32 R26, -RZ, R26.H0_H0 ;  /* 0x2000001aff1a7230 */ /* 0x008fca0000004100 */
[----:B------:R-:W-:Y:S02]  /*10f0*/  FADD.FTZ R16, R27, R26 ;  /* 0x0000001a1b107221 */ /* 0x000fe40000010000 */
[----:B------:R-:W3:Y:S04]  /*1100*/  LDG.E.U16 R26, desc[UR8][R28.64+0x2] ;  /* 0x000002081c1a7981 */ /* 0x000ee8000c1e1500 */
[----:B------:R-:W3:Y:S01]  /*1110*/  LDG.E.U16 R27, desc[UR8][R28.64+0x4] ;  /* 0x000004081c1b7981 */ /* 0x000ee2000c1e1500 */
[----:B----4-:R-:W-:Y:S02]  /*1120*/  HADD2.F32 R24, -RZ, R24.H0_H0 ;  /* 0x20000018ff187230 */ /* 0x010fe40000004100 */
[----:B--2---:R-:W-:Y:S02]  /*1130*/  HADD2.F32 R17, -RZ, R18.H0_H0 ;  /* 0x20000012ff117230 */ /* 0x004fe40000004100 */
[----:B------:R0:W2:Y:S03]  /*1140*/  LDG.E.U16 R18, desc[UR8][R28.64+0x6] ;  /* 0x000006081c127981 */ /* 0x0000a6000c1e1500 */
[----:B------:R-:W-:Y:S01]  /*1150*/  FADD.FTZ R23, R16, R17 ;  /* 0x0000001110177221 */ /* 0x000fe20000010000 */
[----:B------:R-:W-:-:S04]  /*1160*/  IADD3 R16, R25, 0x8, RZ ;  /* 0x0000000819107810 */ /* 0x000fc80007ffe0ff */
[----:B------:R-:W-:Y:S01]  /*1170*/  SHF.R.S32.HI R17, RZ, 0x1f, R16 ;  /* 0x0000001fff117819 */ /* 0x000fe20000011410 */
[----:B------:R-:W-:Y:S01]  /*1180*/  FADD.FTZ R23, R23, R24 ;  /* 0x0000001817177221 */ /* 0x000fe20000010000 */
[----:B-----5:R-:W-:Y:S02]  /*1190*/  HADD2.F32 R22, -RZ, R22.H0_H0 ;  /* 0x20000016ff167230 */ /* 0x020fe40000004100 */
[----:B------:R-:W-:-:S04]  /*11a0*/  IMAD.WIDE.U32 R16, R14, UR6, R16 ;  /* 0x000000060e107c25 */ /* 0x000fc8000f8e0010 */
[----:B0-----:R-:W-:Y:S01]  /*11b0*/  FADD.FTZ R28, R23, R22 ;  /* 0x00000016171c7221 */ /* 0x001fe20000010000 */
[----:B------:R-:W-:Y:S01]  /*11c0*/  IMAD.IADD R17, R19, 0x1, R17 ;  /* 0x0000000113117824 */ /* 0x000fe200078e0211 */
[----:B------:R-:W-:-:S04]  /*11d0*/  LEA R22, P3, R16, UR10, 0x1 ;  /* 0x0000000a10167c11 */ /* 0x000fc8000f8608ff */
[----:B------:R-:W-:Y:S01]  /*11e0*/  LEA.HI.X R23, R16, UR11, R17, 0x1, P3 ;  /* 0x0000000b10177c11 */ /* 0x000fe200098f0c11 */
[----:B---3--:R-:W-:Y:S02]  /*11f0*/  HADD2.F32 R17, -RZ, R26.H0_H0 ;  /* 0x2000001aff117230 */ /* 0x008fe40000004100 */
[----:B------:R-:W-:Y:S02]  /*1200*/  HADD2.F32 R16, -RZ, R27.H0_H0 ;  /* 0x2000001bff107230 */ /* 0x000fe40000004100 */
[----:B------:R-:W3:Y:S01]  /*1210*/  LDG.E.U16 R24, desc[UR8][R22.64] ;  /* 0x0000000816187981 */ /* 0x000ee2000c1e1500 */
[----:B------:R-:W-:-:S03]  /*1220*/  FADD.FTZ R17, R28, R17 ;  /* 0x000000111c117221 */ /* 0x000fc60000010000 */
[----:B------:R-:W4:Y:S01]  /*1230*/  LDG.E.U16 R26, desc[UR8][R22.64+0x2] ;  /* 0x00000208161a7981 */ /* 0x000f22000c1e1500 */
[----:B------:R-:W-:Y:S01]  /*1240*/  FADD.FTZ R29, R17, R16 ;  /* 0x00000010111d7221 */ /* 0x000fe20000010000 */
[----:B------:R-:W-:Y:S02]  /*1250*/  IADD3 R16, R25, 0xc, RZ ;  /* 0x0000000c19107810 */ /* 0x000fe40007ffe0ff */
[----:B------:R-:W5:Y:S02]  /*1260*/  LDG.E.U16 R27, desc[UR8][R22.64+0x4] ;  /* 0x00000408161b7981 */ /* 0x000f64000c1e1500 */
[--C-:B------:R-:W-:Y:S02]  /*1270*/  SHF.R.S32.HI R17, RZ, 0x1f, R16.reuse ;  /* 0x0000001fff117819 */ /* 0x100fe40000011410 */
[----:B------:R-:W5:Y:S01]  /*1280*/  LDG.E.U16 R28, desc[UR8][R22.64+0x6] ;  /* 0x00000608161c7981 */ /* 0x000f62000c1e1500 */
[----:B------:R-:W-:-:S04]  /*1290*/  IMAD.WIDE.U32 R16, R14, UR6, R16 ;  /* 0x000000060e107c25 */ /* 0x000fc8000f8e0010 */
[----:B------:R-:W-:Y:S02]  /*12a0*/  IMAD.IADD R19, R19, 0x1, R17 ;  /* 0x0000000113137824 */ /* 0x000fe400078e0211 */
[----:B--2---:R-:W-:-:S05]  /*12b0*/  HADD2.F32 R18, -RZ, R18.H0_H0 ;  /* 0x20000012ff127230 */ /* 0x004fca0000004100 */
[----:B------:R-:W-:Y:S01]  /*12c0*/  FADD.FTZ R29, R29, R18 ;  /* 0x000000121d1d7221 */ /* 0x000fe20000010000 */
[----:B------:R-:W-:-:S04]  /*12d0*/  LEA R18, P3, R16, UR10, 0x1 ;  /* 0x0000000a10127c11 */ /* 0x000fc8000f8608ff */
[----:B------:R-:W-:-:S05]  /*12e0*/  LEA.HI.X R19, R16, UR11, R19, 0x1, P3 ;  /* 0x0000000b10137c11 */ /* 0x000fca00098f0c13 */
[----:B------:R-:W2:Y:S04]  /*12f0*/  LDG.E.U16 R16, desc[UR8][R18.64] ;  /* 0x0000000812107981 */ /* 0x000ea8000c1e1500 */
[----:B------:R-:W2:Y:S04]  /*1300*/  LDG.E.U16 R22, desc[UR8][R18.64+0x2] ;  /* 0x0000020812167981 */ /* 0x000ea8000c1e1500 */
[----:B------:R-:W2:Y:S04]  /*1310*/  LDG.E.U16 R17, desc[UR8][R18.64+0x4] ;  /* 0x0000040812117981 */ /* 0x000ea8000c1e1500 */
[----:B------:R-:W2:Y:S01]  /*1320*/  LDG.E.U16 R23, desc[UR8][R18.64+0x6] ;  /* 0x0000060812177981 */ /* 0x000ea2000c1e1500 */
[----:B---3--:R-:W-:-:S05]  /*1330*/  HADD2.F32 R24, -RZ, R24.H0_H0 ;  /* 0x20000018ff187230 */ /* 0x008fca0000004100 */
[----:B------:R-:W-:Y:S01]  /*1340*/  FADD.FTZ R24, R29, R24 ;  /* 0x000000181d187221 */ /* 0x000fe20000010000 */
[----:B----4-:R-:W-:Y:S02]  /*1350*/  HADD2.F32 R29, -RZ, R26.H0_H0 ;  /* 0x2000001aff1d7230 */ /* 0x010fe40000004100 */
[----:B-----5:R-:W-:-:S03]  /*1360*/  HADD2.F32 R27, -RZ, R27.H0_H0 ;  /* 0x2000001bff1b7230 */ /* 0x020fc60000004100 */
[----:B------:R-:W-:Y:S01]  /*1370*/  FADD.FTZ R24, R24, R29 ;  /* 0x0000001d18187221 */ /* 0x000fe20000010000 */
[----:B------:R-:W-:Y:S01]  /*1380*/  HADD2.F32 R29, -RZ, R28.H0_H0 ;  /* 0x2000001cff1d7230 */ /* 0x000fe20000004100 */
[----:B------:R-:W-:Y:S02]  /*1390*/  IADD3 R25, R25, 0x10, RZ ;  /* 0x0000001019197810 */ /* 0x000fe40007ffe0ff */
[----:B------:R-:W-:Y:S02]  /*13a0*/  FADD.FTZ R24, R24, R27 ;  /* 0x0000001b18187221 */ /* 0x000fe40000010000 */
[----:B------:R-:W-:Y:S02]  /*13b0*/  ISETP.GE.AND P3, PT, R25, R8, PT ;  /* 0x000000081900720c */ /* 0x000fe40003f66270 */
[----:B------:R-:W-:Y:S01]  /*13c0*/  FADD.FTZ R24, R24, R29 ;  /* 0x0000001d18187221 */ /* 0x000fe20000010000 */
[----:B--2---:R-:W-:Y:S02]  /*13d0*/  HADD2.F32 R27, -RZ, R16.H0_H0 ;  /* 0x20000010ff1b7230 */ /* 0x004fe40000004100 */
[----:B------:R-:W-:-:S03]  /*13e0*/  HADD2.F32 R29, -RZ, R22.H0_H0 ;  /* 0x20000016ff1d7230 */ /* 0x000fc60000004100 */
[----:B------:R-:W-:Y:S01]  /*13f0*/  FADD.FTZ R24, R24, R27 ;  /* 0x0000001b18187221 */ /* 0x000fe20000010000 */
[----:B------:R-:W-:-:S03]  /*1400*/  HADD2.F32 R17, -RZ, R17.H0_H0 ;  /* 0x20000011ff117230 */ /* 0x000fc60000004100 */
[----:B------:R-:W-:Y:S01]  /*1410*/  FADD.FTZ R24, R24, R29 ;  /* 0x0000001d18187221 */ /* 0x000fe20000010000 */
[----:B------:R-:W-:-:S03]  /*1420*/  HADD2.F32 R16, -RZ, R23.H0_H0 ;  /* 0x20000017ff107230 */ /* 0x000fc60000004100 */
[----:B------:R-:W-:-:S04]  /*1430*/  FADD.FTZ R17, R24, R17 ;  /* 0x0000001118117221 */ /* 0x000fc80000010000 */
[----:B------:R-:W-:Y:S01]  /*1440*/  FADD.FTZ R27, R17, R16 ;  /* 0x00000010111b7221 */ /* 0x000fe20000010000 */
[----:B------:R-:W-:Y:S06]  /*1450*/  @!P3 BRA `(.L_x_1527) ;  /* 0xfffffff800c4b947 */ /* 0x000fec000383ffff */
.L_x_1526:
[----:B------:R-:W-:Y:S05]  /*1460*/  BSYNC B3 ;  /* 0x0000000000037941 */ /* 0x000fea0003800000 */
.L_x_1525:
        /* <DEDUP_REMOVED lines=12> */
[C---:B------:R-:W-:Y:S02]  /*1530*/  LEA R22, P0, R18.reuse, UR10, 0x1 ;  /* 0x0000000a12167c11 */ /* 0x040fe4000f8008ff */
[----:B------:R-:W-:Y:S02]  /*1540*/  IADD3 R19, R29, R19, RZ ;  /* 0x000000131d137210 */ /* 0x000fe40007ffe0ff */
[--C-:B------:R-:W-:Y:S02]  /*1550*/  SHF.R.S32.HI R17, RZ, 0x1f, R16.reuse ;  /* 0x0000001fff117819 */ /* 0x100fe40000011410 */
[----:B------:R-:W-:Y:S01]  /*1560*/  LEA.HI.X R23, R18, UR11, R19, 0x1, P0 ;  /* 0x0000000b12177c11 */ /* 0x000fe200080f0c13 */
[----:B------:R-:W-:-:S04]  /*1570*/  IMAD.WIDE.U32 R16, R14, UR6, R16 ;  /* 0x000000060e107c25 */ /* 0x000fc8000f8e0010 */
[----:B------:R-:W2:Y:S01]  /*1580*/  LDG.E.U16 R8, desc[UR8][R22.64] ;  /* 0x0000000816087981 */ /* 0x000ea2000c1e1500 */
[----:B------:R-:W-:Y:S01]  /*1590*/  IMAD.IADD R19, R29, 0x1, R17 ;  /* 0x000000011d137824 */ /* 0x000fe200078e0211 */
[C---:B------:R-:W-:Y:S02]  /*15a0*/  LEA R18, P0, R16.reuse, UR10, 0x1 ;  /* 0x0000000a10127c11 */ /* 0x040fe4000f8008ff */
[----:B------:R-:W3:Y:S02]  /*15b0*/  LDG.E.U16 R17, desc[UR8][R22.64+0x2] ;  /* 0x0000020816117981 */ /* 0x000ee4000c1e1500 */
[----:B------:R-:W-:Y:S02]  /*15c0*/  LEA.HI.X R19, R16, UR11, R19, 0x1, P0 ;  /* 0x0000000b10137c11 */ /* 0x000fe400080f0c13 */
        /* <DEDUP_REMOVED lines=8> */
[----:B--2---:R-:W-:Y:S02]  /*1650*/  HADD2.F32 R8, -RZ, R8.H0_H0 ;  /* 0x20000008ff087230 */ /* 0x004fe40000004100 */
[----:B---3--:R-:W-:-:S03]  /*1660*/  HADD2.F32 R17, -RZ, R17.H0_H0 ;  /* 0x20000011ff117230 */ /* 0x008fc60000004100 */
[----:B------:R-:W-:-:S04]  /*1670*/  FADD.FTZ R8, R27, R8 ;  /* 0x000000081b087221 */ /* 0x000fc80000010000 */
[----:B------:R-:W-:Y:S01]  /*1680*/  FADD.FTZ R8, R8, R17 ;  /* 0x0000001108087221 */ /* 0x000fe20000010000 */
[----:B-----5:R-:W-:Y:S02]  /*1690*/  HADD2.F32 R27, -RZ, R16.H0_H0 ;  /* 0x20000010ff1b7230 */ /* 0x020fe40000004100 */
[----:B----4-:R-:W-:-:S03]  /*16a0*/  HADD2.F32 R29, -RZ, R29.H0_H0 ;  /* 0x2000001dff1d7230 */ /* 0x010fc60000004100 */
[----:B------:R-:W-:Y:S01]  /*16b0*/  FADD.FTZ R8, R8, R27 ;  /* 0x0000001b08087221 */ /* 0x000fe20000010000 */
[----:B------:R-:W-:-:S03]  /*16c0*/  HADD2.F32 R17, -RZ, R28.H0_H0 ;  /* 0x2000001cff117230 */ /* 0x000fc60000004100 */
[----:B------:R-:W-:Y:S01]  /*16d0*/  FADD.FTZ R8, R8, R29 ;  /* 0x0000001d08087221 */ /* 0x000fe20000010000 */
[----:B------:R-:W-:-:S03]  /*16e0*/  HADD2.F32 R23, -RZ, R26.H0_H0 ;  /* 0x2000001aff177230 */ /* 0x000fc60000004100 */
[----:B------:R-:W-:Y:S01]  /*16f0*/  FADD.FTZ R8, R8, R17 ;  /* 0x0000001108087221 */ /* 0x000fe20000010000 */
[----:B------:R-:W-:-:S03]  /*1700*/  HADD2.F32 R17, -RZ, R24.H0_H0 ;  /* 0x20000018ff117230 */ /* 0x000fc60000004100 */
[----:B------:R-:W-:-:S04]  /*1710*/  FADD.FTZ R8, R8, R23 ;  /* 0x0000001708087221 */ /* 0x000fc80000010000 */
[----:B------:R-:W-:Y:S01]  /*1720*/  FADD.FTZ R8, R8, R17 ;  /* 0x0000001108087221 */ /* 0x000fe20000010000 */
[----:B------:R-:W-:-:S05]  /*1730*/  HADD2.F32 R27, -RZ, R18.H0_H0 ;  /* 0x20000012ff1b7230 */ /* 0x000fca0000004100 */
[----:B------:R-:W-:-:S07]  /*1740*/  FADD.FTZ R27, R8, R27 ;  /* 0x0000001b081b7221 */ /* 0x000fce0000010000 */
.L_x_1529:
[----:B------:R-:W-:Y:S05]  /*1750*/  BSYNC B3 ;  /* 0x0000000000037941 */ /* 0x000fea0003800000 */
.L_x_1528:
        /* <DEDUP_REMOVED lines=16> */
[----:B--2---:R-:W-:-:S02]  /*1860*/  HADD2.F32 R8, -RZ, R8.H0_H0 ;  /* 0x20000008ff087230 */ /* 0x004fc40000004100 */
[----:B---3--:R-:W-:-:S03]  /*1870*/  HADD2.F32 R17, -RZ, R16.H0_H0 ;  /* 0x20000010ff117230 */ /* 0x008fc60000004100 */
[----:B------:R-:W-:Y:S01]  /*1880*/  FADD.FTZ R8, R27, R8 ;  /* 0x000000081b087221 */ /* 0x000fe20000010000 */
[----:B----4-:R-:W-:-:S03]  /*1890*/  HADD2.F32 R19, -RZ, R18.H0_H0 ;  /* 0x20000012ff137230 */ /* 0x010fc60000004100 */
[----:B------:R-:W-:Y:S01]  /*18a0*/  FADD.FTZ R8, R8, R17 ;  /* 0x0000001108087221 */ /* 0x000fe20000010000 */
[----:B-----5:R-:W-:-:S03]  /*18b0*/  HADD2.F32 R21, -RZ, R21.H0_H0 ;  /* 0x20000015ff157230 */ /* 0x020fc60000004100 */
[----:B------:R-:W-:-:S04]  /*18c0*/  FADD.FTZ R8, R8, R19 ;  /* 0x0000001308087221 */ /* 0x000fc80000010000 */
[----:B------:R-:W-:-:S07]  /*18d0*/  FADD.FTZ R27, R8, R21 ;  /* 0x00000015081b7221 */ /* 0x000fce0000010000 */
.L_x_1524:
[----:B------:R-:W-:Y:S05]  /*18e0*/  BSYNC B2 ;  /* 0x0000000000027941 */ /* 0x000fea0003800000 */
.L_x_1523:
[----:B------:R-:W-:Y:S05]  /*18f0*/  @!P2 BRA `(.L_x_1530) ;  /* 0xfffffff000dca947 */ /* 0x000fea000383ffff */
[----:B------:R-:W-:Y:S05]  /*1900*/  BSYNC B0 ;  /* 0x0000000000007941 */ /* 0x000fea0003800000 */
.L_x_1520:
[----:B------:R-:W-:Y:S02]  /*1910*/  ULDC.S8 UR5, c[0x0][0x26d] ;  /* 0x00009b4000057ab9 */ /* 0x000fe40000000200 */
[----:B------:R-:W-:-:S13]  /*1920*/  ISETP.NE.AND P0, PT, RZ, UR5, PT ;  /* 0x00000005ff007c0c */ /* 0x000fda000bf05270 */
[----:B------:R-:W0:Y:S02]  /*1930*/  @P0 LDC R6, c[0x0][0x268] ;  /* 0x00009a00ff060b82 */ /* 0x000e240000000800 */
[----:B0-----:R-:W-:-:S04]  /*1940*/  I2FP.F32.S32 R6, R6 ;  /* 0x0000000600067245 */ /* 0x001fc80000201400 */
[----:B------:R-:W0:Y:S02]  /*1950*/  MUFU.RCP R2, R6 ;  /* 0x0000000600027308 */ /* 0x000e240000001000 */
[----:B0-----:R-:W-:-:S05]  /*1960*/  FMUL.FTZ R2, R27, R2 ;  /* 0x000000021b027220 */ /* 0x001fca0000410000 */
[----:B------:R-:W-:Y:S01]  /*1970*/  F2FP.F16.F32.PACK_AB R2, RZ, R2 ;  /* 0x00000002ff02723e */ /* 0x000fe200000000ff */
[----:B------:R-:W-:Y:S06]  /*1980*/  BRA `(.L_x_1531) ;  /* 0x0000000000047947 */ /* 0x000fec0003800000 */
.L_x_1519:
[----:B------:R-:W-:-:S07]  /*1990*/  PRMT R2, RZ, 0x7610, R2 ;  /* 0x00007610ff027816 */ /* 0x000fce0000000002 */
.L_x_1531:
[----:B------:R-:W-:Y:S05]  /*19a0*/  BSYNC B1 ;  /* 0x0000000000017941 */ /* 0x000fea0003800000 */
.L_x_1518:
        /* <DEDUP_REMOVED lines=14> */
.L_x_1511:
        /* <DEDUP_REMOVED lines=41> */
.L_x_1534:
        /* <DEDUP_REMOVED lines=22> */
.L_x_1535:
[----:B------:R-:W-:Y:S05]  /*1e80*/  BSYNC B0 ;  /* 0x0000000000007941 */ /* 0x000fea0003800000 */
.L_x_1533:
        /* <DEDUP_REMOVED lines=8> */
[----:B------:R-:W-:Y:S02]  /*1f10*/  MOV R14, UR6 ;  /* 0x00000006000e7c02 */ /* 0x000fe40008000f00 */
[----:B------:R-:W-:Y:S02]  /*1f20*/  MOV R15, R11 ;  /* 0x0000000b000f7202 */ /* 0x000fe40000000f00 */
[----:B------:R-:W-:-:S07]  /*1f30*/  MOV R16, 0x1f50 ;  /* 0x00001f5000107802 */ /* 0x000fce0000000f00 */
[----:B------:R-:W-:Y:S05]  /*1f40*/  CALL.REL.NOINC `($__internal_22_$__cuda_sm20_div_s64) ;  /* 0x0000001000787944 */ /* 0x000fea0003c00000 */
[----:B------:R-:W-:Y:S01]  /*1f50*/  ULDC UR5, c[0x0][0x220] ;  /* 0x0000880000057ab9 */ /* 0x000fe20000000800 */
[----:B------:R-:W-:Y:S01]  /*1f60*/  IADD3 R6, -R4, RZ, RZ ;  /* 0x000000ff04067210 */ /* 0x000fe20007ffe1ff */
[----:B------:R-:W-:-:S04]  /*1f70*/  IMAD.U32 R9, RZ, RZ, UR5 ;  /* 0x00000005ff097e24 */ /* 0x000fc8000f8e00ff */
[----:B------:R-:W-:Y:S01]  /*1f80*/  IMAD R6, R6, R9, R10 ;  /* 0x0000000906067224 */ /* 0x000fe200078e020a */
[----:B------:R-:W-:Y:S06]  /*1f90*/  BRA `(.L_x_1538) ;  /* 0x0000000000587947 */ /* 0x000fec0003800000 */
.L_x_1537:
[----:B------:R-:W-:Y:S02]  /*1fa0*/  ULDC UR5, c[0x0][0x220] ;  /* 0x0000880000057ab9 */ /* 0x000fe40000000800 */
[----:B------:R-:W-:-:S04]  /*1fb0*/  MOV R9, UR5 ;  /* 0x0000000500097c02 */ /* 0x000fc80008000f00 */
        /* <DEDUP_REMOVED lines=16> */
[----:B------:R-:W-:Y:S02]  /*20c0*/  @P1 IADD3 R4, R4, 0x1, RZ ;  /* 0x0000000104041810 */ /* 0x000fe40007ffe0ff */
[----:B------:R-:W-:-:S05]  /*20d0*/  @!P2 LOP3.LUT R4, RZ, R9, RZ, 0x33, !PT ;  /* 0x00000009ff04a212 */ /* 0x000fca00078e33ff */
[----:B------:R-:W-:-:S04]  /*20e0*/  IMAD.MOV R6, RZ, RZ, -R4 ;  /* 0x000000ffff067224 */ /* 0x000fc800078e0a04 */
[----:B------:R-:W-:-:S07]  /*20f0*/  IMAD R6, R9, R6, R10 ;  /* 0x0000000609067224 */ /* 0x000fce00078e020a */
.L_x_1538:
[----:B------:R-:W-:Y:S05]  /*2100*/  BSYNC B0 ;  /* 0x0000000000007941 */ /* 0x000fea0003800000 */
.L_x_1536:
        /* <DEDUP_REMOVED lines=15> */
[----:B0-----:R-:W-:-:S02]  /*2200*/  IADD3 R10, R2, 0xffffffe, RZ ;  /* 0x0ffffffe020a7810 */ /* 0x001fc40007ffe0ff */
        /* <DEDUP_REMOVED lines=15> */
[----:B------:R-:W-:-:S04]  /*2300*/  @!P0 IADD3 R8, R8, -R7, RZ ;  /* 0x8000000708088210 */ /* 0x000fc80007ffe0ff */
[----:B------:R-:W-:Y:S02]  /*2310*/  ISETP.GT.U32.AND P0, PT, R7, R8, PT ;  /* 0x000000080700720c */ /* 0x000fe40003f04070 */
[----:B--2---:R-:W-:Y:S01]  /*2320*/  VIADDMNMX R17, R2, R13, UR5, PT ;  /* 0x0000000502117e46 */ /* 0x004fe2000b80010d */
[----:B------:R-:W-:Y:S01]  /*2330*/  ULDC UR5, c[0x0][0x230] ;  /* 0x00008c0000057ab9 */ /* 0x000fe20000000800 */
[----:B------:R-:W-:Y:S02]  /*2340*/  VIMNMX R2, RZ, R2, !PT ;  /* 0x00000002ff027248 */ /* 0x000fe40007fe0100 */
[----:B------:R-:W-:-:S07]  /*2350*/  VIMNMX R17, R17, UR10, PT ;  /* 0x0000000a11117c48 */ /* 0x000fce000bfe0100 */
[----:B------:R-:W-:Y:S01]  /*2360*/  @!P0 IMAD.IADD R8, R8, 0x1, -R7 ;  /* 0x0000000108088824 */ /* 0x000fe200078e0a07 */
[----:B------:R-:W-:Y:S01]  /*2370*/  ISETP.GT.AND P0, PT, R17, R2, PT ;  /* 0x000000021100720c */ /* 0x000fe20003f04270 */
[----:B-1----:R-:W-:-:S03]  /*2380*/  VIADD R7, R12, UR11 ;  /* 0x0000000b0c077c36 */ /* 0x002fc60008000000 */
[----:B------:R-:W-:-:S04]  /*2390*/  MOV R10, R8 ;  /* 0x00000008000a7202 */ /* 0x000fc80000000f00 */
        /* <DEDUP_REMOVED lines=16> */
[--C-:B------:R-:W-:Y:S01]  /*24a0*/  SHF.R.S32.HI R7, RZ, 0x1f, R6.reuse ;  /* 0x0000001fff077819 */ /* 0x100fe20000011406 */
[----:B------:R-:W-:Y:S01]  /*24b0*/  VIADD R21, R8, 0x3 ;  /* 0x0000000308157836 */ /* 0x000fe20000000000 */
[----:B------:R-:W-:Y:S01]  /*24c0*/  VIMNMX3 R11, R10, R11, R13, !PT ;  /* 0x0000000b0a0b720f */ /* 0x000fe2000780010d */
[-C--:B------:R-:W-:Y:S01]  /*24d0*/  IMAD R13, R12, R9.reuse, RZ ;  /* 0x000000090c0d7224 */ /* 0x080fe200078e02ff */
[----:B------:R-:W-:Y:S01]  /*24e0*/  LOP3.LUT R10, RZ, R8, RZ, 0x33, !PT ;  /* 0x00000008ff0a7212 */ /* 0x000fe200078e33ff */
[----:B------:R-:W-:Y:S01]  /*24f0*/  IMAD.WIDE.U32 R6, R4, R9, R6 ;  /* 0x0000000904067225 */ /* 0x000fe200078e0006 */
[----:B------:R-:W-:-:S02]  /*2500*/  IADD3 R12, -R11, -0x2, -R8 ;  /* 0xfffffffe0b0c7810 */ /* 0x000fc40007ffe908 */
[----:B------:R-:W-:Y:S01]  /*2510*/  IADD3 R10, -R11, R10, RZ ;  /* 0x0000000a0b0a7210 */ /* 0x000fe20007ffe1ff */
[----:B------:R-:W-:Y:S01]  /*2520*/  IMAD R13, R4, UR5, R13 ;  /* 0x00000005040d7c24 */ /* 0x000fe2000f8e020d */
[----:B------:R-:W-:Y:S02]  /*2530*/  ISETP.GE.U32.AND P1, PT, R12, 0x3, PT ;  /* 0x000000030c00780c */ /* 0x000fe40003f26070 */
[----:B------:R-:W-:Y:S01]  /*2540*/  MOV R4, R2 ;  /* 0x0000000200047202 */ /* 0x000fe20000000f00 */
[----:B------:R-:W-:Y:S01]  /*2550*/  IMAD.IADD R16, R7, 0x1, R13 ;  /* 0x0000000107107824 */ /* 0x000fe200078e020d */
[----:B------:R-:W-:-:S09]  /*2560*/  LOP3.LUT R18, R10, 0x3, RZ, 0xc0, !PT ;  /* 0x000000030a127812 */ /* 0x000fd200078ec0ff */
.L_x_1551:
[----:B------:R-:W-:Y:S01]  /*2570*/  ISETP.NE.AND P0, PT, R18, RZ, PT ;  /* 0x000000ff1200720c */ /* 0x000fe20003f05270 */
[----:B------:R-:W-:Y:S01]  /*2580*/  ULDC.64 UR6, c[0x0][0x228] ;  /* 0x00008a0000067ab9 */ /* 0x000fe20000000a00 */
[----:B------:R-:W-:Y:S01]  /*2590*/  SHF.R.S32.HI R11, RZ, 0x1f, R4 ;  /* 0x0000001fff0b7819 */ /* 0x000fe20000011404 */
[----:B------:R-:W-:Y:S01]  /*25a0*/  IMAD R13, R16, UR6, RZ ;  /* 0x00000006100d7c24 */ /* 0x000fe2000f8e02ff */
[----:B------:R-:W-:Y:S01]  /*25b0*/  MOV R10, R4 ;  /* 0x00000004000a7202 */ /* 0x000fe20000000f00 */
[----:B------:R-:W-:Y:S01]  /*25c0*/  BSSY B2, `(.L_x_1542) ;  /* 0x0000020000027945 */ /* 0x000fe20003800000 */
[----:B------:R-:W-:Y:S01]  /*25d0*/  IADD3 R4, R4, 0x1, RZ ;  /* 0x0000000104047810 */ /* 0x000fe20007ffe0ff */
[C---:B------:R-:W-:Y:S02]  /*25e0*/  IMAD R13, R6.reuse, UR7, R13 ;  /* 0x00000007060d7c24 */ /* 0x040fe4000f8e020d */
[----:B------:R-:W-:Y:S01]  /*25f0*/  IMAD.WIDE.U32 R10, R6, UR6, R10 ;  /* 0x00000006060a7c25 */ /* 0x000fe2000f8e000a */
[----:B------:R-:W-:-:S03]  /*2600*/  ISETP.GE.AND P2, PT, R4, R17, PT ;  /* 0x000000110400720c */ /* 0x000fc60003f46270 */
[----:B------:R-:W-:Y:S01]  /*2610*/  IMAD.MOV.U32 R14, RZ, RZ, R8 ;  /* 0x000000ffff0e7224 */ /* 0x000fe200078e0008 */
[----:B------:R-:W-:Y:S01]  /*2620*/  IADD3 R22, R11, R13, RZ ;  /* 0x0000000d0b167210 */ /* 0x000fe20007ffe0ff */
[----:B------:R-:W-:Y:S08]  /*2630*/  @!P0 BRA `(.L_x_1543) ;  /* 0x0000000000608947 */ /* 0x000ff00003800000 */
        /* <DEDUP_REMOVED lines=11> */
[----:B--2---:R-:W-:Y:S02]  /*26f0*/  HADD2.F32 R15, -RZ, R14.H0_H0 ;  /* 0x2000000eff0f7230 */ /* 0x004fe40000004100 */
[----:B------:R-:W-:-:S03]  /*2700*/  VIADD R14, R8, 0x1 ;  /* 0x00000001080e7836 */ /* 0x000fc60000000000 */
[----:B------:R-:W-:-:S07]  /*2710*/  FADD.FTZ R20, R20, R15 ;  /* 0x0000000f14147221 */ /* 0x000fce0000010000 */
[----:B------:R-:W-:Y:S05]  /*2720*/  @!P0 BRA `(.L_x_1543) ;  /* 0x0000000000248947 */ /* 0x000fea0003800000 */
[----:B------:R-:W-:Y:S01]  /*2730*/  ISETP.NE.AND P0, PT, R18, 0x2, PT ;  /* 0x000000021200780c */ /* 0x000fe20003f05270 */
[----:B------:R-:W2:-:S12]  /*2740*/  LDG.E.U16 R14, desc[UR8][R12.64+0x2] ;  /* 0x000002080c0e7981 */ /* 0x000e98000c1e1500 */
[----:B------:R-:W3:Y:S01]  /*2750*/  @P0 LDG.E.U16 R23, desc[UR8][R12.64+0x4] ;  /* 0x000004080c170981 */ /* 0x000ee2000c1e1500 */
[----:B--2---:R-:W-:Y:S01]  /*2760*/  HADD2.F32 R15, -RZ, R14.H0_H0 ;  /* 0x2000000eff0f7230 */ /* 0x004fe20000004100 */
[----:B------:R-:W-:Y:S02]  /*2770*/  IADD3 R14, R8, 0x2, RZ ;  /* 0x00000002080e7810 */ /* 0x000fe40007ffe0ff */
[----:B------:R-:W-:Y:S02]  /*2780*/  @P0 MOV R14, R21 ;  /* 0x00000015000e0202 */ /* 0x000fe40000000f00 */
[----:B------:R-:W-:Y:S01]  /*2790*/  FADD.FTZ R20, R20, R15 ;  /* 0x0000000f14147221 */ /* 0x000fe20000010000 */
[----:B---3--:R-:W-:-:S05]  /*27a0*/  @P0 HADD2.F32 R23, -RZ, R23.H0_H0 ;  /* 0x20000017ff170230 */ /* 0x008fca0000004100 */
[----:B------:R-:W-:-:S07]  /*27b0*/  @P0 FADD.FTZ R20, R20, R23 ;  /* 0x0000001714140221 */ /* 0x000fce0000010000 */
.L_x_1543:
[----:B------:R-:W-:Y:S05]  /*27c0*/  BSYNC B2 ;  /* 0x0000000000027941 */ /* 0x000fea0003800000 */
.L_x_1542:
        /* <DEDUP_REMOVED lines=11> */
[----:B------:R-:W-:-:S04]  /*2880*/  ULDC.64 UR6, c[0x0][0x218] ;  /* 0x0000860000067ab9 */ /* 0x000fc80000000a00 */
[----:B------:R-:W-:Y:S02]  /*2890*/  IADD3 R11, R11, R13, RZ ;  /* 0x0000000d0b0b7210 */ /* 0x000fe40007ffe0ff */
[----:B------:R-:W-:-:S04]  /*28a0*/  LEA R10, P0, R12, UR6, 0x1 ;  /* 0x000000060c0a7c11 */ /* 0x000fc8000f8008ff */
[----:B------:R-:W-:Y:S02]  /*28b0*/  LEA.HI.X R11, R12, UR7, R11, 0x1, P0 ;  /* 0x000000070c0b7c11 */ /* 0x000fe400080f0c0b */
[----:B------:R-:W-:Y:S01]  /*28c0*/  PLOP3.LUT P0, PT, PT, PT, PT, 0x80, 0x0 ;  /* 0x000000000000781c */ /* 0x000fe20003f0f070 */
[----:B------:R-:W-:-:S12]  /*28d0*/  @!P3 BRA `(.L_x_1547) ;  /* 0x0000000000dcb947 */ /* 0x000fd80003800000 */
[----:B------:R-:W-:Y:S01]  /*28e0*/  PLOP3.LUT P0, PT, PT, PT, PT, 0x8, 0x0 ;  /* 0x000000000000781c */ /* 0x000fe20003f0e170 */
[----:B------:R-:W-:-:S12]  /*28f0*/  VIADD R13, R19, 0xfffffff4 ;  /* 0xfffffff4130d7836 */ /* 0x000fd80000000000 */
.L_x_1548:
        /* <DEDUP_REMOVED lines=8> */
[----:B--2---:R-:W-:-:S02]  /*2980*/  HADD2.F32 R27, -RZ, R26.H0_H0 ;  /* 0x2000001aff1b7230 */ /* 0x004fc40000004100 */
[----:B---3--:R-:W-:-:S03]  /*2990*/  HADD2.F32 R28, -RZ, R28.H0_H0 ;  /* 0x2000001cff1c7230 */ /* 0x008fc60000004100 */
[----:B------:R-:W-:Y:S01]  /*29a0*/  FADD.FTZ R27, R27, R20 ;  /* 0x000000141b1b7221 */ /* 0x000fe20000010000 */
[----:B----4-:R-:W-:-:S03]  /*29b0*/  HADD2.F32 R20, -RZ, R25.H0_H0 ;  /* 0x20000019ff147230 */ /* 0x010fc60000004100 */
[----:B------:R-:W-:Y:S01]  /*29c0*/  FADD.FTZ R27, R27, R28 ;  /* 0x0000001c1b1b7221 */ /* 0x000fe20000010000 */
[----:B-----5:R-:W-:-:S03]  /*29d0*/  HADD2.F32 R26, -RZ, R15.H0_H0 ;  /* 0x2000000fff1a7230 */ /* 0x020fc60000004100 */
[----:B------:R-:W-:Y:S01]  /*29e0*/  FADD.FTZ R27, R27, R20 ;  /* 0x000000141b1b7221 */ /* 0x000fe20000010000 */
[----:B------:R-:W2:Y:S04]  /*29f0*/  LDG.E.U16 R15, desc[UR8][R10.64+0x12] ;  /* 0x000012080a0f7981 */ /* 0x000ea8000c1e1500 */
[----:B------:R-:W3:Y:S01]  /*2a00*/  LDG.E.U16 R20, desc[UR8][R10.64+0x10] ;  /* 0x000010080a147981 */ /* 0x000ee2000c1e1500 */
[----:B------:R-:W-:Y:S02]  /*2a10*/  HADD2.F32 R25, -RZ, R24.H0_H0 ;  /* 0x20000018ff197230 */ /* 0x000fe40000004100 */
[----:B------:R-:W-:Y:S01]  /*2a20*/  FADD.FTZ R26, R27, R26 ;  /* 0x0000001a1b1a7221 */ /* 0x000fe20000010000 */
[----:B------:R-:W-:Y:S02]  /*2a30*/  HADD2.F32 R24, -RZ, R23.H0_H0 ;  /* 0x20000017ff187230 */ /* 0x000fe40000004100 */
[----:B------:R-:W4:Y:S01]  /*2a40*/  LDG.E.U16 R23, desc[UR8][R10.64+0x14] ;  /* 0x000014080a177981 */ /* 0x000f22000c1e1500 */
[----:B------:R-:W-:Y:S01]  /*2a50*/  FADD.FTZ R25, R26, R25 ;  /* 0x000000191a197221 */ /* 0x000fe20000010000 */
[----:B------:R-:W-:-:S02]  /*2a60*/  HADD2.F32 R27, -RZ, R22.H0_H0 ;  /* 0x20000016ff1b7230 */ /* 0x000fc40000004100 */
[----:B------:R-:W5:Y:S01]  /*2a70*/  LDG.E.U16 R22, desc[UR8][R10.64+0x16] ;  /* 0x000016080a167981 */ /* 0x000f62000c1e1500 */
[----:B------:R-:W-:Y:S01]  /*2a80*/  FADD.FTZ R24, R25, R24 ;  /* 0x0000001819187221 */ /* 0x000fe20000010000 */
[----:B------:R-:W-:Y:S02]  /*2a90*/  HADD2.F32 R26, -RZ, R12.H0_H0 ;  /* 0x2000000cff1a7230 */ /* 0x000fe40000004100 */
[----:B------:R-:W5:Y:S01]  /*2aa0*/  LDG.E.U16 R12, desc[UR8][R10.64+0x1a] ;  /* 0x00001a080a0c7981 */ /* 0x000f62000c1e1500 */
[----:B------:R-:W-:-:S03]  /*2ab0*/  FADD.FTZ R27, R24, R27 ;  /* 0x0000001b181b7221 */ /* 0x000fc60000010000 */
[----:B------:R-:W5:Y:S01]  /*2ac0*/  LDG.E.U16 R24, desc[UR8][R10.64+0x18] ;  /* 0x000018080a187981 */ /* 0x000f62000c1e1500 */
[----:B------:R-:W-:-:S03]  /*2ad0*/  FADD.FTZ R27, R27, R26 ;  /* 0x0000001a1b1b7221 */ /* 0x000fc60000010000 */
[----:B------:R-:W5:Y:S04]  /*2ae0*/  LDG.E.U16 R25, desc[UR8][R10.64+0x1c] ;  /* 0x00001c080a197981 */ /* 0x000f68000c1e1500 */
[----:B------:R0:W5:Y:S01]  /*2af0*/  LDG.E.U16 R26, desc[UR8][R10.64+0x1e] ;  /* 0x00001e080a1a7981 */ /* 0x000162000c1e1500 */
[----:B------:R-:W-:-:S04]  /*2b00*/  IADD3 R14, R14, 0x10, RZ ;  /* 0x000000100e0e7810 */ /* 0x000fc80007ffe0ff */
[----:B------:R-:W-:Y:S02]  /*2b10*/  ISETP.GE.AND P3, PT, R14, R13, PT ;  /* 0x0000000d0e00720c */ /* 0x000fe40003f66270 */
[----:B0-----:R-:W-:-:S04]  /*2b20*/  IADD3 R10, P4, R10, 0x20, RZ ;  /* 0x000000200a0a7810 */ /* 0x001fc80007f9e0ff */
[----:B------:R-:W-:Y:S01]  /*2b30*/  IADD3.X R11, RZ, R11, RZ, P4, !PT ;  /* 0x0000000bff0b7210 */ /* 0x000fe200027fe4ff */
[----:B--2---:R-:W-:Y:S02]  /*2b40*/  HADD2.F32 R15, -RZ, R15.H0_H0 ;  /* 0x2000000fff0f7230 */ /* 0x004fe40000004100 */
[----:B---3--:R-:W-:-:S05]  /*2b50*/  HADD2.F32 R20, -RZ, R20.H0_H0 ;  /* 0x20000014ff147230 */ /* 0x008fca0000004100 */
[----:B------:R-:W-:-:S04]  /*2b60*/  FADD.FTZ R20, R27, R20 ;  /* 0x000000141b147221 */ /* 0x000fc80000010000 */
[----:B------:R-:W-:Y:S01]  /*2b70*/  FADD.FTZ R15, R20, R15 ;  /* 0x0000000f140f7221 */ /* 0x000fe20000010000 */
[----:B----4-:R-:W-:Y:S02]  /*2b80*/  HADD2.F32 R20, -RZ, R23.H0_H0 ;  /* 0x20000017ff147230 */ /* 0x010fe40000004100 */
[----:B-----5:R-:W-:-:S03]  /*2b90*/  HADD2.F32 R22, -RZ, R22.H0_H0 ;  /* 0x20000016ff167230 */ /* 0x020fc60000004100 */
[----:B------:R-:W-:Y:S01]  /*2ba0*/  FADD.FTZ R15, R15, R20 ;  /* 0x000000140f0f7221 */ /* 0x000fe20000010000 */
[----:B------:R-:W-:-:S03]  /*2bb0*/  HADD2.F32 R24, -RZ, R24.H0_H0 ;  /* 0x20000018ff187230 */ /* 0x000fc60000004100 */
        /* <DEDUP_REMOVED lines=9> */
.L_x_1547:
[----:B------:R-:W-:Y:S05]  /*2c50*/  BSYNC B3 ;  /* 0x0000000000037941 */ /* 0x000fea0003800000 */
.L_x_1546:
        /* <DEDUP_REMOVED lines=12> */
[----:B------:R-:W-:-:S02]  /*2d20*/  PLOP3.LUT P0, PT, PT, PT, PT, 0x8, 0x0 ;  /* 0x000000000000781c */ /* 0x000fc40003f0e170 */
[----:B------:R-:W-:Y:S02]  /*2d30*/  IADD3 R14, R14, 0x8, RZ ;  /* 0x000000080e0e7810 */ /* 0x000fe40007ffe0ff */
[----:B0-----:R-:W-:-:S04]  /*2d40*/  IADD3 R10, P3, R10, 0x10, RZ ;  /* 0x000000100a0a7810 */ /* 0x001fc80007f7e0ff */
[----:B------:R-:W-:Y:S01]  /*2d50*/  IADD3.X R11, RZ, R11, RZ, P3, !PT ;  /* 0x0000000bff0b7210 */ /* 0x000fe20001ffe4ff */
[----:B--2---:R-:W-:Y:S02]  /*2d60*/  HADD2.F32 R25, -RZ, R24.H0_H0 ;  /* 0x20000018ff197230 */ /* 0x004fe40000004100 */
[----:B---3--:R-:W-:-:S03]  /*2d70*/  HADD2.F32 R26, -RZ, R26.H0_H0 ;  /* 0x2000001aff1a7230 */ /* 0x008fc60000004100 */
[----:B------:R-:W-:Y:S01]  /*2d80*/  FADD.FTZ R25, R20, R25 ;  /* 0x0000001914197221 */ /* 0x000fe20000010000 */
[----:B----4-:R-:W-:-:S03]  /*2d90*/  HADD2.F32 R20, -RZ, R27.H0_H0 ;  /* 0x2000001bff147230 */ /* 0x010fc60000004100 */
[----:B------:R-:W-:Y:S01]  /*2da0*/  FADD.FTZ R25, R25, R26 ;  /* 0x0000001a19197221 */ /* 0x000fe20000010000 */
        /* <DEDUP_REMOVED lines=10> */
[----:B------:R-:W-:-:S07]  /*2e50*/  FADD.FTZ R20, R12, R23 ;  /* 0x000000170c147221 */ /* 0x000fce0000010000 */
.L_x_1550:
[----:B------:R-:W-:Y:S05]  /*2e60*/  BSYNC B3 ;  /* 0x0000000000037941 */ /* 0x000fea0003800000 */
.L_x_1549:
[----:B------:R-:W-:-:S13]  /*2e70*/  ISETP.LT.OR P0, PT, R14, R19, P0 ;  /* 0x000000130e00720c */ /* 0x000fda0000701670 */
[----:B------:R-:W-:Y:S05]  /*2e80*/  @!P0 BRA `(.L_x_1545) ;  /* 0x0000000000308947 */ /* 0x000fea0003800000 */
        /* <DEDUP_REMOVED lines=12> */
.L_x_1545:
[----:B------:R-:W-:Y:S05]  /*2f50*/  BSYNC B2 ;  /* 0x0000000000027941 */ /* 0x000fea0003800000 */
.L_x_1544:
[----:B------:R-:W-:Y:S05]  /*2f60*/  @!P2 BRA `(.L_x_1551) ;  /* 0xfffffff40080a947 */ /* 0x000fea000383ffff */
[----:B------:R-:W-:Y:S05]  /*2f70*/  BSYNC B0 ;  /* 0x0000000000007941 */ /* 0x000fea0003800000 */
.L_x_1541:
        /* <DEDUP_REMOVED lines=9> */
[----:B------:R-:W-:Y:S01]  /*3010*/  F2FP.F16.F32.PACK_AB R2, RZ, R2 ;  /* 0x00000002ff02723e */ /* 0x000fe200000000ff */
[----:B------:R-:W-:Y:S06]  /*3020*/  BRA `(.L_x_1552) ;  /* 0x0000000000047947 */ /* 0x000fec0003800000 */
.L_x_1540:
[----:B------:R-:W-:-:S07]  /*3030*/  PRMT R2, RZ, 0x7610, R2 ;  /* 0x00007610ff027816 */ /* 0x000fce0000000002 */
.L_x_1552:
[----:B------:R-:W-:Y:S05]  /*3040*/  BSYNC B1 ;  /* 0x0000000000017941 */ /* 0x000fea0003800000 */
.L_x_1539:
        /* <DEDUP_REMOVED lines=14> */
        .weak           $__internal_22_$__cuda_sm20_div_s64
        .type           $__internal_22_$__cuda_sm20_div_s64,@function
        .size           $__internal_22_$__cuda_sm20_div_s64,(.L_x_1848 - $__internal_22_$__cuda_sm20_div_s64)
$__internal_22_$__cuda_sm20_div_s64:
        /* <DEDUP_REMOVED lines=21> */
[----:B------:R-:W-:-:S04]  /*3280*/  IADD3 R13, P2, R23, R12, RZ ;  /* 0x0000000c170d7210 */ /* 0x000fc80007f5e0ff */
[----:B------:R-:W-:Y:S01]  /*3290*/  IADD3.X R19, R19, R7, RZ, P0, !PT ;  /* 0x0000000713137210 */ /* 0x000fe200007fe4ff */
        /* <DEDUP_REMOVED lines=18> */
[----:B------:R-:W-:Y:S01]  /*33c0*/  IADD3.X R18, RZ, RZ, R7, P2, P1 ;  /* 0x000000ffff127210 */ /* 0x000fe200017e2407 */
[----:B------:R-:W-:-:S04]  /*33d0*/  HFMA2.MMA R7, -RZ, RZ, 0, 0 ;  /* 0x00000000ff077435 */ /* 0x000fc800000001ff */
[CC--:B------:R-:W-:Y:S02]  /*33e0*/  IMAD R23, R18.reuse, R19.reuse, RZ ;  /* 0x0000001312177224 */ /* 0x0c0fe400078e02ff */
[----:B------:R-:W-:-:S04]  /*33f0*/  IMAD.HI.U32 R21, R18, R19, RZ ;  /* 0x0000001312157227 */ /* 0x000fc800078e00ff */
[----:B------:R-:W-:-:S04]  /*3400*/  IMAD.WIDE.U32 R6, R12, R19, R6 ;  /* 0x000000130c067225 */ /* 0x000fc800078e0006 */
[----:B------:R-:W-:-:S04]  /*3410*/  IMAD.HI.U32 R6, P0, R18, R13, R6 ;  /* 0x0000000d12067227 */ /* 0x000fc80007800006 */
[----:B------:R-:W-:Y:S01]  /*3420*/  IMAD.X R21, RZ, RZ, R21, P0 ;  /* 0x000000ffff157224 */ /* 0x000fe200000e0615 */
[----:B------:R-:W-:-:S04]  /*3430*/  IADD3 R23, P1, R23, R6, RZ ;  /* 0x0000000617177210 */ /* 0x000fc80007f3e0ff */
[----:B------:R-:W-:Y:S01]  /*3440*/  IADD3.X R21, RZ, R21, RZ, P1, !PT ;  /* 0x00000015ff157210 */ /* 0x000fe20000ffe4ff */
[----:B------:R-:W-:-:S04]  /*3450*/  IMAD.WIDE.U32 R6, R23, R8, RZ ;  /* 0x0000000817067225 */ /* 0x000fc800078e00ff */
[----:B------:R-:W-:Y:S01]  /*3460*/  IMAD R7, R23, R9, R7 ;  /* 0x0000000917077224 */ /* 0x000fe200078e0207 */
[----:B------:R-:W-:-:S03]  /*3470*/  IADD3 R25, P1, -R6, R13, RZ ;  /* 0x0000000d06197210 */ /* 0x000fc60007f3e1ff */
[-C--:B------:R-:W-:Y:S01]  /*3480*/  IMAD R6, R21, R8.reuse, R7 ;  /* 0x0000000815067224 */ /* 0x080fe200078e0207 */
[----:B------:R-:W-:-:S04]  /*3490*/  ISETP.GE.U32.AND P0, PT, R25, R8, PT ;  /* 0x000000081900720c */ /* 0x000fc80003f06070 */
        /* <DEDUP_REMOVED lines=8> */
[----:B------:R-:W-:Y:S02]  /*3520*/  SEL R13, R13, R19, P0 ;  /* 0x000000130d0d7207 */ /* 0x000fe40000000000 */
[----:B------:R-:W-:Y:S02]  /*3530*/  ISETP.GE.U32.AND P1, PT, R7, R8, PT ;  /* 0x000000080700720c */ /* 0x000fe40003f26070 */
[----:B------:R-:W-:Y:S02]  /*3540*/  SEL R8, R12, R21, P0 ;  /* 0x000000150c087207 */ /* 0x000fe40000000000 */
[----:B------:R-:W-:Y:S02]  /*3550*/  IADD3 R6, P2, R23, 0x1, RZ ;  /* 0x0000000117067810 */ /* 0x000fe40007f5e0ff */
[----:B------:R-:W-:-:S02]  /*3560*/  ISETP.GE.U32.AND.EX P0, PT, R13, R9, PT, P1 ;  /* 0x000000090d00720c */ /* 0x000fc40003f06110 */
[-C--:B------:R-:W-:Y:S02]  /*3570*/  IADD3.X R9, RZ, R8.reuse, RZ, P2, !PT ;  /* 0x00000008ff097210 */ /* 0x080fe400017fe4ff */
[----:B------:R-:W-:Y:S02]  /*3580*/  SEL R6, R6, R23, P0 ;  /* 0x0000001706067207 */ /* 0x000fe40000000000 */
[----:B------:R-:W-:Y:S02]  /*3590*/  LOP3.LUT R12, R4, R15, RZ, 0x3c, !PT ;  /* 0x0000000f040c7212 */ /* 0x000fe400078e3cff */
[----:B------:R-:W-:Y:S02]  /*35a0*/  SEL R9, R9, R8, P0 ;  /* 0x0000000809097207 */ /* 0x000fe40000000000 */
[----:B------:R-:W-:Y:S02]  /*35b0*/  IADD3 R7, P2, RZ, -R6, RZ ;  /* 0x80000006ff077210 */ /* 0x000fe40007f5e0ff */
[----:B------:R-:W-:-:S02]  /*35c0*/  ISETP.NE.U32.AND P0, PT, R14, RZ, PT ;  /* 0x000000ff0e00720c */ /* 0x000fc40003f05070 */
[----:B------:R-:W-:Y:S01]  /*35d0*/  ISETP.GE.AND P1, PT, R12, RZ, PT ;  /* 0x000000ff0c00720c */ /* 0x000fe20003f26270 */
[----:B------:R-:W-:Y:S01]  /*35e0*/  IMAD.X R8, RZ, RZ, ~R9, P2 ;  /* 0x000000ffff087224 */ /* 0x000fe200010e0e09 */
[----:B------:R-:W-:Y:S02]  /*35f0*/  ISETP.NE.AND.EX P0, PT, R4, RZ, PT, P0 ;  /* 0x000000ff0400720c */ /* 0x000fe40003f05300 */
[----:B------:R-:W-:Y:S01]  /*3600*/  SEL R4, R7, R6, !P1 ;  /* 0x0000000607047207 */ /* 0x000fe20004800000 */
[----:B------:R-:W-:Y:S01]  /*3610*/  HFMA2.MMA R7, -RZ, RZ, 0, 0 ;  /* 0x00000000ff077435 */ /* 0x000fe200000001ff */
[----:B------:R-:W-:Y:S02]  /*3620*/  MOV R6, R16 ;  /* 0x0000001000067202 */ /* 0x000fe40000000f00 */
[----:B------:R-:W-:Y:S02]  /*3630*/  SEL R9, R8, R9, !P1 ;  /* 0x0000000908097207 */ /* 0x000fe40004800000 */
[----:B------:R-:W-:-:S02]  /*3640*/  SEL R4, R4, 0xffffffff, P0 ;  /* 0xffffffff04047807 */ /* 0x000fc40000000000 */
[----:B------:R-:W-:Y:S01]  /*3650*/  SEL R9, R9, 0xffffffff, P0 ;  /* 0xffffffff09097807 */ /* 0x000fe20000000000 */
[----:B------:R-:W-:Y:S06]  /*3660*/  RET.REL.NODEC R6 `(_ZN2at6native49_GLOBAL__N__3489678a_16_AveragePool2d_cu_fb80407625avg_pool2d_out_cuda_frameIN3c104HalfEfEEviPKT_lllliiiiiiiPS5_ibb) ;  /* 0xffffffc806647950 */ /* 0x000fec0003c3ffff */
.L_x_1553:
        /* <DEDUP_REMOVED lines=9> */
.L_x_1848:


//--------------------- .text._ZN2at6native49_GLOBAL__N__3489678a_16_AveragePool2d_cu_fb80407630avg_pool2d_out_cuda_frame_nhwcIN3c104HalfEfEEviPKT_llliiiiiiiiPS5_ibb --------------------------
	.section	.text._ZN2at6native49_GLOBAL__N__3489678a_16_AveragePool2d_cu_fb80407630avg_pool2d_out_cuda_frame_nhwcIN3c104HalfEfEEviPKT_llliiiiiiiiPS5_ibb,"ax",@progbits
	.align	128
.text._ZN2at6native49_GLOBAL__N__3489678a_16_AveragePool2d_cu_fb80407630avg_pool2d_out_cuda_frame_nhwcIN3c104HalfEfEEviPKT_llliiiiiiiiPS5_ibb:
        .type           _ZN2at6native49_GLOBAL__N__3489678a_16_AveragePool2d_cu_fb80407630avg_pool2d_out_cuda_frame_nhwcIN3c104HalfEfEEviPKT_llliiiiiiiiPS5_ibb,@function
        .size           _ZN2at6native49_GLOBAL__N__3489678a_16_AveragePool2d_cu_fb80407630avg_pool2d_out_cuda_frame_nhwcIN3c104HalfEfEEviPKT_llliiiiiiiiPS5_ibb,(.L_x_1850 - _ZN2at6native49_GLOBAL__N__3489678a_16_AveragePool2d_cu_fb80407630avg_pool2d_out_cuda_frame_nhwcIN3c104HalfEfEEviPKT_llliiiiiiiiPS5_ibb)
        .other          _ZN2at6native49_GLOBAL__N__3489678a_16_AveragePool2d_cu_fb80407630avg_pool2d_out_cuda_frame_nhwcIN3c104HalfEfEEviPKT_llliiiiiiiiPS5_ibb,@"STO_CUDA_ENTRY STV_DEFAULT"
_ZN2at6native49_GLOBAL__N__3489678a_16_AveragePool2d_cu_fb80407630avg_pool2d_out_cuda_frame_nhwcIN3c104HalfEfEEviPKT_llliiiiiiiiPS5_ibb:
        /* <DEDUP_REMOVED lines=23> */
.L_x_1578:
        /* <DEDUP_REMOVED lines=11> */
[----:B------:R-:W-:Y:S05]  /*0220*/  CALL.REL.NOINC `($__internal_23_$__cuda_sm20_div_s64) ;  /* 0x0000003800507944 */ /* 0x000fea0003c00000 */
[----:B------:R-:W-:Y:S01]  /*0230*/  IADD3 R7, -R8, RZ, RZ ;  /* 0x000000ff08077210 */ /* 0x000fe20007ffe1ff */
[----:B------:R-:W-:Y:S01]  /*0240*/  ULDC UR6, c[0x0][0x220] ;  /* 0x0000880000067ab9 */ /* 0x000fe20000000800 */
[----:B------:R-:W-:Y:S02]  /*0250*/  IMAD.MOV.U32 R14, RZ, RZ, R8 ;  /* 0x000000ffff0e7224 */ /* 0x000fe400078e0008 */
[----:B------:R-:W-:Y:S02]  /*0260*/  IMAD.MOV.U32 R15, RZ, RZ, R9 ;  /* 0x000000ffff0f7224 */ /* 0x000fe400078e0009 */
[----:B------:R-:W-:Y:S01]  /*0270*/  IMAD R2, R7, UR6, R0 ;  /* 0x0000000607027c24 */ /* 0x000fe2000f8e0200 */
[----:B------:R-:W-:Y:S06]  /*0280*/  BRA `(.L_x_1557) ;  /* 0x0000000000587947 */ /* 0x000fec0003800000 */
.L_x_1556:
        /* <DEDUP_REMOVED lines=22> */
.L_x_1557:
[----:B------:R-:W-:Y:S05]  /*03f0*/  BSYNC B0 ;  /* 0x0000000000007941 */ /* 0x000fea0003800000 */
.L_x_1555:
[----:B------:R-:W0:Y:S01]  /*0400*/  LDC.64 R18, c[0x0][0x238] ;  /* 0x00008e00ff127b82 */ /* 0x000e220000000a00 */
[----:B------:R-:W-:Y:S01]  /*0410*/  BSSY B0, `(.L_x_1558) ;  /* 0x0000028000007945 */ /* 0x000fe20003800000 */
[----:B0-----:R-:W-:-:S04]  /*0420*/  SHF.R.S32.HI R6, RZ, 0x1f, R19 ;  /* 0x0000001fff067819 */ /* 0x001fc80000011413 */
        /* <DEDUP_REMOVED lines=8> */
[----:B------:R-:W-:Y:S05]  /*04b0*/  CALL.REL.NOINC `($__internal_23_$__cuda_sm20_div_s64) ;  /* 0x0000003400ac7944 */ /* 0x000fea0003c00000 */
[----:B------:R-:W-:Y:S01]  /*04c0*/  IADD3 R7, -R8, RZ, RZ ;  /* 0x000000ff08077210 */ /* 0x000fe20007ffe1ff */
[----:B------:R-:W-:Y:S01]  /*04d0*/  ULDC UR6, c[0x0][0x23c] ;  /* 0x00008f0000067ab9 */ /* 0x000fe20000000800 */
[----:B------:R-:W-:-:S03]  /*04e0*/  IMAD.MOV.U32 R15, RZ, RZ, R9 ;  /* 0x000000ffff0f7224 */ /* 0x000fc600078e0009 */
[----:B------:R-:W-:Y:S02]  /*04f0*/  IMAD R20, R7, UR6, R14 ;  /* 0x0000000607147c24 */ /* 0x000fe4000f8e020e */
[----:B------:R-:W-:Y:S01]  /*0500*/  IMAD.MOV.U32 R14, RZ, RZ, R8 ;  /* 0x000000ffff0e7224 */ /* 0x000fe200078e0008 */
[----:B------:R-:W-:Y:S06]  /*0510*/  BRA `(.L_x_1560) ;  /* 0x00000000005c7947 */ /* 0x000fec0003800000 */
.L_x_1559:
        /* <DEDUP_REMOVED lines=23> */
.L_x_1560:
[----:B------:R-:W-:Y:S05]  /*0690*/  BSYNC B0 ;  /* 0x0000000000007941 */ /* 0x000fea0003800000 */
.L_x_1558:
        /* <DEDUP_REMOVED lines=10> */
[----:B------:R-:W-:Y:S05]  /*0740*/  CALL.REL.NOINC `($__internal_23_$__cuda_sm20_div_s64) ;  /* 0x0000003400087944 */ /* 0x000fea0003c00000 */
[--C-:B------:R-:W-:Y:S01]  /*0750*/  IMAD.MOV R15, RZ, RZ, -R8.reuse ;  /* 0x000000ffff0f7224 */ /* 0x100fe200078e0a08 */
[----:B------:R-:W-:Y:S01]  /*0760*/  ULDC UR6, c[0x0][0x238] ;  /* 0x00008e0000067ab9 */ /* 0x000fe20000000800 */
[----:B------:R-:W-:Y:S02]  /*0770*/  IMAD.MOV.U32 R4, RZ, RZ, R8 ;  /* 0x000000ffff047224 */ /* 0x000fe400078e0008 */
[----:B------:R-:W-:Y:S01]  /*0780*/  IMAD R15, R15, UR6, R14 ;  /* 0x000000060f0f7c24 */ /* 0x000fe2000f8e020e */
[----:B------:R-:W-:Y:S06]  /*0790*/  BRA `(.L_x_1563) ;  /* 0x0000000000547947 */ /* 0x000fec0003800000 */
.L_x_1562:
        /* <DEDUP_REMOVED lines=21> */
.L_x_1563:
[----:B------:R-:W-:Y:S05]  /*08f0*/  BSYNC B0 ;  /* 0x0000000000007941 */ /* 0x000fea0003800000 */
.L_x_1561:
        /* <DEDUP_REMOVED lines=46> */
.L_x_1576:
        /* <DEDUP_REMOVED lines=31> */
[----:B------:R-:W-:Y:S02]  /*0dd0*/  ISETP.NE.AND P0, PT, R10, 0x1, PT ;  /* 0x000000010a00780c */ /* 0x000fe40003f05270 */
[----:B------:R-:W-:Y:S01]  /*0de0*/  MOV R26, R16 ;  /* 0x00000010001a7202 */ /* 0x000fe20000000f00 */
[----:B--2---:R-:W-:-:S05]  /*0df0*/  HADD2.F32 R28, -RZ, R32.H0_H0 ;  /* 0x20000020ff1c7230 */ /* 0x004fca0000004100 */
[----:B------:R-:W-:-:S05]  /*0e00*/  FADD.FTZ R29, R29, R28 ;  /* 0x0000001c1d1d7221 */ /* 0x000fca0000010000 */
        /* <DEDUP_REMOVED lines=20> */
[----:B------:R-:W-:Y:S01]  /*0f50*/  IMAD.MOV.U32 R26, RZ, RZ, R14 ;  /* 0x000000ffff1a7224 */ /* 0x000fe200078e000e */
[----:B------:R-:W-:Y:S01]  /*0f60*/  @P0 IADD3 R26, R18, 0x3, RZ ;  /* 0x00000003121a0810 */ /* 0x000fe20007ffe0ff */
[----:B--2---:R-:W-:-:S05]  /*0f70*/  HADD2.F32 R24, -RZ, R20.H0_H0 ;  /* 0x20000014ff187230 */ /* 0x004fca0000004100 */
[----:B------:R-:W-:Y:S01]  /*0f80*/  FADD.FTZ R29, R29, R24 ;  /* 0x000000181d1d7221 */ /* 0x000fe20000010000 */
[----:B---3--:R-:W-:-:S05]  /*0f90*/  @P0 HADD2.F32 R28, -RZ, R22.H0_H0 ;  /* 0x20000016ff1c0230 */ /* 0x008fca0000004100 */
[----:B------:R-:W-:-:S07]  /*0fa0*/  @P0 FADD.FTZ R29, R29, R28 ;  /* 0x0000001c1d1d0221 */ /* 0x000fce0000010000 */
.L_x_1568:
[----:B------:R-:W-:Y:S05]  /*0fb0*/  BSYNC B2 ;  /* 0x0000000000027941 */ /* 0x000fea0003800000 */
.L_x_1567:
        /* <DEDUP_REMOVED lines=9> */
.L_x_1573:
        /* <DEDUP_REMOVED lines=47> */
[----:B--2---:R-:W-:-:S05]  /*1340*/  HADD2.F32 R36, -RZ, R36.H0_H0 ;  /* 0x20000024ff247230 */ /* 0x004fca0000004100 */
[----:B------:R-:W-:Y:S01]  /*1350*/  FADD.FTZ R29, R36, R29 ;  /* 0x0000001d241d7221 */ /* 0x000fe20000010000 */
[----:B------:R-:W-:Y:S01]  /*1360*/  IADD3 R36, P3, R32, UR4, RZ ;  /* 0x0000000420247c10 */ /* 0x000fe2000ff7e0ff */
[----:B---3--:R-:W-:-:S03]  /*1370*/  HADD2.F32 R34, -RZ, R34.H0_H0 ;  /* 0x20000022ff227230 */ /* 0x008fc60000004100 */
[----:B------:R-:W-:Y:S02]  /*1380*/  IADD3.X R37, R33, UR7, RZ, P3, !PT ;  /* 0x0000000721257c10 */ /* 0x000fe40009ffe4ff */
[----:B-1----:R-:W-:Y:S01]  /*1390*/  IADD3 R32, P3, R36, UR4, RZ ;  /* 0x0000000424207c10 */ /* 0x002fe2000ff7e0ff */
[----:B------:R-:W-:Y:S02]  /*13a0*/  FADD.FTZ R34, R29, R34 ;  /* 0x000000221d227221 */ /* 0x000fe40000010000 */
[----:B------:R4:W2:Y:S01]  /*13b0*/  LDG.E.U16 R29, desc[UR8][R36.64] ;  /* 0x00000008241d7981 */ /* 0x0008a2000c1e1500 */
[----:B------:R-:W-:Y:S01]  /*13c0*/  IADD3.X R33, R37, UR7, RZ, P3, !PT ;  /* 0x0000000725217c10 */ /* 0x000fe20009ffe4ff */
[----:B----4-:R-:W-:-:S04]  /*13d0*/  HADD2.F32 R37, -RZ, R24.H0_H0 ;  /* 0x20000018ff257230 */ /* 0x010fc80000004100 */
[----:B------:R-:W3:Y:S01]  /*13e0*/  LDG.E.U16 R24, desc[UR8][R32.64] ;  /* 0x0000000820187981 */ /* 0x000ee2000c1e1500 */
[----:B------:R-:W-:Y:S01]  /*13f0*/  FADD.FTZ R34, R34, R37 ;  /* 0x0000002522227221 */ /* 0x000fe20000010000 */
[----:B------:R-:W-:-:S04]  /*1400*/  IMAD.WIDE.U32 R36, R20, UR12, R22 ;  /* 0x0000000c14247c25 */ /* 0x000fc8000f8e0016 */
[----:B------:R-:W-:Y:S01]  /*1410*/  IMAD.IADD R21, R37, 0x1, R21 ;  /* 0x0000000125157824 */ /* 0x000fe200078e0215 */
[----:B------:R-:W-:Y:S01]  /*1420*/  LEA R20, P3, R36, UR14, 0x1 ;  /* 0x0000000e24147c11 */ /* 0x000fe2000f8608ff */
[----:B-----5:R-:W-:-:S03]  /*1430*/  HADD2.F32 R31, -RZ, R31.H0_H0 ;  /* 0x2000001fff1f7230 */ /* 0x020fc60000004100 */
[----:B------:R-:W-:Y:S02]  /*1440*/  LEA.HI.X R21, R36, UR15, R21, 0x1, P3 ;  /* 0x0000000f24157c11 */ /* 0x000fe400098f0c15 */
[----:B------:R-:W-:Y:S01]  /*1450*/  IADD3 R36, P3, R20, UR4, RZ ;  /* 0x0000000414247c10 */ /* 0x000fe2000ff7e0ff */
[----:B------:R-:W-:Y:S01]  /*1460*/  FADD.FTZ R34, R34, R31 ;  /* 0x0000001f22227221 */ /* 0x000fe20000010000 */
[----:B------:R-:W-:Y:S02]  /*1470*/  HADD2.F32 R31, -RZ, R28.H0_H0 ;  /* 0x2000001cff1f7230 */ /* 0x000fe40000004100 */
        /* <DEDUP_REMOVED lines=12> */
[----:B------:R-:W-:-:S05]  /*1540*/  IMAD.WIDE.U32 R20, R12, UR10, R20 ;  /* 0x0000000a0c147c25 */ /* 0x000fca000f8e0014 */
[----:B------:R-:W-:Y:S01]  /*1550*/  IADD3 R35, R35, R21, RZ ;  /* 0x0000001523237210 */ /* 0x000fe20007ffe0ff */
[----:B------:R-:W-:-:S04]  /*1560*/  IMAD.WIDE.U32 R22, R20, UR12, R22 ;  /* 0x0000000c14167c25 */ /* 0x000fc8000f8e0016 */
[----:B------:R-:W-:-:S04]  /*1570*/  IMAD R35, R35, UR12, RZ ;  /* 0x0000000c23237c24 */ /* 0x000fc8000f8e02ff */
[----:B------:R-:W-:Y:S01]  /*1580*/  IMAD R35, R20, UR13, R35 ;  /* 0x0000000d14237c24 */ /* 0x000fe2000f8e0223 */
[----:B------:R-:W-:-:S03]  /*1590*/  LEA R20, P3, R22, UR14, 0x1 ;  /* 0x0000000e16147c11 */ /* 0x000fc6000f8608ff */
[----:B------:R-:W-:Y:S02]  /*15a0*/  IMAD.IADD R23, R23, 0x1, R35 ;  /* 0x0000000117177824 */ /* 0x000fe400078e0223 */
[----:B------:R-:W-:-:S03]  /*15b0*/  HADD2.F32 R35, -RZ, R30.H0_H0 ;  /* 0x2000001eff237230 */ /* 0x000fc60000004100 */
        /* <DEDUP_REMOVED lines=14> */
[----:B--2---:R-:W-:-:S05]  /*16a0*/  HADD2.F32 R29, -RZ, R29.H0_H0 ;  /* 0x2000001dff1d7230 */ /* 0x004fca0000004100 */
[----:B------:R-:W-:Y:S01]  /*16b0*/  FADD.FTZ R29, R30, R29 ;  /* 0x0000001d1e1d7221 */ /* 0x000fe20000010000 */
[----:B---3--:R-:W-:-:S05]  /*16c0*/  HADD2.F32 R24, -RZ, R24.H0_H0 ;  /* 0x20000018ff187230 */ /* 0x008fca0000004100 */
[----:B------:R-:W-:Y:S01]  /*16d0*/  FADD.FTZ R24, R29, R24 ;  /* 0x000000181d187221 */ /* 0x000fe20000010000 */
[----:B----4-:R-:W-:-:S05]  /*16e0*/  HADD2.F32 R21, -RZ, R28.H0_H0 ;  /* 0x2000001cff157230 */ /* 0x010fca0000004100 */
[----:B------:R-:W-:Y:S01]  /*16f0*/  FADD.FTZ R21, R24, R21 ;  /* 0x0000001518157221 */ /* 0x000fe20000010000 */
[----:B-----5:R-:W-:-:S05]  /*1700*/  HADD2.F32 R28, -RZ, R33.H0_H0 ;  /* 0x20000021ff1c7230 */ /* 0x020fca0000004100 */
[----:B------:R-:W-:Y:S01]  /*1710*/  FADD.FTZ R21, R21, R28 ;  /* 0x0000001c15157221 */ /* 0x000fe20000010000 */
[----:B------:R-:W-:-:S05]  /*1720*/  HADD2.F32 R32, -RZ, R32.H0_H0 ;  /* 0x20000020ff207230 */ /* 0x000fca0000004100 */
        /* <DEDUP_REMOVED lines=11> */
[----:B------:R-:W-:Y:S06]  /*17e0*/  @!P3 BRA `(.L_x_1573) ;  /* 0xfffffff80018b947 */ /* 0x000fec000383ffff */
.L_x_1572:
[----:B------:R-:W-:Y:S05]  /*17f0*/  BSYNC B3 ;  /* 0x0000000000037941 */ /* 0x000fea0003800000 */
.L_x_1571:
[----:B------:R-:W-:Y:S01]  /*1800*/  IADD3 R20, R7, -R26, RZ ;  /* 0x8000001a07147210 */ /* 0x000fe20007ffe0ff */
[----:B------:R-:W-:Y:S03]  /*1810*/  BSSY B3, `(.L_x_1574) ;  /* 0x0000044000037945 */ /* 0x000fe60003800000 */
        /* <DEDUP_REMOVED lines=9> */
[----:B------:R-:W-:-:S04]  /*18b0*/  IMAD.WIDE.U32 R30, R12, UR10, R20 ;  /* 0x0000000a0c1e7c25 */ /* 0x000fc8000f8e0014 */
[----:B------:R-:W-:Y:S01]  /*18c0*/  VIADD R20, R26, 0x4 ;  /* 0x000000041a147836 */ /* 0x000fe20000000000 */
[----:B------:R-:W-:Y:S01]  /*18d0*/  IADD3 R24, R33, R31, RZ ;  /* 0x0000001f21187210 */ /* 0x000fe20007ffe0ff */
[----:B------:R-:W-:-:S03]  /*18e0*/  IMAD.MOV.U32 R22, RZ, RZ, R2 ;  /* 0x000000ffff167224 */ /* 0x000fc600078e0002 */
[----:B------:R-:W-:Y:S01]  /*18f0*/  SHF.R.S32.HI R21, RZ, 0x1f, R20 ;  /* 0x0000001fff157819 */ /* 0x000fe20000011414 */
[----:B------:R-:W-:Y:S02]  /*1900*/  IMAD R31, R24, UR12, RZ ;  /* 0x0000000c181f7c24 */ /* 0x000fe4000f8e02ff */
[----:B------:R-:W-:-:S04]  /*1910*/  IMAD.WIDE.U32 R24, R30, UR12, R22 ;  /* 0x0000000c1e187c25 */ /* 0x000fc8000f8e0016 */
[----:B------:R-:W-:Y:S02]  /*1920*/  IMAD R31, R30, UR13, R31 ;  /* 0x0000000d1e1f7c24 */ /* 0x000fe4000f8e021f */
[----:B------:R-:W-:Y:S01]  /*1930*/  IMAD.WIDE.U32 R20, R12, UR10, R20 ;  /* 0x0000000a0c147c25 */ /* 0x000fe2000f8e0014 */
[----:B------:R-:W-:Y:S02]  /*1940*/  ULDC.64 UR10, c[0x0][0x218] ;  /* 0x00008600000a7ab9 */ /* 0x000fe40000000a00 */
[----:B------:R-:W-:Y:S01]  /*1950*/  LEA R34, P0, R24, UR10, 0x1 ;  /* 0x0000000a18227c11 */ /* 0x000fe2000f8008ff */
[----:B------:R-:W-:Y:S01]  /*1960*/  IMAD.IADD R21, R33, 0x1, R21 ;  /* 0x0000000121157824 */ /* 0x000fe200078e0215 */
[----:B------:R-:W-:Y:S02]  /*1970*/  IADD3 R25, R25, R31, RZ ;  /* 0x0000001f19197210 */ /* 0x000fe40007ffe0ff */
[----:B------:R-:W-:Y:S01]  /*1980*/  IADD3 R36, P3, R34, UR4, RZ ;  /* 0x0000000422247c10 */ /* 0x000fe2000ff7e0ff */
[----:B------:R-:W-:Y:S01]  /*1990*/  IMAD R21, R21, UR12, RZ ;  /* 0x0000000c15157c24 */ /* 0x000fe2000f8e02ff */
[----:B------:R-:W-:Y:S01]  /*19a0*/  LEA.HI.X R35, R24, UR11, R25, 0x1, P0 ;  /* 0x0000000b18237c11 */ /* 0x000fe200080f0c19 */
[----:B------:R-:W-:Y:S01]  /*19b0*/  IMAD.WIDE.U32 R24, R20, UR12, R22 ;  /* 0x0000000c14187c25 */ /* 0x000fe2000f8e0016 */
[----:B------:R-:W-:-:S02]  /*19c0*/  IADD3 R32, P0, R36, UR4, RZ ;  /* 0x0000000424207c10 */ /* 0x000fc4000ff1e0ff */
[----:B------:R-:W-:Y:S01]  /*19d0*/  IADD3.X R37, R35, UR7, RZ, P3, !PT ;  /* 0x0000000723257c10 */ /* 0x000fe20009ffe4ff */
[----:B------:R-:W2:Y:S01]  /*19e0*/  LDG.E.U16 R34, desc[UR8][R34.64] ;  /* 0x0000000822227981 */ /* 0x000ea2000c1e1500 */
[----:B------:R-:W-:Y:S01]  /*19f0*/  IMAD R21, R20, UR13, R21 ;  /* 0x0000000d14157c24 */ /* 0x000fe2000f8e0215 */
[----:B------:R-:W-:Y:S02]  /*1a00*/  IADD3 R30, P3, R32, UR4, RZ ;  /* 0x00000004201e7c10 */ /* 0x000fe4000ff7e0ff */
[----:B------:R-:W-:Y:S01]  /*1a10*/  IADD3.X R33, R37, UR7, RZ, P0, !PT ;  /* 0x0000000725217c10 */ /* 0x000fe200087fe4ff */
[----:B------:R0:W3:Y:S01]  /*1a20*/  LDG.E.U16 R28, desc[UR8][R36.64] ;  /* 0x00000008241c7981 */ /* 0x0000e2000c1e1500 */
[----:B------:R-:W-:Y:S01]  /*1a30*/  IMAD.IADD R21, R25, 0x1, R21 ;  /* 0x0000000119157824 */ /* 0x000fe200078e0215 */
[----:B------:R-:W-:Y:S02]  /*1a40*/  LEA R22, P0, R24, UR10, 0x1 ;  /* 0x0000000a18167c11 */ /* 0x000fe4000f8008ff */
[----:B------:R-:W-:Y:S01]  /*1a50*/  IADD3.X R31, R33, UR7, RZ, P3, !PT ;  /* 0x00000007211f7c10 */ /* 0x000fe20009ffe4ff */
[----:B------:R-:W4:Y:S01]  /*1a60*/  LDG.E.U16 R32, desc[UR8][R32.64] ;  /* 0x0000000820207981 */ /* 0x000f22000c1e1500 */
[----:B------:R-:W-:-:S02]  /*1a70*/  IADD3 R20, P3, R22, UR4, RZ ;  /* 0x0000000416147c10 */ /* 0x000fc4000ff7e0ff */
[----:B------:R-:W-:Y:S01]  /*1a80*/  LEA.HI.X R23, R24, UR11, R21, 0x1, P0 ;  /* 0x0000000b18177c11 */ /* 0x000fe200080f0c15 */
[----:B------:R3:W5:Y:S01]  /*1a90*/  LDG.E.U16 R30, desc[UR8][R30.64] ;  /* 0x000000081e1e7981 */ /* 0x000762000c1e1500 */
[----:B------:R-:W-:Y:S02]  /*1aa0*/  IADD3 R24, P0, R20, UR4, RZ ;  /* 0x0000000414187c10 */ /* 0x000fe4000ff1e0ff */
        /* <DEDUP_REMOVED lines=10> */
[----:B--2---:R-:W-:Y:S02]  /*1b50*/  HADD2.F32 R34, -RZ, R34.H0_H0 ;  /* 0x20000022ff227230 */ /* 0x004fe40000004100 */
[----:B---3--:R-:W-:-:S03]  /*1b60*/  HADD2.F32 R31, -RZ, R28.H0_H0 ;  /* 0x2000001cff1f7230 */ /* 0x008fc60000004100 */
[----:B------:R-:W-:Y:S01]  /*1b70*/  FADD.FTZ R34, R29, R34 ;  /* 0x000000221d227221 */ /* 0x000fe20000010000 */
[----:B----4-:R-:W-:-:S03]  /*1b80*/  HADD2.F32 R32, -RZ, R32.H0_H0 ;  /* 0x20000020ff207230 */ /* 0x010fc60000004100 */
[----:B------:R-:W-:Y:S01]  /*1b90*/  FADD.FTZ R31, R34, R31 ;  /* 0x0000001f221f7221 */ /* 0x000fe20000010000 */
[----:B-----5:R-:W-:-:S03]  /*1ba0*/  HADD2.F32 R30, -RZ, R30.H0_H0 ;  /* 0x2000001eff1e7230 */ /* 0x020fc60000004100 */
[----:B------:R-:W-:Y:S01]  /*1bb0*/  FADD.FTZ R31, R31, R32 ;  /* 0x000000201f1f7221 */ /* 0x000fe20000010000 */
[----:B0-----:R-:W-:-:S03]  /*1bc0*/  HADD2.F32 R21, -RZ, R22.H0_H0 ;  /* 0x20000016ff157230 */ /* 0x001fc60000004100 */
        /* <DEDUP_REMOVED lines=8> */
.L_x_1575:
[----:B------:R-:W-:Y:S05]  /*1c50*/  BSYNC B3 ;  /* 0x0000000000037941 */ /* 0x000fea0003800000 */
.L_x_1574:
[----:B------:R-:W-:-:S13]  /*1c60*/  ISETP.LT.OR P0, PT, R26, R7, P0 ;  /* 0x000000071a00720c */ /* 0x000fda0000701670 */
[----:B------:R-:W-:Y:S05]  /*1c70*/  @!P0 BRA `(.L_x_1570) ;  /* 0x00000000008c8947 */ /* 0x000fea0003800000 */
[----:B------:R-:W-:Y:S01]  /*1c80*/  ULDC.64 UR10, c[0x0][0x230] ;  /* 0x00008c00000a7ab9 */ /* 0x000fe20000000a00 */
[--C-:B------:R-:W-:Y:S01]  /*1c90*/  SHF.R.S32.HI R21, RZ, 0x1f, R26.reuse ;  /* 0x0000001fff157819 */ /* 0x100fe2000001141a */
[----:B------:R-:W-:Y:S01]  /*1ca0*/  IMAD R27, R27, UR10, RZ ;  /* 0x0000000a1b1b7c24 */ /* 0x000fe2000f8e02ff */
[----:B------:R-:W-:Y:S01]  /*1cb0*/  MOV R13, R11 ;  /* 0x0000000b000d7202 */ /* 0x000fe20000000f00 */
[----:B------:R-:W-:Y:S02]  /*1cc0*/  IMAD.MOV.U32 R20, RZ, RZ, R26 ;  /* 0x000000ffff147224 */ /* 0x000fe400078e001a */
[C---:B------:R-:W-:Y:S02]  /*1cd0*/  IMAD R27, R12.reuse, UR11, R27 ;  /* 0x0000000b0c1b7c24 */ /* 0x040fe4000f8e021b */
[----:B------:R-:W-:Y:S01]  /*1ce0*/  IMAD.WIDE.U32 R20, R12, UR10, R20 ;  /* 0x0000000a0c147c25 */ /* 0x000fe2000f8e0014 */
[----:B------:R-:W-:-:S04]  /*1cf0*/  ULDC.64 UR10, c[0x0][0x220] ;  /* 0x00008800000a7ab9 */ /* 0x000fc80000000a00 */
[----:B------:R-:W-:-:S05]  /*1d00*/  IADD3 R12, R27, R21, RZ ;  /* 0x000000151b0c7210 */ /* 0x000fca0007ffe0ff */
[----:B------:R-:W-:Y:S02]  /*1d10*/  IMAD R21, R12, UR10, RZ ;  /* 0x0000000a0c157c24 */ /* 0x000fe4000f8e02ff */
[----:B------:R-:W-:Y:S02]  /*1d20*/  IMAD.MOV.U32 R12, RZ, RZ, R2 ;  /* 0x000000ffff0c7224 */ /* 0x000fe400078e0002 */
        /* <DEDUP_REMOVED lines=24> */
.L_x_1570:
[----:B------:R-:W-:Y:S05]  /*1eb0*/  BSYNC B2 ;  /* 0x0000000000027941 */ /* 0x000fea0003800000 */
.L_x_1569:
[----:B------:R-:W-:Y:S05]  /*1ec0*/  @!P2 BRA `(.L_x_1576) ;  /* 0xffffffec0044a947 */ /* 0x000fea000383ffff */
[----:B------:R-:W-:Y:S05]  /*1ed0*/  BSYNC B1 ;  /* 0x0000000000017941 */ /* 0x000fea0003800000 */
.L_x_1566:
        /* <DEDUP_REMOVED lines=8> */
.L_x_1565:
[----:B------:R-:W-:-:S07]  /*1f60*/  PRMT R2, RZ, 0x7610, R2 ;  /* 0x00007610ff027816 */ /* 0x000fce0000000002 */
.L_x_1577:
[----:B------:R-:W-:Y:S05]  /*1f70*/  BSYNC B0 ;  /* 0x0000000000007941 */ /* 0x000fea0003800000 */
.L_x_1564:
[----:B------:R-:W-:Y:S01]  /*1f80*/  ULDC.64 UR10, c[0x0][0x258] ;  /* 0x00009600000a7ab9 */ /* 0x000fe20000000a00 */
[----:B------:R-:W-:Y:S01]  /*1f90*/  SHF.R.S32.HI R7, RZ, 0x1f, R0 ;  /* 0x0000001fff077819 */ /* 0x000fe20000011400 */
[----:B------:R-:W-:Y:S01]  /*1fa0*/  ULDC UR6, c[0x0][0x210] ;  /* 0x0000840000067ab9 */ /* 0x000fe20000000800 */
[----:B------:R-:W-:Y:S01]  /*1fb0*/  LEA R6, P0, R0, UR10, 0x1 ;  /* 0x0000000a00067c11 */ /* 0x000fe2000f8008ff */
[----:B------:R-:W-:-:S03]  /*1fc0*/  USHF.R.S32.HI UR10, URZ, 0x1f, UR6 ;  /* 0x0000001f3f0a7899 */ /* 0x000fc60008011406 */
[----:B------:R-:W-:Y:S02]  /*1fd0*/  LEA.HI.X R7, R0, UR11, R7, 0x1, P0 ;  /* 0x0000000b00077c11 */ /* 0x000fe400080f0c07 */
[----:B------:R-:W-:-:S03]  /*1fe0*/  IADD3 R0, P0, R5, R0, RZ ;  /* 0x0000000005007210 */ /* 0x000fc60007f1e0ff */
[----:B------:R0:W-:Y:S01]  /*1ff0*/  STG.E.U16 desc[UR8][R6.64], R2 ;  /* 0x0000000206007986 */ /* 0x0001e2000c101508 */
[----:B------:R-:W-:Y:S02]  /*2000*/  IADD3.X R3, RZ, R3, RZ, P0, !PT ;  /* 0x00000003ff037210 */ /* 0x000fe400007fe4ff */
[----:B------:R-:W-:-:S04]  /*2010*/  ISETP.GE.U32.AND P0, PT, R0, UR6, PT ;  /* 0x0000000600007c0c */ /* 0x000fc8000bf06070 */
[----:B------:R-:W-:-:S13]  /*2020*/  ISETP.GE.AND.EX P0, PT, R3, UR10, PT, P0 ;  /* 0x0000000a03007c0c */ /* 0x000fda000bf06300 */
[----:B0-----:R-:W-:Y:S05]  /*2030*/  @!P0 BRA `(.L_x_1578) ;  /* 0xffffffe0004c8947 */ /* 0x001fea000383ffff */
[----:B------:R-:W-:Y:S05]  /*2040*/  EXIT ;  /* 0x000000000000794d */ /* 0x000fea0003800000 */
.L_x_1554:
[----:B------:R-:W-:Y:S02]  /*2050*/  USHF.L.U64.HI UR5, UR6, 0x1, UR7 ;  /* 0x0000000106057899 */ /* 0x000fe40008010207 */
[----:B------:R-:W-:-:S12]  /*2060*/  USHF.L.U32 UR4, UR6, 0x1, URZ ;  /* 0x0000000106047899 */ /* 0x000fd8000800063f */
.L_x_1602:
        /* <DEDUP_REMOVED lines=14> */
[----:B------:R-:W-:Y:S01]  /*2150*/  IMAD.MOV.U32 R14, RZ, RZ, R8 ;  /* 0x000000ffff0e7224 */ /* 0x000fe200078e0008 */
[----:B------:R-:W-:Y:S02]  /*2160*/  MOV R15, R9 ;  /* 0x00000009000f7202 */ /* 0x000fe40000000f00 */
[----:B------:R-:W-:Y:S01]  /*2170*/  IMAD R2, R7, UR6, R0 ;  /* 0x0000000607027c24 */ /* 0x000fe2000f8e0200 */
[----:B------:R-:W-:Y:S06]  /*2180*/  BRA `(.L_x_1581) ;  /* 0x0000000000587947 */ /* 0x000fec0003800000 */
.L_x_1580:
        /* <DEDUP_REMOVED lines=22> */
.L_x_1581:
[----:B------:R-:W-:Y:S05]  /*22f0*/  BSYNC B0 ;  /* 0x0000000000007941 */ /* 0x000fea0003800000 */
.L_x_1579:
        /* <DEDUP_REMOVED lines=9> */
[----:B------:R-:W-:Y:S02]  /*2390*/  MOV R7, UR6 ;  /* 0x0000000600077c02 */ /* 0x000fe40008000f00 */
[----:B------:R-:W-:-:S07]  /*23a0*/  MOV R4, 0x23c0 ;  /* 0x000023c000047802 */ /* 0x000fce0000000f00 */
[----:B------:R-:W-:Y:S05]  /*23b0*/  CALL.REL.NOINC `($__internal_23_$__cuda_sm20_div_s64) ;  /* 0x0000001400ec7944 */ /* 0x000fea0003c00000 */
[----:B------:R-:W-:Y:S01]  /*23c0*/  IMAD.MOV R7, RZ, RZ, -R8 ;  /* 0x000000ffff077224 */ /* 0x000fe200078e0a08 */
[----:B------:R-:W-:Y:S01]  /*23d0*/  ULDC UR6, c[0x0][0x23c] ;  /* 0x00008f0000067ab9 */ /* 0x000fe20000000800 */
[----:B------:R-:W-:Y:S02]  /*23e0*/  IMAD.MOV.U32 R15, RZ, RZ, R9 ;  /* 0x000000ffff0f7224 */ /* 0x000fe400078e0009 */
[----:B------:R-:W-:Y:S01]  /*23f0*/  IMAD R20, R7, UR6, R14 ;  /* 0x0000000607147c24 */ /* 0x000fe2000f8e020e */
[----:B------:R-:W-:Y:S01]  /*2400*/  MOV R14, R8 ;  /* 0x00000008000e7202 */ /* 0x000fe20000000f00 */
[----:B------:R-:W-:Y:S06]  /*2410*/  BRA `(.L_x_1584) ;  /* 0x00000000005c7947 */ /* 0x000fec0003800000 */
.L_x_1583:
[----:B------:R-:W-:Y:S01]  /*2420*/  ULDC UR6, c[0x0][0x23c] ;  /* 0x00008f0000067ab9 */ /* 0x000fe20000000800 */
[----:B------:R-:W-:Y:S01]  /*2430*/  HFMA2.MMA R6, -RZ, RZ, 0, 0 ;  /* 0x00000000ff067435 */ /* 0x000fe200000001ff */
[----:B------:R-:W0:Y:S01]  /*2440*/  I2F.U32.RP R8, UR6 ;  /* 0x0000000600087d06 */ /* 0x000e220008209000 */
[----:B------:R-:W-:Y:S01]  /*2450*/  ISETP.NE.U32.AND P2, PT, RZ, UR6, PT ;  /* 0x00000006ff007c0c */ /* 0x000fe2000bf45070 */
[----:B------:R-:W-:-:S06]  /*2460*/  IMAD.MOV.U32 R15, RZ, RZ, RZ ;  /* 0x000000ffff0f7224 */ /* 0x000fcc00078e00ff */
[----:B0-----:R-:W0:Y:S02]  /*2470*/  MUFU.RCP R8, R8 ;  /* 0x0000000800087308 */ /* 0x001e240000001000 */
[----:B0-----:R-:W-:-:S06]  /*2480*/  IADD3 R9, R8, 0xffffffe, RZ ;  /* 0x0ffffffe08097810 */ /* 0x001fcc0007ffe0ff */
[----:B------:R-:W0:Y:S02]  /*2490*/  F2I.FTZ.U32.TRUNC.NTZ R7, R9 ;  /* 0x0000000900077305 */ /* 0x000e24000021f000 */
[----:B0-----:R-:W-:-:S04]  /*24a0*/  IMAD.MOV R11, RZ, RZ, -R7 ;  /* 0x000000ffff0b7224 */ /* 0x001fc800078e0a07 */
        /* <DEDUP_REMOVED lines=9> */
[----:B------:R-:W-:Y:S02]  /*2540*/  @P1 IADD3 R4, R4, 0x1, RZ ;  /* 0x0000000104041810 */ /* 0x000fe40007ffe0ff */
[----:B------:R-:W-:-:S05]  /*2550*/  @!P2 LOP3.LUT R4, RZ, UR6, RZ, 0x33, !PT ;  /* 0x00000006ff04ac12 */ /* 0x000fca000f8e33ff */
[----:B------:R-:W-:-:S04]  /*2560*/  IMAD.MOV R7, RZ, RZ, -R4 ;  /* 0x000000ffff077224 */ /* 0x000fc800078e0a04 */
[----:B------:R-:W-:Y:S01]  /*2570*/  IMAD R20, R7, UR6, R14 ;  /* 0x0000000607147c24 */ /* 0x000fe2000f8e020e */
[----:B------:R-:W-:-:S07]  /*2580*/  MOV R14, R4 ;  /* 0x00000004000e7202 */ /* 0x000fce0000000f00 */
.L_x_1584:
[----:B------:R-:W-:Y:S05]  /*2590*/  BSYNC B0 ;  /* 0x0000000000007941 */ /* 0x000fea0003800000 */
.L_x_1582:
        /* <DEDUP_REMOVED lines=13> */
[----:B------:R-:W-:Y:S02]  /*2670*/  MOV R4, R8 ;  /* 0x0000000800047202 */ /* 0x000fe40000000f00 */
[----:B------:R-:W-:Y:S01]  /*2680*/  IMAD R15, R15, UR6, R14 ;  /* 0x000000060f0f7c24 */ /* 0x000fe2000f8e020e */
[----:B------:R-:W-:Y:S06]  /*2690*/  BRA `(.L_x_1587) ;  /* 0x0000000000547947 */ /* 0x000fec0003800000 */
.L_x_1586:
        /* <DEDUP_REMOVED lines=21> */
.L_x_1587:
[----:B------:R-:W-:Y:S05]  /*27f0*/  BSYNC B0 ;  /* 0x0000000000007941 */ /* 0x000fea0003800000 */
.L_x_1585:
        /* <DEDUP_REMOVED lines=13> */
[----:B--2---:R-:W-:Y:S02]  /*28d0*/  IADD3 R13, R14, R11, RZ ;  /* 0x0000000b0e0d7210 */ /* 0x004fe40007ffe0ff */
[----:B------:R-:W-:Y:S01]  /*28e0*/  VIMNMX R7, R7, UR6, PT ;  /* 0x0000000607077c48 */ /* 0x000fe2000bfe0100 */
[----:B------:R-:W-:Y:S01]  /*28f0*/  ULDC UR6, c[0x0][0x230] ;  /* 0x00008c0000067ab9 */ /* 0x000fe20000000800 */
        /* <DEDUP_REMOVED lines=9> */
[----:B------:R-:W-:Y:S01]  /*2990*/  IMAD.MOV R20, RZ, RZ, -R20 ;  /* 0x000000ffff147224 */ /* 0x000fe200078e0a14 */
[----:B------:R-:W-:Y:S01]  /*29a0*/  LOP3.LUT R14, RZ, R14, RZ, 0x33, !PT ;  /* 0x0000000eff0e7212 */ /* 0x000fe200078e33ff */
[----:B------:R-:W-:Y:S01]  /*29b0*/  VIADD R16, R12, 0x2 ;  /* 0x000000020c107836 */ /* 0x000fe20000000000 */
[----:B------:R-:W-:Y:S01]  /*29c0*/  LOP3.LUT R10, RZ, R13, RZ, 0x33, !PT ;  /* 0x0000000dff0a7212 */ /* 0x000fe200078e33ff */
[----:B------:R-:W-:Y:S01]  /*29d0*/  BSSY B1, `(.L_x_1590) ;  /* 0x00000ff000017945 */ /* 0x000fe20003800000 */
[----:B------:R-:W-:Y:S02]  /*29e0*/  IADD3 R11, R11, UR6, RZ ;  /* 0x000000060b0b7c10 */ /* 0x000fe4000fffe0ff */
        /* <DEDUP_REMOVED lines=8> */
[----:B------:R-:W-:Y:S01]  /*2a70*/  HFMA2.MMA R11, -RZ, RZ, 0, 0 ;  /* 0x00000000ff0b7435 */ /* 0x000fe200000001ff */
[----:B------:R-:W-:Y:S01]  /*2a80*/  IMAD.MOV.U32 R10, RZ, RZ, R6 ;  /* 0x000000ffff0a7224 */ /* 0x000fe200078e0006 */
[----:B------:R-:W-:Y:S01]  /*2a90*/  SHF.R.S32.HI R15, RZ, 0x1f, R14 ;  /* 0x0000001fff0f7819 */ /* 0x000fe2000001140e */
[----:B0-----:R-:W-:Y:S01]  /*2aa0*/  IMAD.WIDE R18, R2, 0x2, R18 ;  /* 0x0000000202127825 */ /* 0x001fe200078e0212 */
[----:B------:R-:W-:-:S08]  /*2ab0*/  LOP3.LUT R9, R9, 0x3, RZ, 0xc0, !PT ;  /* 0x0000000309097812 */ /* 0x000fd000078ec0ff */
.L_x_1600:
[----:B------:R-:W-:Y:S01]  /*2ac0*/  ISETP.NE.AND P0, PT, R9, RZ, PT ;  /* 0x000000ff0900720c */ /* 0x000fe20003f05270 */
[----:B------:R-:W-:Y:S01]  /*2ad0*/  ULDC.64 UR6, c[0x0][0x228] ;  /* 0x00008a0000067ab9 */ /* 0x000fe20000000a00 */
[----:B------:R-:W-:Y:S01]  /*2ae0*/  SHF.R.S32.HI R23, RZ, 0x1f, R4 ;  /* 0x0000001fff177819 */ /* 0x000fe20000011404 */
[----:B------:R-:W-:Y:S01]  /*2af0*/  BSSY B2, `(.L_x_1591) ;  /* 0x000003a000027945 */ /* 0x000fe20003800000 */
[----:B------:R-:W-:Y:S02]  /*2b00*/  SHF.R.S32.HI R21, RZ, 0x1f, R10 ;  /* 0x0000001fff157819 */ /* 0x000fe4000001140a */
[----:B------:R-:W-:Y:S01]  /*2b10*/  MOV R20, R10 ;  /* 0x0000000a00147202 */ /* 0x000fe20000000f00 */
[----:B------:R-:W-:Y:S01]  /*2b20*/  IMAD R23, R23, UR6, RZ ;  /* 0x0000000617177c24 */ /* 0x000fe2000f8e02ff */
[----:B------:R-:W-:Y:S01]  /*2b30*/  MOV R27, R12 ;  /* 0x0000000c001b7202 */ /* 0x000fe20000000f00 */
[----:B------:R-:W-:Y:S02]  /*2b40*/  VIADD R10, R10, 0x1 ;  /* 0x000000010a0a7836 */ /* 0x000fe40000000000 */
[----:B------:R-:W-:-:S03]  /*2b50*/  IMAD.WIDE.U32 R28, R4, UR6, R20 ;  /* 0x00000006041c7c25 */ /* 0x000fc6000f8e0014 */
[----:B------:R-:W-:Y:S01]  /*2b60*/  ISETP.GE.AND P2, PT, R10, R7, PT ;  /* 0x000000070a00720c */ /* 0x000fe20003f46270 */
[----:B------:R-:W-:-:S04]  /*2b70*/  IMAD R23, R4, UR7, R23 ;  /* 0x0000000704177c24 */ /* 0x000fc8000f8e0217 */
[----:B------:R-:W-:Y:S01]  /*2b80*/  IMAD.IADD R35, R29, 0x1, R23 ;  /* 0x000000011d237824 */ /* 0x000fe200078e0217 */
[----:B------:R-:W-:Y:S07]  /*2b90*/  @!P0 BRA `(.L_x_1592) ;  /* 0x0000000000bc8947 */ /* 0x000fee0003800000 */
[----:B------:R-:W0:Y:S01]  /*2ba0*/  LDC.64 R20, c[0x0][0x230] ;  /* 0x00008c00ff147b82 */ /* 0x000e220000000a00 */
[----:B------:R-:W-:Y:S01]  /*2bb0*/  SHF.R.S32.HI R13, RZ, 0x1f, R12 ;  /* 0x0000001fff0d7819 */ /* 0x000fe2000001140c */
[--C-:B------:R-:W-:Y:S01]  /*2bc0*/  IMAD.MOV.U32 R30, RZ, RZ, R2.reuse ;  /* 0x000000ffff1e7224 */ /* 0x100fe200078e0002 */
[----:B------:R-:W-:-:S05]  /*2bd0*/  SHF.R.S32.HI R31, RZ, 0x1f, R2 ;  /* 0x0000001fff1f7819 */ /* 0x000fca0000011402 */
[----:B------:R-:W1:Y:S01]  /*2be0*/  LDC.64 R22, c[0x0][0x220] ;  /* 0x00008800ff167b82 */ /* 0x000e620000000a00 */
[-C--:B0-----:R-:W-:Y:S02]  /*2bf0*/  IMAD R24, R35, R20.reuse, RZ ;  /* 0x0000001423187224 */ /* 0x081fe400078e02ff */
[----:B------:R-:W-:-:S04]  /*2c00*/  IMAD.WIDE.U32 R26, R28, R20, R12 ;  /* 0x000000141c1a7225 */ /* 0x000fc800078e000c */
[----:B------:R-:W-:Y:S02]  /*2c10*/  IMAD R21, R28, R21, R24 ;  /* 0x000000151c157224 */ /* 0x000fe400078e0218 */
[----:B------:R-:W0:Y:S03]  /*2c20*/  LDC.64 R24, c[0x0][0x218] ;  /* 0x00008600ff187b82 */ /* 0x000e260000000a00 */
[----:B------:R-:W-:-:S05]  /*2c30*/  IADD3 R27, R27, R21, RZ ;  /* 0x000000151b1b7210 */ /* 0x000fca0007ffe0ff */
[----:B-1----:R-:W-:-:S04]  /*2c40*/  IMAD R27, R27, R22, RZ ;  /* 0x000000161b1b7224 */ /* 0x002fc800078e02ff */
[C---:B------:R-:W-:Y:S02]  /*2c50*/  IMAD R33, R26.reuse, R23, R27 ;  /* 0x000000171a217224 */ /* 0x040fe400078e021b */
[----:B------:R-:W-:-:S05]  /*2c60*/  IMAD.WIDE.U32 R26, R26, R22, R30 ;  /* 0x000000161a1a7225 */ /* 0x000fca00078e001e */
[----:B------:R-:W-:Y:S02]  /*2c70*/  IADD3 R27, R27, R33, RZ ;  /* 0x000000211b1b7210 */ /* 0x000fe40007ffe0ff */
[----:B0-----:R-:W-:-:S04]  /*2c80*/  LEA R32, P0, R26, R24, 0x1 ;  /* 0x000000181a207211 */ /* 0x001fc800078008ff */
[----:B------:R-:W-:-:S05]  /*2c90*/  LEA.HI.X R33, R26, R25, R27, 0x1, P0 ;  /* 0x000000191a217211 */ /* 0x000fca00000f0c1b */
[----:B------:R-:W2:Y:S01]  /*2ca0*/  LDG.E.U16 R32, desc[UR8][R32.64] ;  /* 0x0000000820207981 */ /* 0x000ea2000c1e1500 */
[----:B------:R-:W-:Y:S01]  /*2cb0*/  ISETP.NE.AND P0, PT, R9, 0x1, PT ;  /* 0x000000010900780c */ /* 0x000fe20003f05270 */
[----:B------:R-:W-:Y:S02]  /*2cc0*/  IMAD.MOV.U32 R27, RZ, RZ, R14 ;  /* 0x000000ffff1b7224 */ /* 0x000fe400078e000e */
[----:B--2---:R-:W-:-:S05]  /*2cd0*/  HADD2.F32 R26, -RZ, R32.H0_H0 ;  /* 0x20000020ff1a7230 */ /* 0x004fca0000004100 */
[----:B------:R-:W-:-:S05]  /*2ce0*/  FADD.FTZ R11, R11, R26 ;  /* 0x0000001a0b0b7221 */ /* 0x000fca0000010000 */
[----:B------:R-:W-:Y:S05]  /*2cf0*/  @!P0 BRA `(.L_x_1592) ;  /* 0x0000000000648947 */ /* 0x000fea0003800000 */
[----:B------:R-:W-:Y:S01]  /*2d00*/  ISETP.NE.AND P0, PT, R9, 0x2, PT ;  /* 0x000000020900780c */ /* 0x000fe20003f05270 */
[----:B------:R-:W-:-:S05]  /*2d10*/  IMAD.WIDE.U32 R26, R28, R20, R14 ;  /* 0x000000141c1a7225 */ /* 0x000fca00078e000e */
[----:B------:R-:W-:-:S05]  /*2d20*/  IADD3 R27, R21, R27, RZ ;  /* 0x0000001b151b7210 */ /* 0x000fca0007ffe0ff */
[----:B------:R-:W-:Y:S02]  /*2d30*/  IMAD R27, R27, R22, RZ ;  /* 0x000000161b1b7224 */ /* 0x000fe400078e02ff */
        /* <DEDUP_REMOVED lines=17> */
[----:B--2---:R-:W-:-:S05]  /*2e50*/  HADD2.F32 R20, -RZ, R22.H0_H0 ;  /* 0x20000016ff147230 */ /* 0x004fca0000004100 */
[----:B------:R-:W-:Y:S01]  /*2e60*/  FADD.FTZ R11, R11, R20 ;  /* 0x000000140b0b7221 */ /* 0x000fe20000010000 */
[----:B---3--:R-:W-:-:S05]  /*2e70*/  @P0 HADD2.F32 R26, -RZ, R24.H0_H0 ;  /* 0x20000018ff1a0230 */ /* 0x008fca0000004100 */
[----:B------:R-:W-:-:S07]  /*2e80*/  @P0 FADD.FTZ R11, R11, R26 ;  /* 0x0000001a0b0b0221 */ /* 0x000fce0000010000 */
.L_x_1592:
[----:B------:R-:W-:Y:S05]  /*2e90*/  BSYNC B2 ;  /* 0x0000000000027941 */ /* 0x000fea0003800000 */
.L_x_1591:
[----:B------:R-:W-:Y:S04]  /*2ea0*/  BSSY B2, `(.L_x_1593) ;  /* 0x00000b0000027945 */ /* 0x000fe80003800000 */
[----:B------:R-:W-:Y:S05]  /*2eb0*/  @!P1 BRA `(.L_x_1594) ;  /* 0x0000000800b89947 */ /* 0x000fea0003800000 */
[----:B------:R-:W-:Y:S01]  /*2ec0*/  ULDC.64 UR6, c[0x0][0x230] ;  /* 0x00008c0000067ab9 */ /* 0x000fe20000000a00 */
[----:B------:R-:W-:Y:S01]  /*2ed0*/  SHF.R.S32.HI R21, RZ, 0x1f, R27 ;  /* 0x0000001fff157819 */ /* 0x000fe2000001141b */
[----:B------:R-:W-:Y:S01]  /*2ee0*/  IMAD R35, R35, UR6, RZ ;  /* 0x0000000623237c24 */ /* 0x000fe2000f8e02ff */
[-C--:B------:R-:W-:Y:S01]  /*2ef0*/  MOV R20, R27.reuse ;  /* 0x0000001b00147202 */ /* 0x080fe20000000f00 */
[----:B------:R-:W-:Y:S01]  /*2f00*/  BSSY B3, `(.L_x_1595) ;  /* 0x0000066000037945 */ /* 0x000fe20003800000 */
[----:B------:R-:W-:Y:S01]  /*2f10*/  IADD3 R24, R8, -R27, RZ ;  /* 0x8000001b08187210 */ /* 0x000fe20007ffe0ff */
        /* <DEDUP_REMOVED lines=9> */
[----:B------:R-:W-:-:S03]  /*2fb0*/  LEA R30, P4, R20, R18, 0x1 ;  /* 0x00000012141e7211 */ /* 0x000fc600078808ff */
[----:B------:R-:W-:-:S05]  /*2fc0*/  IMAD.IADD R31, R21, 0x1, R23 ;  /* 0x00000001151f7824 */ /* 0x000fca00078e0217 */
[----:B------:R-:W-:Y:S01]  /*2fd0*/  LEA.HI.X R31, R20, R19, R31, 0x1, P4 ;  /* 0x00000013141f7211 */ /* 0x000fe200020f0c1f */
[----:B------:R-:W-:Y:S06]  /*2fe0*/  @!P3 BRA `(.L_x_1596) ;  /* 0x00000004005cb947 */ /* 0x000fec0003800000 */
[----:B------:R-:W-:Y:S02]  /*2ff0*/  PLOP3.LUT P0, PT, PT, PT, PT, 0x8, 0x0 ;  /* 0x000000000000781c */ /* 0x000fe40003f0e170 */
[----:B------:R-:W-:-:S11]  /*3000*/  IADD3 R26, R8, -0xc, RZ ;  /* 0xfffffff4081a7810 */ /* 0x000fd60007ffe0ff */
.L_x_1597:
        /* <DEDUP_REMOVED lines=31> */
[----:B--2---:R-:W-:Y:S01]  /*3200*/  HADD2.F32 R30, -RZ, R29.H0_H0 ;  /* 0x2000001dff1e7230 */ /* 0x004fe20000004100 */
[----:B------:R-:W-:-:S04]  /*3210*/  IADD3.X R29, R25, UR5, RZ, P3, !PT ;  /* 0x00000005191d7c10 */ /* 0x000fc80009ffe4ff */
[----:B-1----:R-:W-:Y:S01]  /*3220*/  FADD.FTZ R37, R30, R11 ;  /* 0x0000000b1e257221 */ /* 0x002fe20000010000 */
[----:B------:R-:W-:Y:S01]  /*3230*/  IADD3 R30, P3, R28, UR4, RZ ;  /* 0x000000041c1e7c10 */ /* 0x000fe2000ff7e0ff */
[----:B---3--:R-:W-:Y:S01]  /*3240*/  HADD2.F32 R21, -RZ, R31.H0_H0 ;  /* 0x2000001fff157230 */ /* 0x008fe20000004100 */
[----:B------:R0:W2:Y:S02]  /*3250*/  LDG.E.U16 R11, desc[UR8][R28.64] ;  /* 0x000000081c0b7981 */ /* 0x0000a4000c1e1500 */
[----:B------:R-:W-:Y:S02]  /*3260*/  IADD3.X R31, R29, UR5, RZ, P3, !PT ;  /* 0x000000051d1f7c10 */ /* 0x000fe40009ffe4ff */
[----:B------:R-:W-:Y:S01]  /*3270*/  FADD.FTZ R37, R37, R21 ;  /* 0x0000001525257221 */ /* 0x000fe20000010000 */
[----:B----4-:R-:W-:Y:S02]  /*3280*/  HADD2.F32 R32, -RZ, R32.H0_H0 ;  /* 0x20000020ff207230 */ /* 0x010fe40000004100 */
        /* <DEDUP_REMOVED lines=8> */
[----:B-----5:R-:W-:Y:S02]  /*3310*/  HADD2.F32 R34, -RZ, R34.H0_H0 ;  /* 0x20000022ff227230 */ /* 0x020fe40000004100 */
[----:B------:R1:W5:Y:S01]  /*3320*/  LDG.E.U16 R25, desc[UR8][R30.64] ;  /* 0x000000081e197981 */ /* 0x000362000c1e1500 */
[----:B0-----:R-:W-:Y:S01]  /*3330*/  HADD2.F32 R28, -RZ, R33.H0_H0 ;  /* 0x20000021ff1c7230 */ /* 0x001fe20000004100 */
[----:B------:R-:W-:-:S04]  /*3340*/  IADD3.X R33, R31, UR5, RZ, P3, !PT ;  /* 0x000000051f217c10 */ /* 0x000fc80009ffe4ff */
[----:B------:R-:W-:Y:S01]  /*3350*/  FADD.FTZ R37, R37, R28 ;  /* 0x0000001c25257221 */ /* 0x000fe20000010000 */
[----:B------:R-:W-:Y:S02]  /*3360*/  IADD3 R28, P3, R32, UR4, RZ ;  /* 0x00000004201c7c10 */ /* 0x000fe4000ff7e0ff */
[----:B------:R-:W5:Y:S02]  /*3370*/  LDG.E.U16 R32, desc[UR8][R32.64] ;  /* 0x0000000820207981 */ /* 0x000f64000c1e1500 */
[----:B------:R-:W-:Y:S01]  /*3380*/  IADD3.X R29, R33, UR5, RZ, P3, !PT ;  /* 0x00000005211d7c10 */ /* 0x000fe20009ffe4ff */
[----:B------:R-:W-:-:S04]  /*3390*/  FADD.FTZ R37, R37, R34 ;  /* 0x0000002225257221 */ /* 0x000fc80000010000 */
[----:B------:R-:W5:Y:S01]  /*33a0*/  LDG.E.U16 R34, desc[UR8][R28.64] ;  /* 0x000000081c227981 */ /* 0x000f62000c1e1500 */
[----:B-1----:R-:W-:Y:S02]  /*33b0*/  HADD2.F32 R30, -RZ, R35.H0_H0 ;  /* 0x20000023ff1e7230 */ /* 0x002fe40000004100 */
[----:B------:R-:W-:-:S03]  /*33c0*/  HADD2.F32 R31, -RZ, R36.H0_H0 ;  /* 0x20000024ff1f7230 */ /* 0x000fc60000004100 */
[----:B------:R-:W-:-:S04]  /*33d0*/  FADD.FTZ R30, R37, R30 ;  /* 0x0000001e251e7221 */ /* 0x000fc80000010000 */
[----:B------:R-:W-:Y:S01]  /*33e0*/  FADD.FTZ R30, R30, R31 ;  /* 0x0000001f1e1e7221 */ /* 0x000fe20000010000 */
[----:B------:R-:W-:Y:S02]  /*33f0*/  HADD2.F32 R31, -RZ, R20.H0_H0 ;  /* 0x20000014ff1f7230 */ /* 0x000fe40000004100 */
[----:B------:R-:W-:-:S03]  /*3400*/  HADD2.F32 R35, -RZ, R22.H0_H0 ;  /* 0x20000016ff237230 */ /* 0x000fc60000004100 */
[----:B------:R-:W-:Y:S01]  /*3410*/  FADD.FTZ R30, R30, R31 ;  /* 0x0000001f1e1e7221 */ /* 0x000fe20000010000 */
[----:B------:R-:W-:-:S03]  /*3420*/  HADD2.F32 R31, -RZ, R24.H0_H0 ;  /* 0x20000018ff1f7230 */ /* 0x000fc60000004100 */
[----:B------:R-:W-:-:S04]  /*3430*/  FADD.FTZ R30, R30, R35 ;  /* 0x000000231e1e7221 */ /* 0x000fc80000010000 */
[----:B------:R-:W-:Y:S01]  /*3440*/  FADD.FTZ R30, R30, R31 ;  /* 0x0000001f1e1e7221 */ /* 0x000fe20000010000 */
        /* <DEDUP_REMOVED lines=8> */
[----:B-----5:R-:W-:Y:S01]  /*34d0*/  HADD2.F32 R20, -RZ, R25.H0_H0 ;  /* 0x20000019ff147230 */ /* 0x020fe20000004100 */
[----:B------:R-:W-:-:S04]  /*34e0*/  IADD3 R30, P4, R28, UR4, RZ ;  /* 0x000000041c1e7c10 */ /* 0x000fc8000ff9e0ff */
[----:B------:R-:W-:Y:S01]  /*34f0*/  FADD.FTZ R11, R11, R20 ;  /* 0x000000140b0b7221 */ /* 0x000fe20000010000 */
[----:B------:R-:W-:Y:S01]  /*3500*/  HADD2.F32 R32, -RZ, R32.H0_H0 ;  /* 0x20000020ff207230 */ /* 0x000fe20000004100 */
[----:B------:R-:W-:-:S04]  /*3510*/  IADD3.X R31, R29, UR5, RZ, P4, !PT ;  /* 0x000000051d1f7c10 */ /* 0x000fc8000a7fe4ff */
[----:B------:R-:W-:Y:S01]  /*3520*/  FADD.FTZ R11, R11, R32 ;  /* 0x000000200b0b7221 */ /* 0x000fe20000010000 */
[----:B------:R-:W-:-:S05]  /*3530*/  HADD2.F32 R34, -RZ, R34.H0_H0 ;  /* 0x20000022ff227230 */ /* 0x000fca0000004100 */
[----:B------:R-:W-:Y:S01]  /*3540*/  FADD.FTZ R11, R11, R34 ;  /* 0x000000220b0b7221 */ /* 0x000fe20000010000 */
[----:B------:R-:W-:Y:S06]  /*3550*/  @!P3 BRA `(.L_x_1597) ;  /* 0xfffffff800acb947 */ /* 0x000fec000383ffff */
.L_x_1596:
[----:B------:R-:W-:Y:S05]  /*3560*/  BSYNC B3 ;  /* 0x0000000000037941 */ /* 0x000fea0003800000 */
.L_x_1595:
        /* <DEDUP_REMOVED lines=26> */
[----:B------:R-:W-:Y:S01]  /*3710*/  PLOP3.LUT P0, PT, PT, PT, PT, 0x8, 0x0 ;  /* 0x000000000000781c */ /* 0x000fe20003f0e170 */
[----:B------:R-:W-:Y:S01]  /*3720*/  VIADD R27, R27, 0x8 ;  /* 0x000000081b1b7836 */ /* 0x000fe20000000000 */
[----:B0-----:R-:W-:-:S04]  /*3730*/  IADD3 R30, P3, R30, UR4, RZ ;  /* 0x000000041e1e7c10 */ /* 0x001fc8000ff7e0ff */
[----:B------:R-:W-:Y:S01]  /*3740*/  IADD3.X R31, R31, UR5, RZ, P3, !PT ;  /* 0x000000051f1f7c10 */ /* 0x000fe20009ffe4ff */
        /* <DEDUP_REMOVED lines=15> */
[----:B------:R-:W-:-:S07]  /*3840*/  FADD.FTZ R11, R11, R20 ;  /* 0x000000140b0b7221 */ /* 0x000fce0000010000 */
.L_x_1599:
[----:B------:R-:W-:Y:S05]  /*3850*/  BSYNC B3 ;  /* 0x0000000000037941 */ /* 0x000fea0003800000 */
.L_x_1598:
        /* <DEDUP_REMOVED lines=12> */
[----:B--2---:R-:W-:-:S05]  /*3920*/  HADD2.F32 R26, -RZ, R30.H0_H0 ;  /* 0x2000001eff1a7230 */ /* 0x004fca0000004100 */
[----:B------:R-:W-:Y:S01]  /*3930*/  FADD.FTZ R26, R11, R26 ;  /* 0x0000001a0b1a7221 */ /* 0x000fe20000010000 */
[----:B---3--:R-:W-:-:S05]  /*3940*/  HADD2.F32 R27, -RZ, R20.H0_H0 ;  /* 0x20000014ff1b7230 */ /* 0x008fca0000004100 */
[----:B------:R-:W-:Y:S01]  /*3950*/  FADD.FTZ R26, R26, R27 ;  /* 0x0000001b1a1a7221 */ /* 0x000fe20000010000 */
[----:B----4-:R-:W-:-:S05]  /*3960*/  HADD2.F32 R11, -RZ, R22.H0_H0 ;  /* 0x20000016ff0b7230 */ /* 0x010fca0000004100 */
[----:B------:R-:W-:Y:S01]  /*3970*/  FADD.FTZ R11, R26, R11 ;  /* 0x0000000b1a0b7221 */ /* 0x000fe20000010000 */
[----:B-----5:R-:W-:-:S05]  /*3980*/  HADD2.F32 R28, -RZ, R24.H0_H0 ;  /* 0x20000018ff1c7230 */ /* 0x020fca0000004100 */
[----:B------:R-:W-:-:S07]  /*3990*/  FADD.FTZ R11, R11, R28 ;  /* 0x0000001c0b0b7221 */ /* 0x000fce0000010000 */
.L_x_1594:
[----:B------:R-:W-:Y:S05]  /*39a0*/  BSYNC B2 ;  /* 0x0000000000027941 */ /* 0x000fea0003800000 */
.L_x_1593:
[----:B------:R-:W-:Y:S05]  /*39b0*/  @!P2 BRA `(.L_x_1600) ;  /* 0xfffffff00040a947 */ /* 0x000fea000383ffff */
[----:B------:R-:W-:Y:S05]  /*39c0*/  BSYNC B1 ;  /* 0x0000000000017941 */ /* 0x000fea0003800000 */
.L_x_1590:
        /* <DEDUP_REMOVED lines=11> */
.L_x_1589:
[----:B------:R-:W-:-:S07]  /*3a80*/  PRMT R2, RZ, 0x7610, R2 ;  /* 0x00007610ff027816 */ /* 0x000fce0000000002 */
.L_x_1601:
[----:B------:R-:W-:Y:S05]  /*3a90*/  BSYNC B0 ;  /* 0x0000000000007941 */ /* 0x000fea0003800000 */
.L_x_1588:
[----:B------:R-:W-:Y:S01]  /*3aa0*/  ULDC.64 UR6, c[0x0][0x258] ;  /* 0x0000960000067ab9 */ /* 0x000fe20000000a00 */
[----:B------:R-:W-:Y:S02]  /*3ab0*/  SHF.R.S32.HI R7, RZ, 0x1f, R0 ;  /* 0x0000001fff077819 */ /* 0x000fe40000011400 */
[----:B------:R-:W-:Y:S01]  /*3ac0*/  LEA R6, P0, R0, UR6, 0x1 ;  /* 0x0000000600067c11 */ /* 0x000fe2000f8008ff */
[----:B------:R-:W-:-:S03]  /*3ad0*/  ULDC UR6, c[0x0][0x210] ;  /* 0x0000840000067ab9 */ /* 0x000fc60000000800 */
[----:B------:R-:W-:Y:S01]  /*3ae0*/  LEA.HI.X R7, R0, UR7, R7, 0x1, P0 ;  /* 0x0000000700077c11 */ /* 0x000fe200080f0c07 */
[----:B------:R-:W-:Y:S01]  /*3af0*/  USHF.R.S32.HI UR7, URZ, 0x1f, UR6 ;  /* 0x0000001f3f077899 */ /* 0x000fe20008011406 */
[----:B------:R-:W-:-:S03]  /*3b00*/  IADD3 R0, P0, R5, R0, RZ ;  /* 0x0000000005007210 */ /* 0x000fc60007f1e0ff */
[----:B------:R0:W-:Y:S01]  /*3b10*/  STG.E.U16 desc[UR8][R6.64], R2 ;  /* 0x0000000206007986 */ /* 0x0001e2000c101508 */
[----:B------:R-:W-:Y:S02]  /*3b20*/  IADD3.X R3, RZ, R3, RZ, P0, !PT ;  /* 0x00000003ff037210 */ /* 0x000fe400007fe4ff */
[----:B------:R-:W-:-:S04]  /*3b30*/  ISETP.GE.U32.AND P0, PT, R0, UR6, PT ;  /* 0x0000000600007c0c */ /* 0x000fc8000bf06070 */
[----:B------:R-:W-:-:S13]  /*3b40*/  ISETP.GE.AND.EX P0, PT, R3, UR7, PT, P0 ;  /* 0x0000000703007c0c */ /* 0x000fda000bf06300 */
[----:B0-----:R-:W-:Y:S05]  /*3b50*/  @!P0 BRA `(.L_x_1602) ;  /* 0xffffffe400448947 */ /* 0x001fea000383ffff */
[----:B------:R-:W-:Y:S05]  /*3b60*/  EXIT ;  /* 0x000000000000794d */ /* 0x000fea0003800000 */
        .weak           $__internal_23_$__cuda_sm20_div_s64
        .type           $__internal_23_$__cuda_sm20_div_s64,@function
        .size           $__internal_23_$__cuda_sm20_div_s64,(.L_x_1850 - $__internal_23_$__cuda_sm20_div_s64)
$__internal_23_$__cuda_sm20_div_s64:
        /* <DEDUP_REMOVED lines=73> */
[----:B------:R-:W-:Y:S02]  /*4000*/  IADD3 R11, P2, RZ, -R8, RZ ;  /* 0x80000008ff0b7210 */ /* 0x000fe40007f5e0ff */
[----:B------:R-:W-:Y:S01]  /*4010*/  ISETP.NE.U32.AND P0, PT, R7, RZ, PT ;  /* 0x000000ff0700720c */ /* 0x000fe20003f05070 */
[----:B------:R-:W-:Y:S01]  /*4020*/  HFMA2.MMA R7, -RZ, RZ, 0, 0 ;  /* 0x00000000ff077435 */ /* 0x000fe200000001ff */
[----:B------:R-:W-:-:S02]  /*4030*/  IADD3.X R10, RZ, ~R9, RZ, P2, !PT ;  /* 0x80000009ff0a7210 */ /* 0x000fc400017fe4ff */
[----:B------:R-:W-:Y:S01]  /*4040*/  ISETP.NE.AND.EX P0, PT, R6, RZ, PT, P0 ;  /* 0x000000ff0600720c */ /* 0x000fe20003f05300 */
[----:B------:R-:W-:Y:S01]  /*4050*/  IMAD.MOV.U32 R6, RZ, RZ, R4 ;  /* 0x000000ffff067224 */ /* 0x000fe200078e0004 */
[----:B------:R-:W-:Y:S02]  /*4060*/  SEL R8, R11, R8, !P1 ;  /* 0x000000080b087207 */ /* 0x000fe40004800000 */
[----:B------:R-:W-:Y:S02]  /*4070*/  SEL R9, R10, R9, !P1 ;  /* 0x000000090a097207 */ /* 0x000fe40004800000 */
[----:B------:R-:W-:Y:S02]  /*4080*/  SEL R8, R8, 0xffffffff, P0 ;  /* 0xffffffff08087807 */ /* 0x000fe40000000000 */
[----:B------:R-:W-:Y:S01]  /*4090*/  SEL R9, R9, 0xffffffff, P0 ;  /* 0xffffffff09097807 */ /* 0x000fe20000000000 */
[----:B------:R-:W-:Y:S06]  /*40a0*/  RET.REL.NODEC R6 `(_ZN2at6native49_GLOBAL__N__3489678a_16_AveragePool2d_cu_fb80407630avg_pool2d_out_cuda_frame_nhwcIN3c104HalfEfEEviPKT_llliiiiiiiiPS5_ibb) ;  /* 0xffffffbc06d47950 */ /* 0x000fec0003c3ffff */
.L_x_1603:
        /* <DEDUP_REMOVED lines=13> */
.L_x_1850:


//--------------------- .text._ZN2at6native49_GLOBAL__N__3489678a_16_AveragePool2d_cu_fb80407625avg_pool2d_out_cuda_frameIffEEviPKT_lllliiiiiiiPS3_ibb --------------------------
	.section	.text._ZN2at6native49_GLOBAL__N__3489678a_16_AveragePool2d_cu_fb80407625avg_pool2d_out_cuda_frameIffEEviPKT_lllliiiiiiiPS3_ibb,"ax",@progbits
	.align	128
.text._ZN2at6native49_GLOBAL__N__3489678a_16_AveragePool2d_cu_fb80407625avg_pool2d_out_cuda_frameIffEEviPKT_lllliiiiiiiPS3_ibb:
        .type           _ZN2at6native49_GLOBAL__N__3489678a_16_AveragePool2d_cu_fb80407625avg_pool2d_out_cuda_frameIffEEviPKT_lllliiiiiiiPS3_ibb,@function
        .size           _ZN2at6native49_GLOBAL__N__3489678a_16_AveragePool2d_cu_fb80407625avg_pool2d_out_cuda_frameIffEEviPKT_lllliiiiiiiPS3_ibb,(.L_x_1852 - _ZN2at6native49_GLOBAL__N__3489678a_16_AveragePool2d_cu_fb80407625avg_pool2d_out_cuda_frameIffEEviPKT_lllliiiiiiiPS3_ibb)
        .other          _ZN2at6native49_GLOBAL__N__3489678a_16_AveragePool2d_cu_fb80407625avg_pool2d_out_cuda_frameIffEEviPKT_lllliiiiiiiPS3_ibb,@"STO_CUDA_ENTRY STV_DEFAULT"
_ZN2at6native49_GLOBAL__N__3489678a_16_AveragePool2d_cu_fb80407625avg_pool2d_out_cuda_frameIffEEviPKT_lllliiiiiiiPS3_ibb:
        /* <DEDUP_REMOVED lines=14> */
[----:B------:R-:W-:-:S05]  /*00e0*/  IMAD.MOV.U32 R0, RZ, RZ, R2 ;  /* 0x000000ffff007224 */ /* 0x000fca00078e0002 */
[----:B------:R-:W-:Y:S01]  /*00f0*/  ISETP.NE.AND P0, PT, RZ, UR4, PT ;  /* 0x00000004ff007c0c */ /* 0x000fe2000bf05270 */
[----:B------:R-:W-:Y:S02]  /*0100*/  ULDC UR4, c[0x0][0xc] ;  /* 0x0000030000047ab9 */ /* 0x000fe40000000800 */
[----:B------:R-:W-:-:S10]  /*0110*/  IMAD R5, R5, UR4, RZ ;  /* 0x0000000405057c24 */ /* 0x000fd4000f8e02ff */
[----:B------:R-:W-:Y:S05]  /*0120*/  @!P0 BRA `(.L_x_1604) ;  /* 0x0000001400d88947 */ /* 0x000fea0003800000 */
.L_x_1625:
[----:B0-----:R-:W0:Y:S01]  /*0130*/  LDC R11, c[0x0][0x240] ;  /* 0x00009000ff0b7b82 */ /* 0x001e220000000800 */
[----:B------:R-:W-:Y:S01]  /*0140*/  ULDC UR4, c[0x0][0x23c] ;  /* 0x00008f0000047ab9 */ /* 0x000fe20000000800 */
[----:B------:R-:W-:Y:S01]  /*0150*/  BSSY B0, `(.L_x_1605) ;  /* 0x000003d000007945 */ /* 0x000fe20003800000 */
[----:B01----:R-:W-:-:S04]  /*0160*/  IABS R9, R11 ;  /* 0x0000000b00097213 */ /* 0x003fc80000000000 */
        /* <DEDUP_REMOVED lines=30> */
[----:B------:R-:W-:Y:S05]  /*0350*/  CALL.REL.NOINC `($__internal_24_$__cuda_sm20_div_s64) ;  /* 0x0000002800ac7944 */ /* 0x000fea0003c00000 */
[--C-:B------:R-:W-:Y:S01]  /*0360*/  IMAD.MOV R9, RZ, RZ, -R4.reuse ;  /* 0x000000ffff097224 */ /* 0x100fe200078e0a04 */
[----:B------:R-:W-:Y:S01]  /*0370*/  ULDC UR4, c[0x0][0x238] ;  /* 0x00008e0000047ab9 */ /* 0x000fe20000000800 */
[----:B------:R-:W-:Y:S01]  /*0380*/  IMAD.MOV.U32 R14, RZ, RZ, R4 ;  /* 0x000000ffff0e7224 */ /* 0x000fe200078e0004 */
[----:B------:R-:W-:Y:S01]  /*0390*/  MOV R15, R11 ;  /* 0x0000000b000f7202 */ /* 0x000fe20000000f00 */
[----:B------:R-:W-:Y:S01]  /*03a0*/  IMAD R9, R9, UR4, R8 ;  /* 0x0000000409097c24 */ /* 0x000fe2000f8e0208 */
[----:B------:R-:W-:Y:S06]  /*03b0*/  BRA `(.L_x_1607) ;  /* 0x0000000000587947 */ /* 0x000fec0003800000 */
.L_x_1606:
        /* <DEDUP_REMOVED lines=22> */
.L_x_1607:
[----:B------:R-:W-:Y:S05]  /*0520*/  BSYNC B0 ;  /* 0x0000000000007941 */ /* 0x000fea0003800000 */
.L_x_1605:
        /* <DEDUP_REMOVED lines=11> */
[----:B------:R-:W-:Y:S05]  /*05e0*/  CALL.REL.NOINC `($__internal_24_$__cuda_sm20_div_s64) ;  /* 0x0000002800087944 */ /* 0x000fea0003c00000 */
[----:B------:R-:W-:Y:S01]  /*05f0*/  ULDC UR4, c[0x0][0x220] ;  /* 0x0000880000047ab9 */ /* 0x000fe20000000800 */
[--C-:B------:R-:W-:Y:S01]  /*0600*/  IMAD.MOV R8, RZ, RZ, -R4.reuse ;  /* 0x000000ffff087224 */ /* 0x100fe200078e0a04 */
[----:B------:R-:W-:Y:S01]  /*0610*/  MOV R11, UR4 ;  /* 0x00000004000b7c02 */ /* 0x000fe20008000f00 */
[----:B------:R-:W-:-:S04]  /*0620*/  IMAD.MOV.U32 R6, RZ, RZ, R4 ;  /* 0x000000ffff067224 */ /* 0x000fc800078e0004 */
[----:B------:R-:W-:Y:S01]  /*0630*/  IMAD R8, R8, R11, R14 ;  /* 0x0000000b08087224 */ /* 0x000fe200078e020e */
[----:B------:R-:W-:Y:S06]  /*0640*/  BRA `(.L_x_1610) ;  /* 0x0000000000587947 */ /* 0x000fec0003800000 */
.L_x_1609:
        /* <DEDUP_REMOVED lines=22> */
.L_x_1610:
[----:B------:R-:W-:Y:S05]  /*07b0*/  BSYNC B0 ;  /* 0x0000000000007941 */ /* 0x000fea0003800000 */
.L_x_1608:
        /* <DEDUP_REMOVED lines=10> */
[----:B------:R-:W-:-:S06]  /*0860*/  ULDC UR9, c[0x0][0x228] ;  /* 0x00008a0000097ab9 */ /* 0x000fcc0000000800 */
        /* <DEDUP_REMOVED lines=13> */
[----:B------:R-:W-:Y:S02]  /*0940*/  IMAD.HI.U32 R7, R13, R7, R12 ;  /* 0x000000070d077227 */ /* 0x000fe400078e000c */
[----:B------:R-:W2:Y:S01]  /*0950*/  LDC R13, c[0x0][0x230] ;  /* 0x00008c00ff0d7b82 */ /* 0x000ea20000000800 */
[----:B-1----:R-:W-:Y:S01]  /*0960*/  VIADDMNMX R14, R15, R14, UR4, PT ;  /* 0x000000040f0e7e46 */ /* 0x002fe2000b80010e */
        /* <DEDUP_REMOVED lines=8> */
[----:B------:R-:W-:Y:S02]  /*09f0*/  ISETP.GT.U32.AND P0, PT, R4, R17, PT ;  /* 0x000000110400720c */ /* 0x000fe40003f04070 */
[----:B--2---:R-:W-:-:S11]  /*0a00*/  IADD3 R20, R13, R16, RZ ;  /* 0x000000100d147210 */ /* 0x004fd60007ffe0ff */
[----:B------:R-:W-:-:S04]  /*0a10*/  @!P0 IADD3 R17, R17, -R4, RZ ;  /* 0x8000000411118210 */ /* 0x000fc80007ffe0ff */
[----:B------:R-:W-:-:S13]  /*0a20*/  ISETP.GT.U32.AND P0, PT, R4, R17, PT ;  /* 0x000000110400720c */ /* 0x000fda0003f04070 */
[----:B------:R-:W-:Y:S01]  /*0a30*/  @!P0 IMAD.IADD R17, R17, 0x1, -R4 ;  /* 0x0000000111118824 */ /* 0x000fe200078e0a04 */
[----:B------:R-:W-:-:S03]  /*0a40*/  ISETP.GT.AND P0, PT, R2, R7, PT ;  /* 0x000000070200720c */ /* 0x000fc60003f04270 */
[----:B------:R-:W-:Y:S01]  /*0a50*/  @!P1 IMAD.MOV R17, RZ, RZ, -R17 ;  /* 0x000000ffff119224 */ /* 0x000fe200078e0a11 */
[----:B------:R-:W-:-:S05]  /*0a60*/  @!P2 LOP3.LUT R17, RZ, R18, RZ, 0x33, !PT ;  /* 0x00000012ff11a212 */ /* 0x000fca00078e33ff */
[----:B0-----:R-:W-:-:S05]  /*0a70*/  IMAD R9, R17, R10, -UR5 ;  /* 0x8000000511097e24 */ /* 0x001fca000f8e020a */
[----:B------:R-:W-:Y:S02]  /*0a80*/  VIADDMNMX R18, R9, UR8, R20, PT ;  /* 0x0000000809127c46 */ /* 0x000fe4000b800114 */
[----:B------:R-:W-:Y:S02]  /*0a90*/  VIMNMX R12, RZ, R9, !PT ;  /* 0x00000009ff0c7248 */ /* 0x000fe40007fe0100 */
        /* <DEDUP_REMOVED lines=9> */
[----:B------:R-:W-:Y:S01]  /*0b30*/  BSSY B0, `(.L_x_1613) ;  /* 0x00000ba000007945 */ /* 0x000fe20003800000 */
[----:B------:R-:W-:Y:S01]  /*0b40*/  LOP3.LUT R20, RZ, R20, RZ, 0x33, !PT ;  /* 0x00000014ff147212 */ /* 0x000fe200078e33ff */
[----:B------:R-:W-:Y:S01]  /*0b50*/  IMAD.MOV.U32 R28, RZ, RZ, RZ ;  /* 0x000000ffff1c7224 */ /* 0x000fe200078e00ff */
[----:B------:R-:W-:Y:S01]  /*0b60*/  SHF.R.S32.HI R18, RZ, 0x1f, R6 ;  /* 0x0000001fff127819 */ /* 0x000fe20000011406 */
[----:B------:R-:W-:Y:S01]  /*0b70*/  VIADD R16, R16, UR4 ;  /* 0x0000000410107c36 */ /* 0x000fe20008000000 */
[----:B------:R-:W-:-:S03]  /*0b80*/  ULDC UR4, c[0x0][0x224] ;  /* 0x0000890000047ab9 */ /* 0x000fc60000000800 */
[----:B------:R-:W-:Y:S01]  /*0b90*/  IMAD R10, R10, R9, R16 ;  /* 0x000000090a0a7224 */ /* 0x000fe200078e0210 */
[--C-:B------:R-:W-:Y:S01]  /*0ba0*/  SHF.R.S32.HI R9, RZ, 0x1f, R8.reuse ;  /* 0x0000001fff097819 */ /* 0x100fe20000011408 */
[-C--:B------:R-:W-:Y:S01]  /*0bb0*/  IMAD R17, R18, R11.reuse, RZ ;  /* 0x0000000b12117224 */ /* 0x080fe200078e02ff */
[----:B------:R-:W-:Y:S02]  /*0bc0*/  LOP3.LUT R16, RZ, R12, RZ, 0x33, !PT ;  /* 0x0000000cff107212 */ /* 0x000fe400078e33ff */
[----:B------:R-:W-:Y:S01]  /*0bd0*/  VIMNMX3 R15, R10, R20, R15, !PT ;  /* 0x000000140a0f720f */ /* 0x000fe2000780010f */
[----:B------:R-:W-:-:S03]  /*0be0*/  IMAD.WIDE.U32 R10, R6, R11, R8 ;  /* 0x0000000b060a7225 */ /* 0x000fc600078e0008 */
[----:B------:R-:W-:Y:S01]  /*0bf0*/  IADD3 R18, -R15, -0x2, -R12 ;  /* 0xfffffffe0f127810 */ /* 0x000fe20007ffe90c */
[----:B------:R-:W-:Y:S01]  /*0c00*/  IMAD R17, R6, UR4, R17 ;  /* 0x0000000406117c24 */ /* 0x000fe2000f8e0211 */
[----:B------:R-:W-:Y:S01]  /*0c10*/  MOV R6, R14 ;  /* 0x0000000e00067202 */ /* 0x000fe20000000f00 */
[----:B------:R-:W-:Y:S01]  /*0c20*/  IMAD.IADD R16, R16, 0x1, -R15 ;  /* 0x0000000110107824 */ /* 0x000fe200078e0a0f */
[----:B------:R-:W-:Y:S01]  /*0c30*/  ISETP.GE.U32.AND P1, PT, R18, 0x3, PT ;  /* 0x000000031200780c */ /* 0x000fe20003f26070 */
[----:B------:R-:W-:Y:S01]  /*0c40*/  VIADD R8, R12, 0x3 ;  /* 0x000000030c087836 */ /* 0x000fe20000000000 */
[----:B------:R-:W-:Y:S02]  /*0c50*/  IADD3 R20, R11, R17, RZ ;  /* 0x000000110b147210 */ /* 0x000fe40007ffe0ff */
[----:B------:R-:W-:-:S09]  /*0c60*/  LOP3.LUT R21, R16, 0x3, RZ, 0xc0, !PT ;  /* 0x0000000310157812 */ /* 0x000fd200078ec0ff */
.L_x_1623:
[----:B------:R-:W-:Y:S01]  /*0c70*/  ISETP.NE.AND P0, PT, R21, RZ, PT ;  /* 0x000000ff1500720c */ /* 0x000fe20003f05270 */
[----:B------:R-:W-:Y:S01]  /*0c80*/  ULDC.64 UR4, c[0x0][0x228] ;  /* 0x00008a0000047ab9 */ /* 0x000fe20000000a00 */
[--C-:B------:R-:W-:Y:S01]  /*0c90*/  SHF.R.S32.HI R15, RZ, 0x1f, R7.reuse ;  /* 0x0000001fff0f7819 */ /* 0x100fe20000011407 */
[----:B------:R-:W-:Y:S01]  /*0ca0*/  IMAD.MOV.U32 R14, RZ, RZ, R7 ;  /* 0x000000ffff0e7224 */ /* 0x000fe200078e0007 */
[----:B------:R-:W-:Y:S01]  /*0cb0*/  BSSY B2, `(.L_x_1614) ;  /* 0x000001e000027945 */ /* 0x000fe20003800000 */
        /* <DEDUP_REMOVED lines=17> */
[----:B------:R-:W2:Y:S01]  /*0dd0*/  LDG.E R9, desc[UR6][R16.64] ;  /* 0x0000000610097981 */ /* 0x000ea2000c1e1900 */
[----:B------:R-:W-:Y:S02]  /*0de0*/  ISETP.NE.AND P0, PT, R21, 0x1, PT ;  /* 0x000000011500780c */ /* 0x000fe40003f05270 */
[----:B------:R-:W-:Y:S01]  /*0df0*/  IADD3 R24, R12, 0x1, RZ ;  /* 0x000000010c187810 */ /* 0x000fe20007ffe0ff */
[----:B--2---:R-:W-:-:S10]  /*0e00*/  FADD.FTZ R28, R28, R9 ;  /* 0x000000091c1c7221 */ /* 0x004fd40000010000 */
[----:B------:R-:W-:Y:S05]  /*0e10*/  @!P0 BRA `(.L_x_1615) ;  /* 0x00000000001c8947 */ /* 0x000fea0003800000 */
[----:B------:R-:W-:Y:S01]  /*0e20*/  ISETP.NE.AND P0, PT, R21, 0x2, PT ;  /* 0x000000021500780c */ /* 0x000fe20003f05270 */
[----:B------:R-:W2:-:S12]  /*0e30*/  LDG.E R9, desc[UR6][R16.64+0x4] ;  /* 0x0000040610097981 */ /* 0x000e98000c1e1900 */
[----:B------:R-:W3:Y:S01]  /*0e40*/  @P0 LDG.E R19, desc[UR6][R16.64+0x8] ;  /* 0x0000080610130981 */ /* 0x000ee2000c1e1900 */
[----:B------:R-:W-:Y:S02]  /*0e50*/  VIADD R24, R12, 0x2 ;  /* 0x000000020c187836 */ /* 0x000fe40000000000 */
[----:B------:R-:W-:Y:S02]  /*0e60*/  @P0 IMAD.MOV.U32 R24, RZ, RZ, R8 ;  /* 0x000000ffff180224 */ /* 0x000fe400078e0008 */
[----:B--2---:R-:W-:-:S04]  /*0e70*/  FADD.FTZ R28, R28, R9 ;  /* 0x000000091c1c7221 */ /* 0x004fc80000010000 */
[----:B---3--:R-:W-:-:S07]  /*0e80*/  @P0 FADD.FTZ R28, R28, R19 ;  /* 0x000000131c1c0221 */ /* 0x008fce0000010000 */
.L_x_1615:
[----:B------:R-:W-:Y:S05]  /*0e90*/  BSYNC B2 ;  /* 0x0000000000027941 */ /* 0x000fea0003800000 */
.L_x_1614:
        /* <DEDUP_REMOVED lines=9> */
.L_x_1620:
[----:B------:R-:W-:Y:S01]  /*0f30*/  ULDC.64 UR4, c[0x0][0x230] ;  /* 0x00008c0000047ab9 */ /* 0x000fe20000000a00 */
[--C-:B------:R-:W-:Y:S01]  /*0f40*/  SHF.R.S32.HI R25, RZ, 0x1f, R24.reuse ;  /* 0x0000001fff197819 */ /* 0x100fe20000011418 */
[----:B------:R-:W-:Y:S01]  /*0f50*/  IMAD R23, R22, UR4, RZ ;  /* 0x0000000416177c24 */ /* 0x000fe2000f8e02ff */
[----:B------:R-:W-:Y:S01]  /*0f60*/  ULDC.64 UR8, c[0x0][0x218] ;  /* 0x0000860000087ab9 */ /* 0x000fe20000000a00 */
[----:B------:R-:W-:-:S04]  /*0f70*/  IMAD.WIDE.U32 R16, R14, UR4, R24 ;  /* 0x000000040e107c25 */ /* 0x000fc8000f8e0018 */
[----:B------:R-:W-:Y:S01]  /*0f80*/  IMAD R23, R14, UR5, R23 ;  /* 0x000000050e177c24 */ /* 0x000fe2000f8e0217 */
[----:B------:R-:W-:-:S03]  /*0f90*/  LEA R18, P3, R16, UR8, 0x2 ;  /* 0x0000000810127c11 */ /* 0x000fc6000f8610ff */
[----:B------:R-:W-:-:S05]  /*0fa0*/  IMAD.IADD R17, R23, 0x1, R17 ;  /* 0x0000000117117824 */ /* 0x000fca00078e0211 */
[----:B------:R-:W-:-:S05]  /*0fb0*/  LEA.HI.X R19, R16, UR9, R17, 0x2, P3 ;  /* 0x0000000910137c11 */ /* 0x000fca00098f1411 */
[----:B------:R-:W2:Y:S04]  /*0fc0*/  LDG.E R27, desc[UR6][R18.64] ;  /* 0x00000006121b7981 */ /* 0x000ea8000c1e1900 */
[----:B------:R-:W3:Y:S01]  /*0fd0*/  LDG.E R25, desc[UR6][R18.64+0x4] ;  /* 0x0000040612197981 */ /* 0x000ee2000c1e1900 */
[----:B------:R-:W-:-:S03]  /*0fe0*/  IADD3 R16, R24, 0x4, RZ ;  /* 0x0000000418107810 */ /* 0x000fc60007ffe0ff */
[----:B------:R-:W4:Y:S01]  /*0ff0*/  LDG.E R26, desc[UR6][R18.64+0x8] ;  /* 0x00000806121a7981 */ /* 0x000f22000c1e1900 */
[----:B------:R-:W-:-:S03]  /*1000*/  SHF.R.S32.HI R17, RZ, 0x1f, R16 ;  /* 0x0000001fff117819 */ /* 0x000fc60000011410 */
[----:B------:R-:W-:-:S04]  /*1010*/  IMAD.WIDE.U32 R16, R14, UR4, R16 ;  /* 0x000000040e107c25 */ /* 0x000fc8000f8e0010 */
[----:B------:R-:W-:Y:S01]  /*1020*/  IMAD.IADD R17, R23, 0x1, R17 ;  /* 0x0000000117117824 */ /* 0x000fe200078e0211 */
[----:B------:R-:W5:Y:S01]  /*1030*/  LDG.E R19, desc[UR6][R18.64+0xc] ;  /* 0x00000c0612137981 */ /* 0x000f62000c1e1900 */
[----:B--2---:R-:W-:-:S04]  /*1040*/  FADD.FTZ R28, R27, R28 ;  /* 0x0000001c1b1c7221 */ /* 0x004fc80000010000 */
[----:B---3--:R-:W-:Y:S01]  /*1050*/  FADD.FTZ R27, R28, R25 ;  /* 0x000000191c1b7221 */ /* 0x008fe20000010000 */
[----:B------:R-:W-:-:S04]  /*1060*/  LEA R28, P3, R16, UR8, 0x2 ;  /* 0x00000008101c7c11 */ /* 0x000fc8000f8610ff */
[----:B------:R-:W-:-:S05]  /*1070*/  LEA.HI.X R29, R16, UR9, R17, 0x2, P3 ;  /* 0x00000009101d7c11 */ /* 0x000fca00098f1411 */
[----:B------:R-:W2:Y:S04]  /*1080*/  LDG.E R25, desc[UR6][R28.64] ;  /* 0x000000061c197981 */ /* 0x000ea8000c1e1900 */
[----:B------:R-:W3:Y:S01]  /*1090*/  LDG.E R18, desc[UR6][R28.64+0x4] ;  /* 0x000004061c127981 */ /* 0x000ee2000c1e1900 */
[----:B----4-:R-:W-:-:S03]  /*10a0*/  FADD.FTZ R26, R27, R26 ;  /* 0x0000001a1b1a7221 */ /* 0x010fc60000010000 */
[----:B------:R-:W4:Y:S01]  /*10b0*/  LDG.E R27, desc[UR6][R28.64+0x8] ;  /* 0x000008061c1b7981 */ /* 0x000f22000c1e1900 */
[----:B------:R-:W-:-:S03]  /*10c0*/  VIADD R16, R24, 0x8 ;  /* 0x0000000818107836 */ /* 0x000fc60000000000 */
[----:B------:R3:W4:Y:S02]  /*10d0*/  LDG.E R28, desc[UR6][R28.64+0xc] ;  /* 0x00000c061c1c7981 */ /* 0x000724000c1e1900 */
[--C-:B------:R-:W-:Y:S01]  /*10e0*/  SHF.R.S32.HI R17, RZ, 0x1f, R16.reuse ;  /* 0x0000001fff117819 */ /* 0x100fe20000011410 */
[----:B-----5:R-:W-:Y:S02]  /*10f0*/  FADD.FTZ R26, R26, R19 ;  /* 0x000000131a1a7221 */ /* 0x020fe40000010000 */
[----:B------:R-:W-:-:S05]  /*1100*/  IMAD.WIDE.U32 R16, R14, UR4, R16 ;  /* 0x000000040e107c25 */ /* 0x000fca000f8e0010 */
[----:B------:R-:W-:Y:S01]  /*1110*/  IADD3 R17, R23, R17, RZ ;  /* 0x0000001117117210 */ /* 0x000fe20007ffe0ff */
[----:B--2---:R-:W-:-:S04]  /*1120*/  FADD.FTZ R25, R26, R25 ;  /* 0x000000191a197221 */ /* 0x004fc80000010000 */
[----:B---3--:R-:W-:Y:S01]  /*1130*/  FADD.FTZ R29, R25, R18 ;  /* 0x00000012191d7221 */ /* 0x008fe20000010000 */
[----:B------:R-:W-:-:S04]  /*1140*/  LEA R18, P3, R16, UR8, 0x2 ;  /* 0x0000000810127c11 */ /* 0x000fc8000f8610ff */
[----:B------:R-:W-:-:S05]  /*1150*/  LEA.HI.X R19, R16, UR9, R17, 0x2, P3 ;  /* 0x0000000910137c11 */ /* 0x000fca00098f1411 */
[----:B------:R-:W2:Y:S01]  /*1160*/  LDG.E R25, desc[UR6][R18.64] ;  /* 0x0000000612197981 */ /* 0x000ea2000c1e1900 */
[----:B----4-:R-:W-:Y:S01]  /*1170*/  FADD.FTZ R17, R29, R27 ;  /* 0x0000001b1d117221 */ /* 0x010fe20000010000 */
[----:B------:R-:W-:Y:S02]  /*1180*/  VIADD R16, R24, 0xc ;  /* 0x0000000c18107836 */ /* 0x000fe40000000000 */
[----:B------:R-:W3:Y:S01]  /*1190*/  LDG.E R26, desc[UR6][R18.64+0x4] ;  /* 0x00000406121a7981 */ /* 0x000ee2000c1e1900 */
[----:B------:R-:W-:Y:S02]  /*11a0*/  FADD.FTZ R28, R17, R28 ;  /* 0x0000001c111c7221 */ /* 0x000fe40000010000 */
[--C-:B------:R-:W-:Y:S01]  /*11b0*/  SHF.R.S32.HI R17, RZ, 0x1f, R16.reuse ;  /* 0x0000001fff117819 */ /* 0x100fe20000011410 */
[----:B------:R-:W4:Y:S02]  /*11c0*/  LDG.E R27, desc[UR6][R18.64+0x8] ;  /* 0x00000806121b7981 */ /* 0x000f24000c1e1900 */
[----:B------:R-:W-:-:S02]  /*11d0*/  IMAD.WIDE.U32 R16, R14, UR4, R16 ;  /* 0x000000040e107c25 */ /* 0x000fc4000f8e0010 */
[----:B------:R0:W5:Y:S02]  /*11e0*/  LDG.E R29, desc[UR6][R18.64+0xc] ;  /* 0x00000c06121d7981 */ /* 0x000164000c1e1900 */
[----:B------:R-:W-:Y:S01]  /*11f0*/  IMAD.IADD R23, R23, 0x1, R17 ;  /* 0x0000000117177824 */ /* 0x000fe200078e0211 */
[----:B0-----:R-:W-:-:S04]  /*1200*/  LEA R18, P3, R16, UR8, 0x2 ;  /* 0x0000000810127c11 */ /* 0x001fc8000f8610ff */
[----:B------:R-:W-:-:S05]  /*1210*/  LEA.HI.X R19, R16, UR9, R23, 0x2, P3 ;  /* 0x0000000910137c11 */ /* 0x000fca00098f1417 */
[----:B------:R-:W5:Y:S04]  /*1220*/  LDG.E R16, desc[UR6][R18.64] ;  /* 0x0000000612107981 */ /* 0x000f68000c1e1900 */
[----:B------:R-:W5:Y:S04]  /*1230*/  LDG.E R17, desc[UR6][R18.64+0x4] ;  /* 0x0000040612117981 */ /* 0x000f68000c1e1900 */
[----:B------:R-:W5:Y:S01]  /*1240*/  LDG.E R23, desc[UR6][R18.64+0x8] ;  /* 0x0000080612177981 */ /* 0x000f62000c1e1900 */
[----:B--2---:R-:W-:-:S03]  /*1250*/  FADD.FTZ R25, R28, R25 ;  /* 0x000000191c197221 */ /* 0x004fc60000010000 */
[----:B------:R-:W2:Y:S01]  /*1260*/  LDG.E R28, desc[UR6][R18.64+0xc] ;  /* 0x00000c06121c7981 */ /* 0x000ea2000c1e1900 */
[----:B---3--:R-:W-:Y:S01]  /*1270*/  FADD.FTZ R26, R25, R26 ;  /* 0x0000001a191a7221 */ /* 0x008fe20000010000 */
[----:B------:R-:W-:-:S03]  /*1280*/  IADD3 R24, R24, 0x10, RZ ;  /* 0x0000001018187810 */ /* 0x000fc60007ffe0ff */
[----:B----4-:R-:W-:Y:S01]  /*1290*/  FADD.FTZ R26, R26, R27 ;  /* 0x0000001b1a1a7221 */ /* 0x010fe20000010000 */
[----:B------:R-:W-:-:S03]  /*12a0*/  ISETP.GE.AND P3, PT, R24, R9, PT ;  /* 0x000000091800720c */ /* 0x000fc60003f66270 */
[----:B-----5:R-:W-:-:S04]  /*12b0*/  FADD.FTZ R29, R26, R29 ;  /* 0x0000001d1a1d7221 */ /* 0x020fc80000010000 */
[----:B------:R-:W-:-:S04]  /*12c0*/  FADD.FTZ R16, R29, R16 ;  /* 0x000000101d107221 */ /* 0x000fc80000010000 */
[----:B------:R-:W-:-:S04]  /*12d0*/  FADD.FTZ R16, R16, R17 ;  /* 0x0000001110107221 */ /* 0x000fc80000010000 */
[----:B------:R-:W-:-:S04]  /*12e0*/  FADD.FTZ R23, R16, R23 ;  /* 0x0000001710177221 */ /* 0x000fc80000010000 */
[----:B--2---:R-:W-:Y:S01]  /*12f0*/  FADD.FTZ R28, R23, R28 ;  /* 0x0000001c171c7221 */ /* 0x004fe20000010000 */
[----:B------:R-:W-:Y:S06]  /*1300*/  @!P3 BRA `(.L_x_1620) ;  /* 0xfffffffc0008b947 */ /* 0x000fec000383ffff */
.L_x_1619:
[----:B------:R-:W-:Y:S05]  /*1310*/  BSYNC B3 ;  /* 0x0000000000037941 */ /* 0x000fea0003800000 */
.L_x_1618:
        /* <DEDUP_REMOVED lines=13> */
[----:B------:R-:W2:Y:S01]  /*13f0*/  LDG.E R9, desc[UR6][R18.64] ;  /* 0x0000000612097981 */ /* 0x000ea2000c1e1900 */
[----:B------:R-:W-:-:S03]  /*1400*/  IADD3 R16, R24, 0x4, RZ ;  /* 0x0000000418107810 */ /* 0x000fc60007ffe0ff */
[----:B------:R-:W3:Y:S01]  /*1410*/  LDG.E R25, desc[UR6][R18.64+0x4] ;  /* 0x0000040612197981 */ /* 0x000ee2000c1e1900 */
[----:B------:R-:W-:-:S03]  /*1420*/  SHF.R.S32.HI R17, RZ, 0x1f, R16 ;  /* 0x0000001fff117819 */ /* 0x000fc60000011410 */
[----:B------:R-:W4:Y:S01]  /*1430*/  LDG.E R29, desc[UR6][R18.64+0x8] ;  /* 0x00000806121d7981 */ /* 0x000f22000c1e1900 */
[----:B------:R-:W-:-:S04]  /*1440*/  IMAD.WIDE.U32 R16, R14, UR4, R16 ;  /* 0x000000040e107c25 */ /* 0x000fc8000f8e0010 */
[----:B------:R-:W-:Y:S01]  /*1450*/  IMAD.IADD R23, R23, 0x1, R17 ;  /* 0x0000000117177824 */ /* 0x000fe200078e0211 */
[C---:B------:R-:W-:Y:S01]  /*1460*/  LEA R26, P0, R16.reuse, UR8, 0x2 ;  /* 0x00000008101a7c11 */ /* 0x040fe2000f8010ff */
[----:B------:R-:W5:Y:S03]  /*1470*/  LDG.E R18, desc[UR6][R18.64+0xc] ;  /* 0x00000c0612127981 */ /* 0x000f66000c1e1900 */
[----:B------:R-:W-:-:S05]  /*1480*/  LEA.HI.X R27, R16, UR9, R23, 0x2, P0 ;  /* 0x00000009101b7c11 */ /* 0x000fca00080f1417 */
[----:B------:R-:W5:Y:S04]  /*1490*/  LDG.E R16, desc[UR6][R26.64] ;  /* 0x000000061a107981 */ /* 0x000f68000c1e1900 */
[----:B------:R-:W5:Y:S01]  /*14a0*/  LDG.E R17, desc[UR6][R26.64+0x4] ;  /* 0x000004061a117981 */ /* 0x000f62000c1e1900 */
[----:B--2---:R-:W-:-:S03]  /*14b0*/  FADD.FTZ R23, R28, R9 ;  /* 0x000000091c177221 */ /* 0x004fc60000010000 */
[----:B------:R-:W2:Y:S04]  /*14c0*/  LDG.E R9, desc[UR6][R26.64+0x8] ;  /* 0x000008061a097981 */ /* 0x000ea8000c1e1900 */
[----:B------:R-:W2:Y:S01]  /*14d0*/  LDG.E R28, desc[UR6][R26.64+0xc] ;  /* 0x00000c061a1c7981 */ /* 0x000ea2000c1e1900 */
[----:B---3--:R-:W-:-:S04]  /*14e0*/  FADD.FTZ R23, R23, R25 ;  /* 0x0000001917177221 */ /* 0x008fc80000010000 */
[----:B----4-:R-:W-:-:S04]  /*14f0*/  FADD.FTZ R23, R23, R29 ;  /* 0x0000001d17177221 */ /* 0x010fc80000010000 */
[----:B-----5:R-:W-:-:S04]  /*1500*/  FADD.FTZ R23, R23, R18 ;  /* 0x0000001217177221 */ /* 0x020fc80000010000 */
[----:B------:R-:W-:-:S04]  /*1510*/  FADD.FTZ R16, R23, R16 ;  /* 0x0000001017107221 */ /* 0x000fc80000010000 */
[----:B------:R-:W-:Y:S01]  /*1520*/  FADD.FTZ R16, R16, R17 ;  /* 0x0000001110107221 */ /* 0x000fe20000010000 */
[----:B------:R-:W-:Y:S01]  /*1530*/  PLOP3.LUT P0, PT, PT, PT, PT, 0x8, 0x0 ;  /* 0x000000000000781c */ /* 0x000fe20003f0e170 */
[----:B------:R-:W-:Y:S02]  /*1540*/  VIADD R24, R24, 0x8 ;  /* 0x0000000818187836 */ /* 0x000fe40000000000 */
[----:B--2---:R-:W-:-:S04]  /*1550*/  FADD.FTZ R9, R16, R9 ;  /* 0x0000000910097221 */ /* 0x004fc80000010000 */
[----:B------:R-:W-:-:S07]  /*1560*/  FADD.FTZ R28, R9, R28 ;  /* 0x0000001c091c7221 */ /* 0x000fce0000010000 */
.L_x_1622:
[----:B------:R-:W-:Y:S05]  /*1570*/  BSYNC B3 ;  /* 0x0000000000037941 */ /* 0x000fea0003800000 */
.L_x_1621:
[----:B------:R-:W-:-:S13]  /*1580*/  ISETP.LT.OR P0, PT, R24, R4, P0 ;  /* 0x000000041800720c */ /* 0x000fda0000701670 */
[----:B------:R-:W-:Y:S05]  /*1590*/  @!P0 BRA `(.L_x_1617) ;  /* 0x0000000000448947 */ /* 0x000fea0003800000 */
        /* <DEDUP_REMOVED lines=9> */
[----:B------:R-:W2:Y:S04]  /*1630*/  LDG.E R9, desc[UR6][R14.64] ;  /* 0x000000060e097981 */ /* 0x000ea8000c1e1900 */
[----:B------:R-:W3:Y:S04]  /*1640*/  LDG.E R16, desc[UR6][R14.64+0x4] ;  /* 0x000004060e107981 */ /* 0x000ee8000c1e1900 */
[----:B------:R-:W4:Y:S04]  /*1650*/  LDG.E R18, desc[UR6][R14.64+0x8] ;  /* 0x000008060e127981 */ /* 0x000f28000c1e1900 */
[----:B------:R-:W5:Y:S01]  /*1660*/  LDG.E R22, desc[UR6][R14.64+0xc] ;  /* 0x00000c060e167981 */ /* 0x000f62000c1e1900 */
[----:B--2---:R-:W-:-:S04]  /*1670*/  FADD.FTZ R9, R28, R9 ;  /* 0x000000091c097221 */ /* 0x004fc80000010000 */
[----:B---3--:R-:W-:-:S04]  /*1680*/  FADD.FTZ R9, R9, R16 ;  /* 0x0000001009097221 */ /* 0x008fc80000010000 */
[----:B----4-:R-:W-:-:S04]  /*1690*/  FADD.FTZ R9, R9, R18 ;  /* 0x0000001209097221 */ /* 0x010fc80000010000 */
[----:B-----5:R-:W-:-:S07]  /*16a0*/  FADD.FTZ R28, R9, R22 ;  /* 0x00000016091c7221 */ /* 0x020fce0000010000 */
.L_x_1617:
[----:B------:R-:W-:Y:S05]  /*16b0*/  BSYNC B2 ;  /* 0x0000000000027941 */ /* 0x000fea0003800000 */
.L_x_1616:
[----:B------:R-:W-:Y:S05]  /*16c0*/  @!P2 BRA `(.L_x_1623) ;  /* 0xfffffff40068a947 */ /* 0x000fea000383ffff */
[----:B------:R-:W-:Y:S05]  /*16d0*/  BSYNC B0 ;  /* 0x0000000000007941 */ /* 0x000fea0003800000 */
.L_x_1613:
[----:B------:R-:W-:Y:S02]  /*16e0*/  ULDC.S8 UR4, c[0x0][0x26d] ;  /* 0x00009b4000047ab9 */ /* 0x000fe40000000200 */
[----:B------:R-:W-:Y:S01]  /*16f0*/  ISETP.NE.AND P0, PT, RZ, UR4, PT ;  /* 0x00000004ff007c0c */ /* 0x000fe2000bf05270 */
[----:B------:R-:W-:-:S12]  /*1700*/  ULDC.64 UR4, c[0x0][0x260] ;  /* 0x0000980000047ab9 */ /* 0x000fd80000000a00 */
[----:B------:R-:W0:Y:S02]  /*1710*/  @P0 LDC R6, c[0x0][0x268] ;  /* 0x00009a00ff060b82 */ /* 0x000e240000000800 */
[----:B0-----:R-:W-:Y:S02]  /*1720*/  I2FP.F32.S32 R2, R6 ;  /* 0x0000000600027245 */ /* 0x001fe40000201400 */
[----:B------:R-:W-:Y:S02]  /*1730*/  SHF.R.S64 R6, RZ, 0x1e, R0 ;  /* 0x0000001eff067819 */ /* 0x000fe40000001000 */
[----:B------:R-:W0:Y:S02]  /*1740*/  MUFU.RCP R9, R2 ;  /* 0x0000000200097308 */ /* 0x000e240000001000 */
[----:B------:R-:W-:-:S04]  /*1750*/  IADD3 R6, P0, R6, UR4, RZ ;  /* 0x0000000406067c10 */ /* 0x000fc8000ff1e0ff */
[----:B------:R-:W-:Y:S01]  /*1760*/  LEA.HI.X.SX32 R7, R0, UR5, 0x2, P0 ;  /* 0x0000000500077c11 */ /* 0x000fe200080f16ff */
[----:B0-----:R-:W-:-:S05]  /*1770*/  FMUL.FTZ R9, R28, R9 ;  /* 0x000000091c097220 */ /* 0x001fca0000410000 */
[----:B------:R1:W-:Y:S01]  /*1780*/  STG.E desc[UR6][R6.64], R9 ;  /* 0x0000000906007986 */ /* 0x0003e2000c101906 */
[----:B------:R-:W-:Y:S05]  /*1790*/  BRA `(.L_x_1624) ;  /* 0x0000000000147947 */ /* 0x000fea0003800000 */
.L_x_1612:
[----:B------:R-:W-:Y:S01]  /*17a0*/  SHF.R.S64 R6, RZ, 0x1e, R0 ;  /* 0x0000001eff067819 */ /* 0x000fe20000001000 */
[----:B------:R-:W-:-:S03]  /*17b0*/  ULDC.64 UR4, c[0x0][0x260] ;  /* 0x0000980000047ab9 */ /* 0x000fc60000000a00 */
[----:B------:R-:W-:-:S04]  /*17c0*/  IADD3 R6, P0, R6, UR4, RZ ;  /* 0x0000000406067c10 */ /* 0x000fc8000ff1e0ff */
[----:B------:R-:W-:-:S05]  /*17d0*/  LEA.HI.X.SX32 R7, R0, UR5, 0x2, P0 ;  /* 0x0000000500077c11 */ /* 0x000fca00080f16ff */
[----:B------:R0:W-:Y:S04]  /*17e0*/  STG.E desc[UR6][R6.64], RZ ;  /* 0x000000ff06007986 */ /* 0x0001e8000c101906 */
.L_x_1624:
[----:B------:R-:W-:Y:S05]  /*17f0*/  BSYNC B1 ;  /* 0x0000000000017941 */ /* 0x000fea0003800000 */
.L_x_1611:
[----:B------:R-:W-:Y:S01]  /*1800*/  IADD3 R0, P0, R5, R0, RZ ;  /* 0x0000000005007210 */ /* 0x000fe20007f1e0ff */
[----:B------:R-:W-:Y:S01]  /*1810*/  ULDC UR4, c[0x0][0x210] ;  /* 0x0000840000047ab9 */ /* 0x000fe20000000800 */
[----:B------:R-:W-:Y:S01]  /*1820*/  ULDC UR5, c[0x0][0x210] ;  /* 0x0000840000057ab9 */ /* 0x000fe20000000800 */
[----:B------:R-:W-:Y:S02]  /*1830*/  USHF.R.S32.HI UR4, URZ, 0x1f, UR4 ;  /* 0x0000001f3f047899 */ /* 0x000fe40008011404 */
[----:B------:R-:W-:Y:S01]  /*1840*/  IMAD.X R3, RZ, RZ, R3, P0 ;  /* 0x000000ffff037224 */ /* 0x000fe200000e0603 */
[----:B------:R-:W-:-:S04]  /*1850*/  ISETP.GE.U32.AND P0, PT, R0, UR5, PT ;  /* 0x0000000500007c0c */ /* 0x000fc8000bf06070 */
[----:B------:R-:W-:-:S13]  /*1860*/  ISETP.GE.AND.EX P0, PT, R3, UR4, PT, P0 ;  /* 0x0000000403007c0c */ /* 0x000fda000bf06300 */
[----:B------:R-:W-:Y:S05]  /*1870*/  @!P0 BRA `(.L_x_1625) ;  /* 0xffffffe8002c8947 */ /* 0x000fea000383ffff */
[----:B------:R-:W-:Y:S05]  /*1880*/  EXIT ;  /* 0x000000000000794d */ /* 0x000fea0003800000 */
.L_x_1604:
[----:B0-----:R-:W0:Y:S01]  /*1890*/  LDC R9, c[0x0][0x240] ;  /* 0x00009000ff097b82 */ /* 0x001e220000000800 */
[----:B------:R-:W-:Y:S01]  /*18a0*/  ULDC UR4, c[0x0][0x23c] ;  /* 0x00008f0000047ab9 */ /* 0x000fe20000000800 */
[----:B------:R-:W-:Y:S01]  /*18b0*/  BSSY B0, `(.L_x_1626) ;  /* 0x000003d000007945 */ /* 0x000fe20003800000 */
[----:B0-----:R-:W-:-:S04]  /*18c0*/  IABS R11, R9 ;  /* 0x00000009000b7213 */ /* 0x001fc80000000000 */
[----:B------:R-:W0:Y:S08]  /*18d0*/  I2F.RP R4, R11 ;  /* 0x0000000b00047306 */ /* 0x000e300000209400 */
[----:B0-----:R-:W0:Y:S02]  /*18e0*/  MUFU.RCP R4, R4 ;  /* 0x0000000400047308 */ /* 0x001e240000001000 */
[----:B01----:R-:W-:-:S06]  /*18f0*/  VIADD R6, R4, 0xffffffe ;  /* 0x0ffffffe04067836 */ /* 0x003fcc0000000000 */
[----:B------:R0:W1:Y:S02]  /*1900*/  F2I.FTZ.U32.TRUNC.NTZ R7, R6 ;  /* 0x0000000600077305 */ /* 0x000064000021f000 */
[----:B0-----:R-:W-:Y:S01]  /*1910*/  IMAD.MOV.U32 R6, RZ, RZ, RZ ;  /* 0x000000ffff067224 */ /* 0x001fe200078e00ff */
[----:B-1----:R-:W-:-:S05]  /*1920*/  IADD3 R2, RZ, -R7, RZ ;  /* 0x80000007ff027210 */ /* 0x002fca0007ffe0ff */
        /* <DEDUP_REMOVED lines=13> */
[----:B------:R-:W-:-:S06]  /*1a00*/  @P0 VIADD R8, R8, 0x1 ;  /* 0x0000000108080836 */ /* 0x000fcc0000000000 */
[----:B------:R-:W-:Y:S02]  /*1a10*/  @!P2 IADD3 R8, -R8, RZ, RZ ;  /* 0x000000ff0808a210 */ /* 0x000fe40007ffe1ff */
[----:B------:R-:W-:-:S04]  /*1a20*/  @!P1 LOP3.LUT R8, RZ, R9, RZ, 0x33, !PT ;  /* 0x00000009ff089212 */ /* 0x000fc800078e33ff */
[----:B------:R-:W-:-:S04]  /*1a30*/  SHF.R.S32.HI R7, RZ, 0x1f, R8 ;  /* 0x0000001fff077819 */ /* 0x000fc80000011408 */
[----:B------:R-:W-:-:S04]  /*1a40*/  LOP3.LUT R2, R7, UR4, RZ, 0xfc, !PT ;  /* 0x0000000407027c12 */ /* 0x000fc8000f8efcff */
[----:B------:R-:W-:-:S13]  /*1a50*/  ISETP.NE.U32.AND P0, PT, R2, RZ, PT ;  /* 0x000000ff0200720c */ /* 0x000fda0003f05070 */
[----:B------:R-:W-:Y:S05]  /*1a60*/  @!P0 BRA `(.L_x_1627) ;  /* 0x00000000002c8947 */ /* 0x000fea0003800000 */
[----:B------:R-:W-:Y:S01]  /*1a70*/  ULDC.64 UR4, c[0x0][0x238] ;  /* 0x00008e0000047ab9 */ /* 0x000fe20000000a00 */
[----:B------:R-:W-:Y:S01]  /*1a80*/  MOV R2, 0x1ac0 ;  /* 0x00001ac000027802 */ /* 0x000fe20000000f00 */
[----:B------:R-:W-:Y:S02]  /*1a90*/  IMAD.U32 R6, RZ, RZ, UR4 ;  /* 0x00000004ff067e24 */ /* 0x000fe4000f8e00ff */
[----:B------:R-:W-:-:S07]  /*1aa0*/  IMAD.U32 R4, RZ, RZ, UR5 ;  /* 0x00000005ff047e24 */ /* 0x000fce000f8e00ff */
[----:B------:R-:W-:Y:S05]  /*1ab0*/  CALL.REL.NOINC `($__internal_24_$__cuda_sm20_div_s64) ;  /* 0x0000001000d47944 */ /* 0x000fea0003c00000 */
[----:B------:R-:W-:Y:S01]  /*1ac0*/  IADD3 R9, -R4, RZ, RZ ;  /* 0x000000ff04097210 */ /* 0x000fe20007ffe1ff */
[----:B------:R-:W-:Y:S01]  /*1ad0*/  ULDC UR4, c[0x0][0x238] ;  /* 0x00008e0000047ab9 */ /* 0x000fe20000000800 */
[----:B------:R-:W-:Y:S02]  /*1ae0*/  IMAD.MOV.U32 R14, RZ, RZ, R4 ;  /* 0x000000ffff0e7224 */ /* 0x000fe400078e0004 */
[----:B------:R-:W-:Y:S02]  /*1af0*/  IMAD.MOV.U32 R15, RZ, RZ, R11 ;  /* 0x000000ffff0f7224 */ /* 0x000fe400078e000b */
[----:B------:R-:W-:Y:S01]  /*1b00*/  IMAD R9, R9, UR4, R8 ;  /* 0x0000000409097c24 */ /* 0x000fe2000f8e0208 */
[----:B------:R-:W-:Y:S06]  /*1b10*/  BRA `(.L_x_1628) ;  /* 0x0000000000587947 */ /* 0x000fec0003800000 */
.L_x_1627:
        /* <DEDUP_REMOVED lines=22> */
.L_x_1628:
[----:B------:R-:W-:Y:S05]  /*1c80*/  BSYNC B0 ;  /* 0x0000000000007941 */ /* 0x000fea0003800000 */
.L_x_1626:
        /* <DEDUP_REMOVED lines=11> */
[----:B------:R-:W-:Y:S05]  /*1d40*/  CALL.REL.NOINC `($__internal_24_$__cuda_sm20_div_s64) ;  /* 0x0000001000307944 */ /* 0x000fea0003c00000 */
[----:B------:R-:W-:Y:S01]  /*1d50*/  ULDC UR4, c[0x0][0x220] ;  /* 0x0000880000047ab9 */ /* 0x000fe20000000800 */
[----:B------:R-:W-:Y:S01]  /*1d60*/  IMAD.MOV R10, RZ, RZ, -R4 ;  /* 0x000000ffff0a7224 */ /* 0x000fe200078e0a04 */
[----:B------:R-:W-:Y:S01]  /*1d70*/  MOV R2, R4 ;  /* 0x0000000400027202 */ /* 0x000fe20000000f00 */
[----:B------:R-:W-:-:S04]  /*1d80*/  IMAD.U32 R13, RZ, RZ, UR4 ;  /* 0x00000004ff0d7e24 */ /* 0x000fc8000f8e00ff */
[----:B------:R-:W-:Y:S01]  /*1d90*/  IMAD R10, R10, R13, R14 ;  /* 0x0000000d0a0a7224 */ /* 0x000fe200078e020e */
[----:B------:R-:W-:Y:S06]  /*1da0*/  BRA `(.L_x_1631) ;  /* 0x0000000000587947 */ /* 0x000fec0003800000 */
.L_x_1630:
        /* <DEDUP_REMOVED lines=22> */
.L_x_1631:
[----:B------:R-:W-:Y:S05]  /*1f10*/  BSYNC B0 ;  /* 0x0000000000007941 */ /* 0x000fea0003800000 */
.L_x_1629:
        /* <DEDUP_REMOVED lines=20> */
[----:B------:R-:W-:Y:S02]  /*2060*/  IMAD R11, R11, R8, RZ ;  /* 0x000000080b0b7224 */ /* 0x000fe400078e02ff */
[----:B0-----:R-:W-:Y:S01]  /*2070*/  IMAD R9, R9, UR8, -R4 ;  /* 0x0000000809097c24 */ /* 0x001fe2000f8e0a04 */
[----:B------:R-:W-:Y:S01]  /*2080*/  ULDC UR8, c[0x0][0x248] ;  /* 0x0000920000087ab9 */ /* 0x000fe20000000800 */
[----:B------:R-:W-:Y:S01]  /*2090*/  IMAD.HI.U32 R11, R7, R11, R6 ;  /* 0x0000000b070b7227 */ /* 0x000fe200078e0006 */
[----:B------:R-:W-:Y:S01]  /*20a0*/  MOV R7, R14 ;  /* 0x0000000e00077202 */ /* 0x000fe20000000f00 */
[----:B------:R-:W0:Y:S01]  /*20b0*/  LDC R6, c[0x0][0x244] ;  /* 0x00009100ff067b82 */ /* 0x000e220000000800 */
[----:B------:R-:W-:-:S03]  /*20c0*/  VIMNMX R4, RZ, R9, !PT ;  /* 0x00000009ff047248 */ /* 0x000fc60007fe0100 */
[----:B------:R-:W-:-:S04]  /*20d0*/  IMAD.HI.U32 R11, R11, R7, RZ ;  /* 0x000000070b0b7227 */ /* 0x000fc800078e00ff */
[----:B------:R-:W-:Y:S01]  /*20e0*/  IMAD.MOV R11, RZ, RZ, -R11 ;  /* 0x000000ffff0b7224 */ /* 0x000fe200078e0a0b */
[----:B------:R-:W1:Y:S03]  /*20f0*/  LDC R14, c[0x0][0x230] ;  /* 0x00008c00ff0e7b82 */ /* 0x000e660000000800 */
[----:B------:R-:W-:-:S05]  /*2100*/  IMAD R7, R8, R11, R7 ;  /* 0x0000000b08077224 */ /* 0x000fca00078e0207 */
[----:B------:R-:W-:Y:S01]  /*2110*/  ISETP.GT.U32.AND P0, PT, R8, R7, PT ;  /* 0x000000070800720c */ /* 0x000fe20003f04070 */
[----:B------:R-:W2:-:S12]  /*2120*/  LDC R11, c[0x0][0x250] ;  /* 0x00009400ff0b7b82 */ /* 0x000e980000000800 */
[----:B------:R-:W-:Y:S02]  /*2130*/  @!P0 IADD3 R7, R7, -R8, RZ ;  /* 0x8000000807078210 */ /* 0x000fe40007ffe0ff */
[----:B-1----:R-:W-:Y:S02]  /*2140*/  IADD3 R17, R14, R15, RZ ;  /* 0x0000000f0e117210 */ /* 0x002fe40007ffe0ff */
[----:B------:R-:W-:-:S13]  /*2150*/  ISETP.GT.U32.AND P0, PT, R8, R7, PT ;  /* 0x000000070800720c */ /* 0x000fda0003f04070 */
[----:B------:R-:W-:-:S05]  /*2160*/  @!P0 IMAD.IADD R7, R7, 0x1, -R8 ;  /* 0x0000000107078824 */ /* 0x000fca00078e0a08 */
[----:B------:R-:W-:Y:S02]  /*2170*/  MOV R8, R7 ;  /* 0x0000000700087202 */ /* 0x000fe40000000f00 */
[----:B0-----:R-:W-:Y:S01]  /*2180*/  VIADDMNMX R7, R9, R6, UR4, PT ;  /* 0x0000000409077e46 */ /* 0x001fe2000b800106 */
[----:B------:R-:W-:Y:S02]  /*2190*/  ULDC UR4, c[0x0][0x230] ;  /* 0x00008c0000047ab9 */ /* 0x000fe40000000800 */
[----:B------:R-:W-:Y:S01]  /*21a0*/  @!P1 IMAD.MOV R8, RZ, RZ, -R8 ;  /* 0x000000ffff089224 */ /* 0x000fe200078e0a08 */
[----:B------:R-:W-:Y:S02]  /*21b0*/  @!P2 LOP3.LUT R8, RZ, R12, RZ, 0x33, !PT ;  /* 0x0000000cff08a212 */ /* 0x000fe400078e33ff */
[----:B------:R-:W-:-:S03]  /*21c0*/  VIMNMX R7, R7, UR9, PT ;  /* 0x0000000907077c48 */ /* 0x000fc6000bfe0100 */
[----:B--2---:R-:W-:Y:S01]  /*21d0*/  IMAD R12, R8, R11, -UR5 ;  /* 0x80000005080c7e24 */ /* 0x004fe2000f8e020b */
[----:B------:R-:W-:-:S04]  /*21e0*/  ISETP.GT.AND P0, PT, R7, R4, PT ;  /* 0x000000040700720c */ /* 0x000fc80003f04270 */
[----:B------:R-:W-:Y:S02]  /*21f0*/  VIADDMNMX R6, R12, UR8, R17, PT ;  /* 0x000000080c067c46 */ /* 0x000fe4000b800111 */
[----:B------:R-:W-:Y:S02]  /*2200*/  VIMNMX R12, RZ, R12, !PT ;  /* 0x0000000cff0c7248 */ /* 0x000fe40007fe0100 */
[----:B------:R-:W-:-:S04]  /*2210*/  VIMNMX R6, R6, UR4, PT ;  /* 0x0000000406067c48 */ /* 0x000fc8000bfe0100 */
[----:B------:R-:W-:-:S13]  /*2220*/  ISETP.LE.OR P0, PT, R6, R12, !P0 ;  /* 0x0000000c0600720c */ /* 0x000fda0004703670 */
[----:B------:R-:W-:Y:S05]  /*2230*/  @P0 BRA `(.L_x_1633) ;  /* 0x0000000800b80947 */ /* 0x000fea0003800000 */
[----:B------:R-:W-:Y:S01]  /*2240*/  ULDC UR4, c[0x0][0x248] ;  /* 0x0000920000047ab9 */ /* 0x000fe20000000800 */
[----:B------:R-:W-:Y:S01]  /*2250*/  IMAD.MOV R8, RZ, RZ, -R8 ;  /* 0x000000ffff087224 */ /* 0x000fe200078e0a08 */
[----:B------:R-:W-:Y:S01]  /*2260*/  ULOP3.LUT UR4, URZ, UR4, URZ, 0x33, !UPT ;  /* 0x000000043f047292 */ /* 0x000fe2000f8e333f */
[----:B------:R-:W-:Y:S01]  /*2270*/  LOP3.LUT R9, RZ, R14, RZ, 0x33, !PT ;  /* 0x0000000eff097212 */ /* 0x000fe200078e33ff */
[----:B------:R-:W-:Y:S01]  /*2280*/  BSSY B0, `(.L_x_1634) ;  /* 0x000009a000007945 */ /* 0x000fe20003800000 */
[----:B------:R-:W-:Y:S01]  /*2290*/  LOP3.LUT R17, RZ, R17, RZ, 0x33, !PT ;  /* 0x00000011ff117212 */ /* 0x000fe200078e33ff */
[----:B------:R-:W-:Y:S01]  /*22a0*/  IMAD.MOV.U32 R21, RZ, RZ, RZ ;  /* 0x000000ffff157224 */ /* 0x000fe200078e00ff */
[----:B------:R-:W-:Y:S02]  /*22b0*/  SHF.R.S32.HI R14, RZ, 0x1f, R2 ;  /* 0x0000001fff0e7819 */ /* 0x000fe40000011402 */
[----:B------:R-:W-:Y:S01]  /*22c0*/  IADD3 R15, R15, UR4, RZ ;  /* 0x000000040f0f7c10 */ /* 0x000fe2000fffe0ff */
[----:B------:R-:W-:Y:S01]  /*22d0*/  ULDC UR4, c[0x0][0x224] ;  /* 0x0000890000047ab9 */ /* 0x000fe20000000800 */
[----:B------:R-:W-:-:S03]  /*22e0*/  IADD3 R20, R12, 0x3, RZ ;  /* 0x000000030c147810 */ /* 0x000fc60007ffe0ff */
[----:B------:R-:W-:Y:S01]  /*22f0*/  IMAD R8, R11, R8, R15 ;  /* 0x000000080b087224 */ /* 0x000fe200078e020f */
[----:B------:R-:W-:Y:S01]  /*2300*/  SHF.R.S32.HI R11, RZ, 0x1f, R10 ;  /* 0x0000001fff0b7819 */ /* 0x000fe2000001140a */
[----:B------:R-:W-:-:S03]  /*2310*/  IMAD R15, R14, R13, RZ ;  /* 0x0000000d0e0f7224 */ /* 0x000fc600078e02ff */
[----:B------:R-:W-:Y:S01]  /*2320*/  VIMNMX3 R9, R8, R17, R9, !PT ;  /* 0x000000110809720f */ /* 0x000fe20007800109 */
[C---:B------:R-:W-:Y:S01]  /*2330*/  IMAD.WIDE.U32 R10, R2.reuse, R13, R10 ;  /* 0x0000000d020a7225 */ /* 0x040fe200078e000a */
[----:B------:R-:W-:Y:S02]  /*2340*/  LOP3.LUT R8, RZ, R12, RZ, 0x33, !PT ;  /* 0x0000000cff087212 */ /* 0x000fe400078e33ff */
[----:B------:R-:W-:Y:S01]  /*2350*/  IADD3 R14, -R9, -0x2, -R12 ;  /* 0xfffffffe090e7810 */ /* 0x000fe20007ffe90c */
[----:B------:R-:W-:Y:S01]  /*2360*/  IMAD R15, R2, UR4, R15 ;  /* 0x00000004020f7c24 */ /* 0x000fe2000f8e020f */
[----:B------:R-:W-:Y:S01]  /*2370*/  MOV R2, R4 ;  /* 0x0000000400027202 */ /* 0x000fe20000000f00 */
[----:B------:R-:W-:Y:S01]  /*2380*/  IMAD.IADD R23, R8, 0x1, -R9 ;  /* 0x0000000108177824 */ /* 0x000fe200078e0a09 */
[----:B------:R-:W-:Y:S01]  /*2390*/  ISETP.GE.U32.AND P1, PT, R14, 0x3, PT ;  /* 0x000000030e00780c */ /* 0x000fe20003f26070 */
[C---:B------:R-:W-:Y:S01]  /*23a0*/  VIADD R9, R12.reuse, 0x2 ;  /* 0x000000020c097836 */ /* 0x040fe20000000000 */
[----:B------:R-:W-:Y:S01]  /*23b0*/  IADD3 R8, R12, 0x1, RZ ;  /* 0x000000010c087810 */ /* 0x000fe20007ffe0ff */
[----:B------:R-:W-:Y:S01]  /*23c0*/  IMAD.IADD R22, R11, 0x1, R15 ;  /* 0x000000010b167824 */ /* 0x000fe200078e020f */
[----:B------:R-:W-:-:S09]  /*23d0*/  LOP3.LUT R23, R23, 0x3, RZ, 0xc0, !PT ;  /* 0x0000000317177812 */ /* 0x000fd200078ec0ff */
.L_x_1644:
        /* <DEDUP_REMOVED lines=22> */
[----:B------:R-:W2:Y:S01]  /*2540*/  LDG.E R18, desc[UR6][R16.64] ;  /* 0x0000000610127981 */ /* 0x000ea2000c1e1900 */
[----:B------:R-:W-:Y:S01]  /*2550*/  ISETP.NE.AND P0, PT, R23, 0x1, PT ;  /* 0x000000011700780c */ /* 0x000fe20003f05270 */
[----:B------:R-:W-:Y:S02]  /*2560*/  IMAD.MOV.U32 R19, RZ, RZ, R8 ;  /* 0x000000ffff137224 */ /* 0x000fe400078e0008 */
[----:B--2---:R-:W-:-:S10]  /*2570*/  FADD.FTZ R21, R21, R18 ;  /* 0x0000001215157221 */ /* 0x004fd40000010000 */
[----:B------:R-:W-:Y:S05]  /*2580*/  @!P0 BRA `(.L_x_1636) ;  /* 0x00000000001c8947 */ /* 0x000fea0003800000 */
[----:B------:R-:W-:Y:S01]  /*2590*/  ISETP.NE.AND P0, PT, R23, 0x2, PT ;  /* 0x000000021700780c */ /* 0x000fe20003f05270 */
[----:B------:R-:W2:-:S12]  /*25a0*/  LDG.E R18, desc[UR6][R16.64+0x4] ;  /* 0x0000040610127981 */ /* 0x000e98000c1e1900 */
[----:B------:R-:W3:Y:S01]  /*25b0*/  @P0 LDG.E R26, desc[UR6][R16.64+0x8] ;  /* 0x00000806101a0981 */ /* 0x000ee2000c1e1900 */
[----:B------:R-:W-:Y:S01]  /*25c0*/  MOV R19, R9 ;  /* 0x0000000900137202 */ /* 0x000fe20000000f00 */
[----:B------:R-:W-:Y:S02]  /*25d0*/  @P0 IMAD.MOV.U32 R19, RZ, RZ, R20 ;  /* 0x000000ffff130224 */ /* 0x000fe400078e0014 */
[----:B--2---:R-:W-:-:S04]  /*25e0*/  FADD.FTZ R21, R21, R18 ;  /* 0x0000001215157221 */ /* 0x004fc80000010000 */
[----:B---3--:R-:W-:-:S07]  /*25f0*/  @P0 FADD.FTZ R21, R21, R26 ;  /* 0x0000001a15150221 */ /* 0x008fce0000010000 */
.L_x_1636:
[----:B------:R-:W-:Y:S05]  /*2600*/  BSYNC B2 ;  /* 0x0000000000027941 */ /* 0x000fea0003800000 */
.L_x_1635:
[----:B------:R-:W-:Y:S04]  /*2610*/  BSSY B2, `(.L_x_1637) ;  /* 0x000005f000027945 */ /* 0x000fe80003800000 */
[----:B------:R-:W-:Y:S05]  /*2620*/  @!P1 BRA `(.L_x_1638) ;  /* 0x0000000400749947 */ /* 0x000fea0003800000 */
[--C-:B------:R-:W-:Y:S01]  /*2630*/  IMAD.IADD R18, R6, 0x1, -R19.reuse ;  /* 0x0000000106127824 */ /* 0x100fe200078e0a13 */
[----:B------:R-:W-:Y:S01]  /*2640*/  ULDC.64 UR4, c[0x0][0x230] ;  /* 0x00008c0000047ab9 */ /* 0x000fe20000000a00 */
[----:B------:R-:W-:Y:S01]  /*2650*/  SHF.R.S32.HI R17, RZ, 0x1f, R19 ;  /* 0x0000001fff117819 */ /* 0x000fe20000011413 */
[----:B------:R-:W-:Y:S01]  /*2660*/  IMAD R15, R24, UR4, RZ ;  /* 0x00000004180f7c24 */ /* 0x000fe2000f8e02ff */
[----:B------:R-:W-:Y:S01]  /*2670*/  MOV R16, R19 ;  /* 0x0000001300107202 */ /* 0x000fe20000000f00 */
[----:B------:R-:W-:Y:S01]  /*2680*/  BSSY B3, `(.L_x_1639) ;  /* 0x0000033000037945 */ /* 0x000fe20003800000 */
[----:B------:R-:W-:Y:S01]  /*2690*/  ISETP.GT.AND P3, PT, R18, 0xc, PT ;  /* 0x0000000c1200780c */ /* 0x000fe20003f64270 */
        /* <DEDUP_REMOVED lines=10> */
.L_x_1641:
[----:B------:R-:W2:Y:S04]  /*2740*/  LDG.E R18, desc[UR6][R14.64] ;  /* 0x000000060e127981 */ /* 0x000ea8000c1e1900 */
[----:B------:R-:W3:Y:S04]  /*2750*/  LDG.E R28, desc[UR6][R14.64+0x4] ;  /* 0x000004060e1c7981 */ /* 0x000ee8000c1e1900 */
[----:B------:R-:W4:Y:S04]  /*2760*/  LDG.E R24, desc[UR6][R14.64+0x8] ;  /* 0x000008060e187981 */ /* 0x000f28000c1e1900 */
[----:B------:R-:W5:Y:S04]  /*2770*/  LDG.E R25, desc[UR6][R14.64+0xc] ;  /* 0x00000c060e197981 */ /* 0x000f68000c1e1900 */
[----:B------:R-:W5:Y:S04]  /*2780*/  LDG.E R26, desc[UR6][R14.64+0x10] ;  /* 0x000010060e1a7981 */ /* 0x000f68000c1e1900 */
[----:B------:R-:W5:Y:S01]  /*2790*/  LDG.E R17, desc[UR6][R14.64+0x14] ;  /* 0x000014060e117981 */ /* 0x000f62000c1e1900 */
[----:B--2---:R-:W-:-:S03]  /*27a0*/  FADD.FTZ R21, R18, R21 ;  /* 0x0000001512157221 */ /* 0x004fc60000010000 */
[----:B------:R-:W2:Y:S01]  /*27b0*/  LDG.E R18, desc[UR6][R14.64+0x18] ;  /* 0x000018060e127981 */ /* 0x000ea2000c1e1900 */
[----:B---3--:R-:W-:-:S03]  /*27c0*/  FADD.FTZ R27, R21, R28 ;  /* 0x0000001c151b7221 */ /* 0x008fc60000010000 */
[----:B------:R-:W3:Y:S01]  /*27d0*/  LDG.E R21, desc[UR6][R14.64+0x1c] ;  /* 0x00001c060e157981 */ /* 0x000ee2000c1e1900 */
[----:B----4-:R-:W-:-:S03]  /*27e0*/  FADD.FTZ R28, R27, R24 ;  /* 0x000000181b1c7221 */ /* 0x010fc60000010000 */
[----:B------:R-:W4:Y:S01]  /*27f0*/  LDG.E R24, desc[UR6][R14.64+0x20] ;  /* 0x000020060e187981 */ /* 0x000f22000c1e1900 */
[----:B-----5:R-:W-:-:S03]  /*2800*/  FADD.FTZ R27, R28, R25 ;  /* 0x000000191c1b7221 */ /* 0x020fc60000010000 */
[----:B------:R-:W5:Y:S01]  /*2810*/  LDG.E R25, desc[UR6][R14.64+0x24] ;  /* 0x000024060e197981 */ /* 0x000f62000c1e1900 */
[----:B------:R-:W-:-:S03]  /*2820*/  FADD.FTZ R28, R27, R26 ;  /* 0x0000001a1b1c7221 */ /* 0x000fc60000010000 */
[----:B------:R-:W5:Y:S01]  /*2830*/  LDG.E R26, desc[UR6][R14.64+0x28] ;  /* 0x000028060e1a7981 */ /* 0x000f62000c1e1900 */
[----:B------:R-:W-:-:S03]  /*2840*/  FADD.FTZ R27, R28, R17 ;  /* 0x000000111c1b7221 */ /* 0x000fc60000010000 */
        /* <DEDUP_REMOVED lines=8> */
[----:B------:R0:W5:Y:S01]  /*28d0*/  LDG.E R25, desc[UR6][R14.64+0x3c] ;  /* 0x00003c060e197981 */ /* 0x000162000c1e1900 */
[----:B------:R-:W-:Y:S01]  /*28e0*/  IADD3 R19, R19, 0x10, RZ ;  /* 0x0000001013137810 */ /* 0x000fe20007ffe0ff */
[----:B------:R-:W-:-:S03]  /*28f0*/  FADD.FTZ R26, R27, R26 ;  /* 0x0000001a1b1a7221 */ /* 0x000fc60000010000 */
[----:B------:R-:W-:Y:S01]  /*2900*/  ISETP.GE.AND P3, PT, R19, R16, PT ;  /* 0x000000101300720c */ /* 0x000fe20003f66270 */
[----:B------:R-:W-:-:S04]  /*2910*/  FADD.FTZ R17, R26, R17 ;  /* 0x000000111a117221 */ /* 0x000fc80000010000 */
[----:B--2---:R-:W-:Y:S01]  /*2920*/  FADD.FTZ R18, R17, R18 ;  /* 0x0000001211127221 */ /* 0x004fe20000010000 */
[----:B------:R-:W-:-:S03]  /*2930*/  IADD3 R17, P4, R14, 0x40, RZ ;  /* 0x000000400e117810 */ /* 0x000fc60007f9e0ff */
[----:B---3--:R-:W-:Y:S01]  /*2940*/  FADD.FTZ R21, R18, R21 ;  /* 0x0000001512157221 */ /* 0x008fe20000010000 */
[----:B0-----:R-:W-:Y:S01]  /*2950*/  MOV R14, R17 ;  /* 0x00000011000e7202 */ /* 0x001fe20000000f00 */
[----:B------:R-:W-:Y:S02]  /*2960*/  IMAD.X R18, RZ, RZ, R15, P4 ;  /* 0x000000ffff127224 */ /* 0x000fe400020e060f */
[----:B----4-:R-:W-:Y:S02]  /*2970*/  FADD.FTZ R24, R21, R24 ;  /* 0x0000001815187221 */ /* 0x010fe40000010000 */
[----:B------:R-:W-:Y:S02]  /*2980*/  IMAD.MOV.U32 R15, RZ, RZ, R18 ;  /* 0x000000ffff0f7224 */ /* 0x000fe400078e0012 */
[----:B-----5:R-:W-:Y:S01]  /*2990*/  FADD.FTZ R21, R24, R25 ;  /* 0x0000001918157221 */ /* 0x020fe20000010000 */
[----:B------:R-:W-:Y:S06]  /*29a0*/  @!P3 BRA `(.L_x_1641) ;  /* 0xfffffffc0064b947 */ /* 0x000fec000383ffff */
.L_x_1640:
[----:B------:R-:W-:Y:S05]  /*29b0*/  BSYNC B3 ;  /* 0x0000000000037941 */ /* 0x000fea0003800000 */
.L_x_1639:
[----:B------:R-:W-:Y:S01]  /*29c0*/  IADD3 R16, R6, -R19, RZ ;  /* 0x8000001306107210 */ /* 0x000fe20007ffe0ff */
[----:B------:R-:W-:Y:S03]  /*29d0*/  BSSY B3, `(.L_x_1642) ;  /* 0x0000018000037945 */ /* 0x000fe60003800000 */
[----:B------:R-:W-:-:S13]  /*29e0*/  ISETP.GT.AND P3, PT, R16, 0x4, PT ;  /* 0x000000041000780c */ /* 0x000fda0003f64270 */
[----:B------:R-:W-:Y:S05]  /*29f0*/  @!P3 BRA `(.L_x_1643) ;  /* 0x000000000054b947 */ /* 0x000fea0003800000 */
[----:B------:R-:W2:Y:S04]  /*2a00*/  LDG.E R26, desc[UR6][R14.64] ;  /* 0x000000060e1a7981 */ /* 0x000ea8000c1e1900 */
[----:B------:R-:W3:Y:S04]  /*2a10*/  LDG.E R27, desc[UR6][R14.64+0x4] ;  /* 0x000004060e1b7981 */ /* 0x000ee8000c1e1900 */
[----:B------:R-:W4:Y:S04]  /*2a20*/  LDG.E R25, desc[UR6][R14.64+0x8] ;  /* 0x000008060e197981 */ /* 0x000f28000c1e1900 */
[----:B------:R-:W5:Y:S04]  /*2a30*/  LDG.E R24, desc[UR6][R14.64+0xc] ;  /* 0x00000c060e187981 */ /* 0x000f68000c1e1900 */
[----:B------:R-:W5:Y:S04]  /*2a40*/  LDG.E R18, desc[UR6][R14.64+0x10] ;  /* 0x000010060e127981 */ /* 0x000f68000c1e1900 */
[----:B------:R-:W5:Y:S04]  /*2a50*/  LDG.E R17, desc[UR6][R14.64+0x14] ;  /* 0x000014060e117981 */ /* 0x000f68000c1e1900 */
[----:B------:R-:W5:Y:S01]  /*2a60*/  LDG.E R16, desc[UR6][R14.64+0x18] ;  /* 0x000018060e107981 */ /* 0x000f62000c1e1900 */
[----:B--2---:R-:W-:-:S03]  /*2a70*/  FADD.FTZ R26, R21, R26 ;  /* 0x0000001a151a7221 */ /* 0x004fc60000010000 */
[----:B------:R0:W2:Y:S01]  /*2a80*/  LDG.E R21, desc[UR6][R14.64+0x1c] ;  /* 0x00001c060e157981 */ /* 0x0000a2000c1e1900 */
[----:B------:R-:W-:Y:S01]  /*2a90*/  PLOP3.LUT P0, PT, PT, PT, PT, 0x8, 0x0 ;  /* 0x000000000000781c */ /* 0x000fe20003f0e170 */
[----:B---3--:R-:W-:Y:S01]  /*2aa0*/  FADD.FTZ R26, R26, R27 ;  /* 0x0000001b1a1a7221 */ /* 0x008fe20000010000 */
[----:B------:R-:W-:-:S03]  /*2ab0*/  IADD3 R19, R19, 0x8, RZ ;  /* 0x0000000813137810 */ /* 0x000fc60007ffe0ff */
[----:B----4-:R-:W-:-:S04]  /*2ac0*/  FADD.FTZ R25, R26, R25 ;  /* 0x000000191a197221 */ /* 0x010fc80000010000 */
[----:B-----5:R-:W-:-:S04]  /*2ad0*/  FADD.FTZ R25, R25, R24 ;  /* 0x0000001819197221 */ /* 0x020fc80000010000 */
[----:B------:R-:W-:-:S04]  /*2ae0*/  FADD.FTZ R18, R25, R18 ;  /* 0x0000001219127221 */ /* 0x000fc80000010000 */
[----:B------:R-:W-:Y:S01]  /*2af0*/  FADD.FTZ R17, R18, R17 ;  /* 0x0000001112117221 */ /* 0x000fe20000010000 */
[----:B------:R-:W-:-:S03]  /*2b00*/  IADD3 R18, P3, R14, 0x20, RZ ;  /* 0x000000200e127810 */ /* 0x000fc60007f7e0ff */
[----:B------:R-:W-:Y:S02]  /*2b10*/  FADD.FTZ R16, R17, R16 ;  /* 0x0000001011107221 */ /* 0x000fe40000010000 */
[----:B0-----:R-:W-:Y:S02]  /*2b20*/  IMAD.X R15, RZ, RZ, R15, P3 ;  /* 0x000000ffff0f7224 */ /* 0x001fe400018e060f */
[----:B------:R-:W-:Y:S02]  /*2b30*/  IMAD.MOV.U32 R14, RZ, RZ, R18 ;  /* 0x000000ffff0e7224 */ /* 0x000fe400078e0012 */
[----:B--2---:R-:W-:-:S07]  /*2b40*/  FADD.FTZ R21, R16, R21 ;  /* 0x0000001510157221 */ /* 0x004fce0000010000 */
.L_x_1643:
[----:B------:R-:W-:Y:S05]  /*2b50*/  BSYNC B3 ;  /* 0x0000000000037941 */ /* 0x000fea0003800000 */
.L_x_1642:
[----:B------:R-:W-:-:S13]  /*2b60*/  ISETP.LT.OR P0, PT, R19, R6, P0 ;  /* 0x000000061300720c */ /* 0x000fda0000701670 */
[----:B------:R-:W-:Y:S05]  /*2b70*/  @!P0 BRA `(.L_x_1638) ;  /* 0x0000000000208947 */ /* 0x000fea0003800000 */
        /* <DEDUP_REMOVED lines=8> */
.L_x_1638:
[----:B------:R-:W-:Y:S05]  /*2c00*/  BSYNC B2 ;  /* 0x0000000000027941 */ /* 0x000fea0003800000 */
.L_x_1637:
[----:B------:R-:W-:Y:S05]  /*2c10*/  @!P2 BRA `(.L_x_1644) ;  /* 0xfffffff400f0a947 */ /* 0x000fea000383ffff */
[----:B------:R-:W-:Y:S05]  /*2c20*/  BSYNC B0 ;  /* 0x0000000000007941 */ /* 0x000fea0003800000 */
.L_x_1634:
[----:B------:R-:W-:Y:S01]  /*2c30*/  ULDC.S8 UR4, c[0x0][0x26d] ;  /* 0x00009b4000047ab9 */ /* 0x000fe20000000200 */
[----:B------:R-:W-:Y:S01]  /*2c40*/  IADD3 R6, -R12, R6, RZ ;  /* 0x000000060c067210 */ /* 0x000fe20007ffe1ff */
[----:B------:R-:W-:Y:S01]  /*2c50*/  IMAD.IADD R7, R7, 0x1, -R4 ;  /* 0x0000000107077824 */ /* 0x000fe200078e0a04 */
[----:B------:R-:W-:Y:S01]  /*2c60*/  ISETP.NE.AND P0, PT, RZ, UR4, PT ;  /* 0x00000004ff007c0c */ /* 0x000fe2000bf05270 */
[----:B------:R-:W-:Y:S02]  /*2c70*/  ULDC.64 UR4, c[0x0][0x260] ;  /* 0x0000980000047ab9 */ /* 0x000fe40000000a00 */
[----:B------:R-:W-:-:S10]  /*2c80*/  IMAD R6, R6, R7, RZ ;  /* 0x0000000706067224 */ /* 0x000fd400078e02ff */
[----:B------:R-:W0:Y:S02]  /*2c90*/  @P0 LDC R6, c[0x0][0x268] ;  /* 0x00009a00ff060b82 */ /* 0x000e240000000800 */
[----:B0-----:R-:W-:Y:S02]  /*2ca0*/  I2FP.F32.S32 R2, R6 ;  /* 0x0000000600027245 */ /* 0x001fe40000201400 */
[----:B------:R-:W-:-:S04]  /*2cb0*/  SHF.R.S64 R6, RZ, 0x1e, R0 ;  /* 0x0000001eff067819 */ /* 0x000fc80000001000 */
[----:B------:R-:W0:Y:S01]  /*2cc0*/  MUFU.RCP R2, R2 ;  /* 0x0000000200027308 */ /* 0x000e220000001000 */
[----:B------:R-:W-:-:S04]  /*2cd0*/  IADD3 R6, P0, R6, UR4, RZ ;  /* 0x0000000406067c10 */ /* 0x000fc8000ff1e0ff */
[----:B------:R-:W-:Y:S01]  /*2ce0*/  LEA.HI.X.SX32 R7, R0, UR5, 0x2, P0 ;  /* 0x0000000500077c11 */ /* 0x000fe200080f16ff */
[----:B0-----:R-:W-:-:S05]  /*2cf0*/  FMUL.FTZ R21, R21, R2 ;  /* 0x0000000215157220 */ /* 0x001fca0000410000 */
[----:B------:R0:W-:Y:S01]  /*2d00*/  STG.E desc[UR6][R6.64], R21 ;  /* 0x0000001506007986 */ /* 0x0001e2000c101906 */
[----:B------:R-:W-:Y:S05]  /*2d10*/  BRA `(.L_x_1645) ;  /* 0x0000000000147947 */ /* 0x000fea0003800000 */
.L_x_1633:
[----:B------:R-:W-:Y:S01]  /*2d20*/  SHF.R.S64 R6, RZ, 0x1e, R0 ;  /* 0x0000001eff067819 */ /* 0x000fe20000001000 */
[----:B------:R-:W-:-:S03]  /*2d30*/  ULDC.64 UR4, c[0x0][0x260] ;  /* 0x0000980000047ab9 */ /* 0x000fc60000000a00 */
[----:B------:R-:W-:-:S04]  /*2d40*/  IADD3 R6, P0, R6, UR4, RZ ;  /* 0x0000000406067c10 */ /* 0x000fc8000ff1e0ff */
[----:B------:R-:W-:-:S05]  /*2d50*/  LEA.HI.X.SX32 R7, R0, UR5, 0x2, P0 ;  /* 0x0000000500077c11 */ /* 0x000fca00080f16ff */
[----:B------:R1:W-:Y:S04]  /*2d60*/  STG.E desc[UR6][R6.64], RZ ;  /* 0x000000ff06007986 */ /* 0x0003e8000c101906 */
.L_x_1645:
[----:B------:R-:W-:Y:S05]  /*2d70*/  BSYNC B1 ;  /* 0x0000000000017941 */ /* 0x000fea0003800000 */
.L_x_1632:
[----:B------:R-:W-:Y:S01]  /*2d80*/  IADD3 R0, P0, R5, R0, RZ ;  /* 0x0000000005007210 */ /* 0x000fe20007f1e0ff */
[----:B------:R-:W-:Y:S01]  /*2d90*/  ULDC UR4, c[0x0][0x210] ;  /* 0x0000840000047ab9 */ /* 0x000fe20000000800 */
[----:B------:R-:W-:Y:S01]  /*2da0*/  ULDC UR5, c[0x0][0x210] ;  /* 0x0000840000057ab9 */ /* 0x000fe20000000800 */
[----:B------:R-:W-:Y:S01]  /*2db0*/  USHF.R.S32.HI UR4, URZ, 0x1f, UR4 ;  /* 0x0000001f3f047899 */ /* 0x000fe20008011404 */
[----:B------:R-:W-:Y:S02]  /*2dc0*/  IADD3.X R3, RZ, R3, RZ, P0, !PT ;  /* 0x00000003ff037210 */ /* 0x000fe400007fe4ff */
[----:B------:R-:W-:-:S04]  /*2dd0*/  ISETP.GE.U32.AND P0, PT, R0, UR5, PT ;  /* 0x0000000500007c0c */ /* 0x000fc8000bf06070 */
[----:B------:R-:W-:-:S13]  /*2de0*/  ISETP.GE.AND.EX P0, PT, R3, UR4, PT, P0 ;  /* 0x0000000403007c0c */ /* 0x000fda000bf06300 */
[----:B------:R-:W-:Y:S05]  /*2df0*/  @!P0 BRA `(.L_x_1604) ;  /* 0xffffffe800a48947 */ /* 0x000fea000383ffff */
[----:B------:R-:W-:Y:S05]  /*2e00*/  EXIT ;  /* 0x000000000000794d */ /* 0x000fea0003800000 */
        .weak           $__internal_24_$__cuda_sm20_div_s64
        .type           $__internal_24_$__cuda_sm20_div_s64,@function
        .size           $__internal_24_$__cuda_sm20_div_s64,(.L_x_1852 - $__internal_24_$__cuda_sm20_div_s64)
$__internal_24_$__cuda_sm20_div_s64:
        /* <DEDUP_REMOVED lines=74> */
[----:B------:R-:W-:-:S02]  /*32b0*/  ISETP.NE.U32.AND P0, PT, R6, RZ, PT ;  /* 0x000000ff0600720c */ /* 0x000fc40003f05070 */
[-C--:B------:R-:W-:Y:S02]  /*32c0*/  IADD3.X R6, RZ, ~R11.reuse, RZ, P2, !PT ;  /* 0x8000000bff067210 */ /* 0x080fe400017fe4ff */
[----:B------:R-:W-:Y:S02]  /*32d0*/  ISETP.NE.AND.EX P0, PT, R4, RZ, PT, P0 ;  /* 0x000000ff0400720c */ /* 0x000fe40003f05300 */
[----:B------:R-:W-:Y:S01]  /*32e0*/  SEL R4, R7, R10, !P1 ;  /* 0x0000000a07047207 */ /* 0x000fe20004800000 */
[----:B------:R-:W-:Y:S01]  /*32f0*/  HFMA2.MMA R7, -RZ, RZ, 0, 0 ;  /* 0x00000000ff077435 */ /* 0x000fe200000001ff */
[----:B------:R-:W-:Y:S01]  /*3300*/  SEL R11, R6, R11, !P1 ;  /* 0x0000000b060b7207 */ /* 0x000fe20004800000 */
[----:B------:R-:W-:Y:S01]  /*3310*/  IMAD.MOV.U32 R6, RZ, RZ, R2 ;  /* 0x000000ffff067224 */ /* 0x000fe200078e0002 */
[----:B------:R-:W-:Y:S02]  /*3320*/  SEL R4, R4, 0xffffffff, P0 ;  /* 0xffffffff04047807 */ /* 0x000fe40000000000 */
[----:B------:R-:W-:Y:S01]  /*3330*/  SEL R11, R11, 0xffffffff, P0 ;  /* 0xffffffff0b0b7807 */ /* 0x000fe20000000000 */
[----:B------:R-:W-:Y:S06]  /*3340*/  RET.REL.NODEC R6 `(_ZN2at6native49_GLOBAL__N__3489678a_16_AveragePool2d_cu_fb80407625avg_pool2d_out_cuda_frameIffEEviPKT_lllliiiiiiiPS3_ibb) ;  /* 0xffffffcc062c7950 */ /* 0x000fec0003c3ffff */
.L_x_1646:
        /* <DEDUP_REMOVED lines=11> */
.L_x_1852:


//--------------------- .text._ZN2at6native49_GLOBAL__N__3489678a_16_AveragePool2d_cu_fb80407630avg_pool2d_out_cuda_frame_nhwcIffEEviPKT_llliiiiiiiiPS3_ibb --------------------------
	.section	.text._ZN2at6native49_GLOBAL__N__3489678a_16_AveragePool2d_cu_fb80407630avg_pool2d_out_cuda_frame_nhwcIffEEviPKT_llliiiiiiiiPS3_ibb,"ax",@progbits
	.align	128
.text._ZN2at6native49_GLOBAL__N__3489678a_16_AveragePool2d_cu_fb80407630avg_pool2d_out_cuda_frame_nhwcIffEEviPKT_llliiiiiiiiPS3_ibb:
        .type           _ZN2at6native49_GLOBAL__N__3489678a_16_AveragePool2d_cu_fb80407630avg_pool2d_out_cuda_frame_nhwcIffEEviPKT_llliiiiiiiiPS3_ibb,@function
        .size           _ZN2at6native49_GLOBAL__N__3489678a_16_AveragePool2d_cu_fb80407630avg_pool2d_out_cuda_frame_nhwcIffEEviPKT_llliiiiiiiiPS3_ibb,(.L_x_1854 - _ZN2at6native49_GLOBAL__N__3489678a_16_AveragePool2d_cu_fb80407630avg_pool2d_out_cuda_frame_nhwcIffEEviPKT_llliiiiiiiiPS3_ibb)
        .other          _ZN2at6native49_GLOBAL__N__3489678a_16_AveragePool2d_cu_fb80407630avg_pool2d_out_cuda_frame_nhwcIffEEviPKT_llliiiiiiiiPS3_ibb,@"STO_CUDA_ENTRY STV_DEFAULT"
_ZN2at6native49_GLOBAL__N__3489678a_16_AveragePool2d_cu_fb80407630avg_pool2d_out_cuda_frame_nhwcIffEEviPKT_llliiiiiiiiPS3_ibb:
        /* <DEDUP_REMOVED lines=12> */
[----:B------:R-:W-:Y:S01]  /*00c0*/  IMAD.MOV.U32 R0, RZ, RZ, R2 ;  /* 0x000000ffff007224 */ /* 0x000fe200078e0002 */
[----:B------:R-:W-:Y:S01]  /*00d0*/  UPRMT UR4, UR4, 0x8880, URZ ;  /* 0x0000888004047896 */ /* 0x000fe2000800003f */
[----:B------:R-:W-:Y:S01]  /*00e0*/  IMAD.MOV.U32 R2, RZ, RZ, R3 ;  /* 0x000000ffff027224 */ /* 0x000fe200078e0003 */
[----:B------:R-:W-:Y:S01]  /*00f0*/  ULDC.64 UR8, c[0x0][0x208] ;  /* 0x0000820000087ab9 */ /* 0x000fe20000000a00 */
[----:B------:R-:W-:-:S03]  /*0100*/  ULDC.64 UR6, c[0x0][0x220] ;  /* 0x0000880000067ab9 */ /* 0x000fc60000000a00 */
[----:B------:R-:W-:Y:S01]  /*0110*/  ISETP.NE.AND P0, PT, RZ, UR4, PT ;  /* 0x00000004ff007c0c */ /* 0x000fe2000bf05270 */
[----:B------:R-:W-:Y:S02]  /*0120*/  ULDC UR4, c[0x0][0xc] ;  /* 0x0000030000047ab9 */ /* 0x000fe40000000800 */
[----:B------:R-:W-:-:S10]  /*0130*/  IMAD R3, R5, UR4, RZ ;  /* 0x0000000405037c24 */ /* 0x000fd4000f8e02ff */
[----:B------:R-:W-:Y:S05]  /*0140*/  @!P0 BRA `(.L_x_1647) ;  /* 0x0000001c005c8947 */ /* 0x000fea0003800000 */
[----:B------:R-:W-:Y:S02]  /*0150*/  UIMAD.WIDE.U32 UR4, UR6, 0x4, URZ ;  /* 0x00000004060478a5 */ /* 0x000fe4000f8e003f */
[----:B------:R-:W-:-:S04]  /*0160*/  USHF.L.U32 UR7, UR7, 0x2, URZ ;  /* 0x0000000207077899 */ /* 0x000fc8000800063f */
[----:B------:R-:W-:-:S12]  /*0170*/  UIADD3 UR7, UR5, UR7, URZ ;  /* 0x0000000705077290 */ /* 0x000fd8000fffe03f */
.L_x_1671:
[----:B------:R-:W-:Y:S01]  /*0180*/  SHF.R.S32.HI R8, RZ, 0x1f, R0 ;  /* 0x0000001fff087819 */ /* 0x000fe20000011400 */
[----:B------:R-:W-:Y:S01]  /*0190*/  ULDC UR6, c[0x0][0x224] ;  /* 0x0000890000067ab9 */ /* 0x000fe20000000800 */
[----:B------:R-:W-:Y:S02]  /*01a0*/  BSSY B0, `(.L_x_1648) ;  /* 0x0000026000007945 */ /* 0x000fe40003800000 */
[----:B01----:R-:W-:-:S04]  /*01b0*/  LOP3.LUT R4, R8, UR6, RZ, 0xfc, !PT ;  /* 0x0000000608047c12 */ /* 0x003fc8000f8efcff */
[----:B------:R-:W-:-:S13]  /*01c0*/  ISETP.NE.U32.AND P0, PT, R4, RZ, PT ;  /* 0x000000ff0400720c */ /* 0x000fda0003f05070 */
[----:B------:R-:W-:Y:S05]  /*01d0*/  @!P0 BRA `(.L_x_1649) ;  /* 0x0000000000308947 */ /* 0x000fea0003800000 */
[----:B------:R-:W-:Y:S01]  /*01e0*/  ULDC.64 UR10, c[0x0][0x220] ;  /* 0x00008800000a7ab9 */ /* 0x000fe20000000a00 */
[----:B------:R-:W-:Y:S01]  /*01f0*/  IMAD.MOV.U32 R9, RZ, RZ, R0 ;  /* 0x000000ffff097224 */ /* 0x000fe200078e0000 */
[----:B------:R-:W-:Y:S01]  /*0200*/  MOV R7, UR10 ;  /* 0x0000000a00077c02 */ /* 0x000fe20008000f00 */
[----:B------:R-:W-:Y:S01]  /*0210*/  IMAD.U32 R6, RZ, RZ, UR11 ;  /* 0x0000000bff067e24 */ /* 0x000fe2000f8e00ff */
[----:B------:R-:W-:-:S07]  /*0220*/  MOV R5, 0x240 ;  /* 0x0000024000057802 */ /* 0x000fce0000000f00 */
[----:B------:R-:W-:Y:S05]  /*0230*/  CALL.REL.NOINC `($__internal_25_$__cuda_sm20_div_s64) ;  /* 0x0000003400747944 */ /* 0x000fea0003c00000 */
[----:B------:R-:W-:Y:S01]  /*0240*/  IMAD.MOV R5, RZ, RZ, -R8 ;  /* 0x000000ffff057224 */ /* 0x000fe200078e0a08 */
[----:B------:R-:W-:Y:S01]  /*0250*/  ULDC UR6, c[0x0][0x220] ;  /* 0x0000880000067ab9 */ /* 0x000fe20000000800 */
[----:B------:R-:W-:Y:S01]  /*0260*/  MOV R14, R8 ;  /* 0x00000008000e7202 */ /* 0x000fe20000000f00 */
[----:B------:R-:W-:Y:S02]  /*0270*/  IMAD.MOV.U32 R15, RZ, RZ, R9 ;  /* 0x000000ffff0f7224 */ /* 0x000fe400078e0009 */
[----:B------:R-:W-:Y:S01]  /*0280*/  IMAD R4, R5, UR6, R0 ;  /* 0x0000000605047c24 */ /* 0x000fe2000f8e0200 */
[----:B------:R-:W-:Y:S06]  /*0290*/  BRA `(.L_x_1650) ;  /* 0x0000000000587947 */ /* 0x000fec0003800000 */
.L_x_1649:
        /* <DEDUP_REMOVED lines=22> */
.L_x_1650:
[----:B------:R-:W-:Y:S05]  /*0400*/  BSYNC B0 ;  /* 0x0000000000007941 */ /* 0x000fea0003800000 */
.L_x_1648:
        /* <DEDUP_REMOVED lines=11> */
[----:B------:R-:W-:Y:S05]  /*04c0*/  CALL.REL.NOINC `($__internal_25_$__cuda_sm20_div_s64) ;  /* 0x0000003000d07944 */ /* 0x000fea0003c00000 */
[----:B------:R-:W-:Y:S01]  /*04d0*/  IMAD.MOV R19, RZ, RZ, -R8 ;  /* 0x000000ffff137224 */ /* 0x000fe200078e0a08 */
[----:B------:R-:W-:Y:S01]  /*04e0*/  ULDC UR6, c[0x0][0x23c] ;  /* 0x00008f0000067ab9 */ /* 0x000fe20000000800 */
[----:B------:R-:W-:Y:S02]  /*04f0*/  MOV R15, R9 ;  /* 0x00000009000f7202 */ /* 0x000fe40000000f00 */
[----:B------:R-:W-:Y:S02]  /*0500*/  IMAD R19, R19, UR6, R14 ;  /* 0x0000000613137c24 */ /* 0x000fe4000f8e020e */
[----:B------:R-:W-:Y:S01]  /*0510*/  IMAD.MOV.U32 R14, RZ, RZ, R8 ;  /* 0x000000ffff0e7224 */ /* 0x000fe200078e0008 */
[----:B------:R-:W-:Y:S06]  /*0520*/  BRA `(.L_x_1653) ;  /* 0x00000000005c7947 */ /* 0x000fec0003800000 */
.L_x_1652:
        /* <DEDUP_REMOVED lines=22> */
[----:B------:R-:W-:-:S07]  /*0690*/  IMAD.MOV.U32 R14, RZ, RZ, R7 ;  /* 0x000000ffff0e7224 */ /* 0x000fce00078e0007 */
.L_x_1653:
[----:B------:R-:W-:Y:S05]  /*06a0*/  BSYNC B0 ;  /* 0x0000000000007941 */ /* 0x000fea0003800000 */
.L_x_1651:
[----:B------:R-:W-:Y:S01]  /*06b0*/  SHF.R.S32.HI R6, RZ, 0x1f, R18 ;  /* 0x0000001fff067819 */ /* 0x000fe20000011412 */
[----:B------:R-:W-:Y:S03]  /*06c0*/  BSSY B0, `(.L_x_1654) ;  /* 0x0000024000007945 */ /* 0x000fe60003800000 */
        /* <DEDUP_REMOVED lines=9> */
[--C-:B------:R-:W-:Y:S01]  /*0760*/  IMAD.MOV R15, RZ, RZ, -R8.reuse ;  /* 0x000000ffff0f7224 */ /* 0x100fe200078e0a08 */
[----:B------:R-:W-:Y:S01]  /*0770*/  ULDC UR6, c[0x0][0x238] ;  /* 0x00008e0000067ab9 */ /* 0x000fe20000000800 */
[----:B------:R-:W-:Y:S02]  /*0780*/  IMAD.MOV.U32 R5, RZ, RZ, R8 ;  /* 0x000000ffff057224 */ /* 0x000fe400078e0008 */
[----:B------:R-:W-:Y:S01]  /*0790*/  IMAD R15, R15, UR6, R14 ;  /* 0x000000060f0f7c24 */ /* 0x000fe2000f8e020e */
[----:B------:R-:W-:Y:S06]  /*07a0*/  BRA `(.L_x_1656) ;  /* 0x0000000000547947 */ /* 0x000fec0003800000 */
.L_x_1655:
        /* <DEDUP_REMOVED lines=21> */
.L_x_1656:
[----:B------:R-:W-:Y:S05]  /*0900*/  BSYNC B0 ;  /* 0x0000000000007941 */ /* 0x000fea0003800000 */
.L_x_1654:
        /* <DEDUP_REMOVED lines=10> */
[----:B------:R-:W-:Y:S02]  /*09b0*/  VIMNMX R16, RZ, R12, !PT ;  /* 0x0000000cff107248 */ /* 0x000fe40007fe0100 */
[----:B-1----:R-:W-:Y:S01]  /*09c0*/  IADD3 R13, R10, UR6, RZ ;  /* 0x000000060a0d7c10 */ /* 0x002fe2000fffe0ff */
[----:B------:R-:W-:-:S03]  /*09d0*/  ULDC UR6, c[0x0][0x228] ;  /* 0x00008a0000067ab9 */ /* 0x000fc60000000800 */
[----:B------:R-:W-:Y:S01]  /*09e0*/  VIADDMNMX R13, R8, UR10, R13, PT ;  /* 0x0000000a080d7c46 */ /* 0x000fe2000b80010d */
[----:B--2---:R-:W-:-:S03]  /*09f0*/  IMAD.IADD R21, R14, 0x1, R11 ;  /* 0x000000010e157824 */ /* 0x004fc600078e020b */
[C---:B------:R-:W-:Y:S01]  /*0a00*/  VIMNMX R6, R13.reuse, UR6, PT ;  /* 0x000000060d067c48 */ /* 0x040fe2000bfe0100 */
[----:B------:R-:W-:Y:S01]  /*0a10*/  ULDC UR6, c[0x0][0x230] ;  /* 0x00008c0000067ab9 */ /* 0x000fe20000000800 */
[----:B------:R-:W-:Y:S01]  /*0a20*/  IMAD.IADD R8, R13, 0x1, -R8 ;  /* 0x000000010d087824 */ /* 0x000fe200078e0a08 */
[----:B------:R-:W-:Y:S02]  /*0a30*/  VIADDMNMX R15, R12, UR11, R21, PT ;  /* 0x0000000b0c0f7c46 */ /* 0x000fe4000b800115 */
        /* <DEDUP_REMOVED lines=14> */
[----:B------:R-:W-:Y:S01]  /*0b20*/  VIADD R11, R11, UR6 ;  /* 0x000000060b0b7c36 */ /* 0x000fe20008000000 */
[----:B------:R-:W-:-:S03]  /*0b30*/  SHF.R.S32.HI R13, RZ, 0x1f, R12 ;  /* 0x0000001fff0d7819 */ /* 0x000fc6000001140c */
[----:B------:R-:W-:Y:S02]  /*0b40*/  IMAD R9, R9, R8, R11 ;  /* 0x0000000809097224 */ /* 0x000fe400078e020b */
[----:B------:R-:W-:-:S03]  /*0b50*/  IMAD.MOV.U32 R8, RZ, RZ, R15 ;  /* 0x000000ffff087224 */ /* 0x000fc600078e000f */
[----:B------:R-:W-:Y:S01]  /*0b60*/  VIMNMX3 R9, R9, R10, R14, !PT ;  /* 0x0000000a0909720f */ /* 0x000fe2000780010e */
[----:B------:R-:W-:Y:S01]  /*0b70*/  VIADD R14, R16, 0x1 ;  /* 0x00000001100e7836 */ /* 0x000fe20000000000 */
[----:B------:R-:W-:Y:S02]  /*0b80*/  LOP3.LUT R10, RZ, R16, RZ, 0x33, !PT ;  /* 0x00000010ff0a7212 */ /* 0x000fe400078e33ff */
[----:B------:R-:W-:Y:S02]  /*0b90*/  IADD3 R11, -R9, -0x2, -R16 ;  /* 0xfffffffe090b7810 */ /* 0x000fe40007ffe910 */
[----:B------:R-:W-:Y:S01]  /*0ba0*/  SHF.R.S32.HI R15, RZ, 0x1f, R14 ;  /* 0x0000001fff0f7819 */ /* 0x000fe2000001140e */
[----:B------:R-:W-:Y:S01]  /*0bb0*/  IMAD.IADD R26, R10, 0x1, -R9 ;  /* 0x000000010a1a7824 */ /* 0x000fe200078e0a09 */
[----:B------:R-:W-:Y:S01]  /*0bc0*/  ISETP.GE.U32.AND P2, PT, R11, 0x3, PT ;  /* 0x000000030b00780c */ /* 0x000fe20003f46070 */
[----:B------:R-:W-:Y:S01]  /*0bd0*/  VIADD R11, R16, 0x3 ;  /* 0x00000003100b7836 */ /* 0x000fe20000000000 */
[----:B------:R-:W-:-:S02]  /*0be0*/  MOV R9, R17 ;  /* 0x0000001100097202 */ /* 0x000fc40000000f00 */
[----:B------:R-:W-:Y:S02]  /*0bf0*/  SHF.R.S32.HI R10, RZ, 0x1f, R4 ;  /* 0x0000001fff0a7819 */ /* 0x000fe40000011404 */
[----:B------:R-:W-:-:S07]  /*0c00*/  LOP3.LUT R26, R26, 0x3, RZ, 0xc0, !PT ;  /* 0x000000031a1a7812 */ /* 0x000fce00078ec0ff */
.L_x_1669:
[----:B------:R-:W-:Y:S01]  /*0c10*/  ISETP.NE.AND P0, PT, R26, RZ, PT ;  /* 0x000000ff1a00720c */ /* 0x000fe20003f05270 */
[----:B------:R-:W-:Y:S01]  /*0c20*/  ULDC.64 UR10, c[0x0][0x228] ;  /* 0x00008a00000a7ab9 */ /* 0x000fe20000000a00 */
[----:B------:R-:W-:Y:S01]  /*0c30*/  SHF.R.S32.HI R20, RZ, 0x1f, R5 ;  /* 0x0000001fff147819 */ /* 0x000fe20000011405 */
[--C-:B------:R-:W-:Y:S01]  /*0c40*/  IMAD.MOV.U32 R18, RZ, RZ, R9.reuse ;  /* 0x000000ffff127224 */ /* 0x100fe200078e0009 */
[----:B------:R-:W-:Y:S01]  /*0c50*/  SHF.R.S32.HI R19, RZ, 0x1f, R9 ;  /* 0x0000001fff137819 */ /* 0x000fe20000011409 */
[----:B------:R-:W-:Y:S01]  /*0c60*/  VIADD R9, R9, 0x1 ;  /* 0x0000000109097836 */ /* 0x000fe20000000000 */
[----:B------:R-:W-:Y:S01]  /*0c70*/  BSSY B2, `(.L_x_1660) ;  /* 0x0000034000027945 */ /* 0x000fe20003800000 */
[----:B------:R-:W-:Y:S02]  /*0c80*/  IMAD R20, R20, UR10, RZ ;  /* 0x0000000a14147c24 */ /* 0x000fe4000f8e02ff */
[----:B------:R-:W-:Y:S01]  /*0c90*/  IMAD.WIDE.U32 R18, R5, UR10, R18 ;  /* 0x0000000a05127c25 */ /* 0x000fe2000f8e0012 */
[----:B------:R-:W-:-:S03]  /*0ca0*/  ISETP.GE.AND P1, PT, R9, R6, PT ;  /* 0x000000060900720c */ /* 0x000fc60003f26270 */
[----:B------:R-:W-:Y:S02]  /*0cb0*/  IMAD R27, R5, UR11, R20 ;  /* 0x0000000b051b7c24 */ /* 0x000fe4000f8e0214 */
[----:B------:R-:W-:-:S03]  /*0cc0*/  IMAD.MOV.U32 R25, RZ, RZ, R16 ;  /* 0x000000ffff197224 */ /* 0x000fc600078e0010 */
[----:B------:R-:W-:Y:S01]  /*0cd0*/  IADD3 R27, R19, R27, RZ ;  /* 0x0000001b131b7210 */ /* 0x000fe20007ffe0ff */
[----:B------:R-:W-:Y:S06]  /*0ce0*/  @!P0 BRA `(.L_x_1661) ;  /* 0x0000000000b08947 */ /* 0x000fec0003800000 */
[----:B------:R-:W0:Y:S01]  /*0cf0*/  LDC.64 R24, c[0x0][0x230] ;  /* 0x00008c00ff187b82 */ /* 0x000e220000000a00 */
[----:B------:R-:W-:Y:S01]  /*0d00*/  SHF.R.S32.HI R17, RZ, 0x1f, R16 ;  /* 0x0000001fff117819 */ /* 0x000fe20000011410 */
[----:B------:R-:W-:Y:S02]  /*0d10*/  IMAD.MOV.U32 R30, RZ, RZ, R4 ;  /* 0x000000ffff1e7224 */ /* 0x000fe400078e0004 */
[----:B------:R-:W-:-:S04]  /*0d20*/  IMAD.MOV.U32 R31, RZ, RZ, R10 ;  /* 0x000000ffff1f7224 */ /* 0x000fc800078e000a */
[----:B------:R-:W1:Y:S08]  /*0d30*/  LDC.64 R20, c[0x0][0x220] ;  /* 0x00008800ff147b82 */ /* 0x000e700000000a00 */
[----:B------:R-:W2:Y:S01]  /*0d40*/  LDC.64 R22, c[0x0][0x218] ;  /* 0x00008600ff167b82 */ /* 0x000ea20000000a00 */
[-C--:B0-----:R-:W-:Y:S02]  /*0d50*/  IMAD R28, R27, R24.reuse, RZ ;  /* 0x000000181b1c7224 */ /* 0x081fe400078e02ff */
[----:B------:R-:W-:-:S04]  /*0d60*/  IMAD.WIDE.U32 R34, R18, R24, R16 ;  /* 0x0000001812227225 */ /* 0x000fc800078e0010 */
[----:B------:R-:W-:-:S04]  /*0d70*/  IMAD R28, R18, R25, R28 ;  /* 0x00000019121c7224 */ /* 0x000fc800078e021c */
[----:B------:R-:W-:-:S04]  /*0d80*/  IMAD.IADD R25, R35, 0x1, R28 ;  /* 0x0000000123197824 */ /* 0x000fc800078e021c */
[----:B-1----:R-:W-:-:S04]  /*0d90*/  IMAD R25, R25, R20, RZ ;  /* 0x0000001419197224 */ /* 0x002fc800078e02ff */
[C---:B------:R-:W-:Y:S02]  /*0da0*/  IMAD R25, R34.reuse, R21, R25 ;  /* 0x0000001522197224 */ /* 0x040fe400078e0219 */
[----:B------:R-:W-:-:S05]  /*0db0*/  IMAD.WIDE.U32 R34, R34, R20, R30 ;  /* 0x0000001422227225 */ /* 0x000fca00078e001e */
[----:B------:R-:W-:Y:S02]  /*0dc0*/  IADD3 R25, R35, R25, RZ ;  /* 0x0000001923197210 */ /* 0x000fe40007ffe0ff */
[----:B--2---:R-:W-:-:S04]  /*0dd0*/  LEA R32, P0, R34, R22, 0x2 ;  /* 0x0000001622207211 */ /* 0x004fc800078010ff */
[----:B------:R-:W-:-:S05]  /*0de0*/  LEA.HI.X R33, R34, R23, R25, 0x2, P0 ;  /* 0x0000001722217211 */ /* 0x000fca00000f1419 */
[----:B------:R-:W2:Y:S01]  /*0df0*/  LDG.E R32, desc[UR8][R32.64] ;  /* 0x0000000820207981 */ /* 0x000ea2000c1e1900 */
[----:B------:R-:W-:Y:S01]  /*0e00*/  ISETP.NE.AND P0, PT, R26, 0x1, PT ;  /* 0x000000011a00780c */ /* 0x000fe20003f05270 */
[----:B------:R-:W-:Y:S02]  /*0e10*/  IMAD.MOV.U32 R25, RZ, RZ, R14 ;  /* 0x000000ffff197224 */ /* 0x000fe400078e000e */
[----:B--2---:R-:W-:-:S10]  /*0e20*/  FADD.FTZ R29, R29, R32 ;  /* 0x000000201d1d7221 */ /* 0x004fd40000010000 */
        /* <DEDUP_REMOVED lines=17> */
[----:B------:R-:W2:Y:S01]  /*0f40*/  LDG.E R20, desc[UR8][R20.64] ;  /* 0x0000000814147981 */ /* 0x000ea2000c1e1900 */
[----:B------:R-:W-:-:S05]  /*0f50*/  @P0 LEA.HI.X R23, R30, R23, R24, 0x2, P4 ;  /* 0x000000171e170211 */ /* 0x000fca00020f1418 */
[----:B------:R-:W3:Y:S01]  /*0f60*/  @P0 LDG.E R22, desc[UR8][R22.64] ;  /* 0x0000000816160981 */ /* 0x000ee2000c1e1900 */
[----:B------:R-:W-:Y:S02]  /*0f70*/  IMAD.MOV.U32 R25, RZ, RZ, R12 ;  /* 0x000000ffff197224 */ /* 0x000fe400078e000c */
[----:B------:R-:W-:Y:S02]  /*0f80*/  @P0 IMAD.MOV.U32 R25, RZ, RZ, R11 ;  /* 0x000000ffff190224 */ /* 0x000fe400078e000b */
[----:B--2---:R-:W-:-:S04]  /*0f90*/  FADD.FTZ R29, R29, R20 ;  /* 0x000000141d1d7221 */ /* 0x004fc80000010000 */
[----:B---3--:R-:W-:-:S07]  /*0fa0*/  @P0 FADD.FTZ R29, R29, R22 ;  /* 0x000000161d1d0221 */ /* 0x008fce0000010000 */
.L_x_1661:
[----:B------:R-:W-:Y:S05]  /*0fb0*/  BSYNC B2 ;  /* 0x0000000000027941 */ /* 0x000fea0003800000 */
.L_x_1660:
        /* <DEDUP_REMOVED lines=9> */
.L_x_1666:
[----:B------:R-:W-:Y:S01]  /*1050*/  ULDC.64 UR10, c[0x0][0x230] ;  /* 0x00008c00000a7ab9 */ /* 0x000fe20000000a00 */
[--C-:B------:R-:W-:Y:S01]  /*1060*/  SHF.R.S32.HI R21, RZ, 0x1f, R25.reuse ;  /* 0x0000001fff157819 */ /* 0x100fe20000011419 */
[----:B------:R-:W-:Y:S01]  /*1070*/  IMAD R35, R27, UR10, RZ ;  /* 0x0000000a1b237c24 */ /* 0x000fe2000f8e02ff */
[----:B------:R-:W-:Y:S01]  /*1080*/  ULDC.64 UR12, c[0x0][0x220] ;  /* 0x00008800000c7ab9 */ /* 0x000fe20000000a00 */
[----:B------:R-:W-:Y:S01]  /*1090*/  IMAD.MOV.U32 R20, RZ, RZ, R25 ;  /* 0x000000ffff147224 */ /* 0x000fe200078e0019 */
        /* <DEDUP_REMOVED lines=10> */
[----:B------:R-:W-:-:S05]  /*1140*/  IMAD.IADD R21, R21, 0x1, R31 ;  /* 0x0000000115157824 */ /* 0x000fca00078e021f */
[----:B------:R-:W-:-:S05]  /*1150*/  LEA.HI.X R31, R20, UR15, R21, 0x2, P3 ;  /* 0x0000000f141f7c11 */ /* 0x000fca00098f1415 */
[----:B------:R0:W2:Y:S02]  /*1160*/  LDG.E R20, desc[UR8][R30.64] ;  /* 0x000000081e147981 */ /* 0x0000a4000c1e1900 */
[----:B0-----:R-:W-:-:S04]  /*1170*/  IADD3 R30, P3, R30, UR4, RZ ;  /* 0x000000041e1e7c10 */ /* 0x001fc8000ff7e0ff */
[----:B------:R-:W-:-:S05]  /*1180*/  IADD3.X R31, R31, UR7, RZ, P3, !PT ;  /* 0x000000071f1f7c10 */ /* 0x000fca0009ffe4ff */
[----:B------:R0:W3:Y:S01]  /*1190*/  LDG.E R28, desc[UR8][R30.64] ;  /* 0x000000081e1c7981 */ /* 0x0000e2000c1e1900 */
[----:B------:R-:W-:-:S04]  /*11a0*/  IADD3 R32, P3, R30, UR4, RZ ;  /* 0x000000041e207c10 */ /* 0x000fc8000ff7e0ff */
[----:B------:R-:W-:Y:S01]  /*11b0*/  IADD3.X R33, R31, UR7, RZ, P3, !PT ;  /* 0x000000071f217c10 */ /* 0x000fe20009ffe4ff */
[----:B0-----:R-:W-:-:S04]  /*11c0*/  VIADD R30, R25, 0x4 ;  /* 0x00000004191e7836 */ /* 0x001fc80000000000 */
[----:B------:R0:W4:Y:S01]  /*11d0*/  LDG.E R36, desc[UR8][R32.64] ;  /* 0x0000000820247981 */ /* 0x000122000c1e1900 */
[----:B------:R-:W-:-:S03]  /*11e0*/  SHF.R.S32.HI R31, RZ, 0x1f, R30 ;  /* 0x0000001fff1f7819 */ /* 0x000fc6000001141e */
[----:B------:R-:W-:Y:S01]  /*11f0*/  IMAD.WIDE.U32 R30, R18, UR10, R30 ;  /* 0x0000000a121e7c25 */ /* 0x000fe2000f8e001e */
[----:B0-----:R-:W-:-:S04]  /*1200*/  IADD3 R32, P3, R32, UR4, RZ ;  /* 0x0000000420207c10 */ /* 0x001fc8000ff7e0ff */
[----:B------:R-:W-:Y:S02]  /*1210*/  IADD3 R21, R35, R31, RZ ;  /* 0x0000001f23157210 */ /* 0x000fe40007ffe0ff */
[----:B------:R-:W-:-:S03]  /*1220*/  IADD3.X R33, R33, UR7, RZ, P3, !PT ;  /* 0x0000000721217c10 */ /* 0x000fc60009ffe4ff */
[----:B------:R-:W-:Y:S02]  /*1230*/  IMAD R21, R21, UR12, RZ ;  /* 0x0000000c15157c24 */ /* 0x000fe4000f8e02ff */
[----:B------:R-:W5:Y:S02]  /*1240*/  LDG.E R32, desc[UR8][R32.64] ;  /* 0x0000000820207981 */ /* 0x000f64000c1e1900 */
[C---:B------:R-:W-:Y:S02]  /*1250*/  IMAD R21, R30.reuse, UR13, R21 ;  /* 0x0000000d1e157c24 */ /* 0x040fe4000f8e0215 */
[----:B------:R-:W-:-:S04]  /*1260*/  IMAD.WIDE.U32 R30, R30, UR12, R22 ;  /* 0x0000000c1e1e7c25 */ /* 0x000fc8000f8e0016 */
[----:B------:R-:W-:Y:S02]  /*1270*/  IMAD.IADD R21, R31, 0x1, R21 ;  /* 0x000000011f157824 */ /* 0x000fe400078e0215 */
[----:B--2---:R-:W-:Y:S01]  /*1280*/  FADD.FTZ R29, R20, R29 ;  /* 0x0000001d141d7221 */ /* 0x004fe20000010000 */
[----:B------:R-:W-:-:S04]  /*1290*/  LEA R20, P3, R30, UR14, 0x2 ;  /* 0x0000000e1e147c11 */ /* 0x000fc8000f8610ff */
[----:B------:R-:W-:-:S05]  /*12a0*/  LEA.HI.X R21, R30, UR15, R21, 0x2, P3 ;  /* 0x0000000f1e157c11 */ /* 0x000fca00098f1415 */
[----:B------:R0:W2:Y:S02]  /*12b0*/  LDG.E R33, desc[UR8][R20.64] ;  /* 0x0000000814217981 */ /* 0x0000a4000c1e1900 */
[----:B0-----:R-:W-:-:S04]  /*12c0*/  IADD3 R20, P3, R20, UR4, RZ ;  /* 0x0000000414147c10 */ /* 0x001fc8000ff7e0ff */
[----:B------:R-:W-:-:S05]  /*12d0*/  IADD3.X R21, R21, UR7, RZ, P3, !PT ;  /* 0x0000000715157c10 */ /* 0x000fca0009ffe4ff */
[----:B------:R0:W2:Y:S01]  /*12e0*/  LDG.E R34, desc[UR8][R20.64] ;  /* 0x0000000814227981 */ /* 0x0000a2000c1e1900 */
[----:B------:R-:W-:Y:S01]  /*12f0*/  IADD3 R30, P3, R20, UR4, RZ ;  /* 0x00000004141e7c10 */ /* 0x000fe2000ff7e0ff */
[----:B---3--:R-:W-:-:S03]  /*1300*/  FADD.FTZ R29, R29, R28 ;  /* 0x0000001c1d1d7221 */ /* 0x008fc60000010000 */
[----:B------:R-:W-:-:S05]  /*1310*/  IADD3.X R31, R21, UR7, RZ, P3, !PT ;  /* 0x00000007151f7c10 */ /* 0x000fca0009ffe4ff */
[----:B------:R1:W3:Y:S01]  /*1320*/  LDG.E R28, desc[UR8][R30.64] ;  /* 0x000000081e1c7981 */ /* 0x0002e2000c1e1900 */
[----:B0-----:R-:W-:Y:S02]  /*1330*/  VIADD R20, R25, 0x8 ;  /* 0x0000000819147836 */ /* 0x001fe40000000000 */
[----:B----4-:R-:W-:-:S03]  /*1340*/  FADD.FTZ R36, R29, R36 ;  /* 0x000000241d247221 */ /* 0x010fc60000010000 */
[--C-:B------:R-:W-:Y:S02]  /*1350*/  SHF.R.S32.HI R21, RZ, 0x1f, R20.reuse ;  /* 0x0000001fff157819 */ /* 0x100fe40000011414 */
[----:B-1----:R-:W-:Y:S01]  /*1360*/  IADD3 R30, P3, R30, UR4, RZ ;  /* 0x000000041e1e7c10 */ /* 0x002fe2000ff7e0ff */
[----:B------:R-:W-:-:S03]  /*1370*/  IMAD.WIDE.U32 R20, R18, UR10, R20 ;  /* 0x0000000a12147c25 */ /* 0x000fc6000f8e0014 */
[----:B------:R-:W-:Y:S01]  /*1380*/  IADD3.X R31, R31, UR7, RZ, P3, !PT ;  /* 0x000000071f1f7c10 */ /* 0x000fe20009ffe4ff */
[----:B------:R-:W-:-:S04]  /*1390*/  IMAD.IADD R21, R35, 0x1, R21 ;  /* 0x0000000123157824 */ /* 0x000fc800078e0215 */
[----:B------:R-:W-:Y:S01]  /*13a0*/  IMAD R21, R21, UR12, RZ ;  /* 0x0000000c15157c24 */ /* 0x000fe2000f8e02ff */
[----:B------:R0:W4:Y:S01]  /*13b0*/  LDG.E R29, desc[UR8][R30.64] ;  /* 0x000000081e1d7981 */ /* 0x000122000c1e1900 */
[----:B-----5:R-:W-:Y:S02]  /*13c0*/  FADD.FTZ R32, R36, R32 ;  /* 0x0000002024207221 */ /* 0x020fe40000010000 */
[C---:B------:R-:W-:Y:S02]  /*13d0*/  IMAD R37, R20.reuse, UR13, R21 ;  /* 0x0000000d14257c24 */ /* 0x040fe4000f8e0215 */
[----:B------:R-:W-:-:S05]  /*13e0*/  IMAD.WIDE.U32 R20, R20, UR12, R22 ;  /* 0x0000000c14147c25 */ /* 0x000fca000f8e0016 */
[----:B------:R-:W-:Y:S02]  /*13f0*/  IADD3 R21, R21, R37, RZ ;  /* 0x0000002515157210 */ /* 0x000fe40007ffe0ff */
[----:B0-----:R-:W-:-:S04]  /*1400*/  LEA R30, P3, R20, UR14, 0x2 ;  /* 0x0000000e141e7c11 */ /* 0x001fc8000f8610ff */
[----:B------:R-:W-:Y:S02]  /*1410*/  LEA.HI.X R31, R20, UR15, R21, 0x2, P3 ;  /* 0x0000000f141f7c11 */ /* 0x000fe400098f1415 */
[----:B------:R-:W-:-:S03]  /*1420*/  IADD3 R20, P3, R30, UR4, RZ ;  /* 0x000000041e147c10 */ /* 0x000fc6000ff7e0ff */
[----:B------:R-:W5:Y:S01]  /*1430*/  LDG.E R30, desc[UR8][R30.64] ;  /* 0x000000081e1e7981 */ /* 0x000f62000c1e1900 */
[----:B------:R-:W-:Y:S02]  /*1440*/  IADD3.X R21, R31, UR7, RZ, P3, !PT ;  /* 0x000000071f157c10 */ /* 0x000fe40009ffe4ff */
[----:B------:R-:W-:-:S04]  /*1450*/  IADD3 R36, P3, R20, UR4, RZ ;  /* 0x0000000414247c10 */ /* 0x000fc8000ff7e0ff */
[----:B------:R-:W-:Y:S01]  /*1460*/  IADD3.X R37, R21, UR7, RZ, P3, !PT ;  /* 0x0000000715257c10 */ /* 0x000fe20009ffe4ff */
[----:B--2---:R-:W-:-:S04]  /*1470*/  FADD.FTZ R33, R32, R33 ;  /* 0x0000002120217221 */ /* 0x004fc80000010000 */
[----:B------:R-:W2:Y:S01]  /*1480*/  LDG.E R32, desc[UR8][R36.64] ;  /* 0x0000000824207981 */ /* 0x000ea2000c1e1900 */
[----:B------:R-:W-:-:S03]  /*1490*/  FADD.FTZ R34, R33, R34 ;  /* 0x0000002221227221 */ /* 0x000fc60000010000 */
[----:B------:R0:W2:Y:S02]  /*14a0*/  LDG.E R33, desc[UR8][R20.64] ;  /* 0x0000000814217981 */ /* 0x0000a4000c1e1900 */
[----:B0-----:R-:W-:-:S04]  /*14b0*/  IADD3 R20, P3, R36, UR4, RZ ;  /* 0x0000000424147c10 */ /* 0x001fc8000ff7e0ff */
[----:B------:R-:W-:-:S05]  /*14c0*/  IADD3.X R21, R37, UR7, RZ, P3, !PT ;  /* 0x0000000725157c10 */ /* 0x000fca0009ffe4ff */
[----:B------:R0:W2:Y:S02]  /*14d0*/  LDG.E R31, desc[UR8][R20.64] ;  /* 0x00000008141f7981 */ /* 0x0000a4000c1e1900 */
[----:B0-----:R-:W-:-:S05]  /*14e0*/  VIADD R20, R25, 0xc ;  /* 0x0000000c19147836 */ /* 0x001fca0000000000 */
[----:B------:R-:W-:-:S03]  /*14f0*/  SHF.R.S32.HI R21, RZ, 0x1f, R20 ;  /* 0x0000001fff157819 */ /* 0x000fc60000011414 */
[----:B------:R-:W-:-:S04]  /*1500*/  IMAD.WIDE.U32 R20, R18, UR10, R20 ;  /* 0x0000000a12147c25 */ /* 0x000fc8000f8e0014 */
[----:B------:R-:W-:-:S04]  /*1510*/  IMAD.IADD R35, R35, 0x1, R21 ;  /* 0x0000000123237824 */ /* 0x000fc800078e0215 */
[----:B------:R-:W-:Y:S02]  /*1520*/  IMAD R35, R35, UR12, RZ ;  /* 0x0000000c23237c24 */ /* 0x000fe4000f8e02ff */
[----:B------:R-:W-:-:S04]  /*1530*/  IMAD.WIDE.U32 R22, R20, UR12, R22 ;  /* 0x0000000c14167c25 */ /* 0x000fc8000f8e0016 */
[----:B------:R-:W-:Y:S01]  /*1540*/  IMAD R35, R20, UR13, R35 ;  /* 0x0000000d14237c24 */ /* 0x000fe2000f8e0223 */
[----:B------:R-:W-:-:S03]  /*1550*/  LEA R20, P3, R22, UR14, 0x2 ;  /* 0x0000000e16147c11 */ /* 0x000fc6000f8610ff */
[----:B------:R-:W-:-:S05]  /*1560*/  IMAD.IADD R23, R23, 0x1, R35 ;  /* 0x0000000117177824 */ /* 0x000fca00078e0223 */
[----:B------:R-:W-:Y:S02]  /*1570*/  LEA.HI.X R21, R22, UR15, R23, 0x2, P3 ;  /* 0x0000000f16157c11 */ /* 0x000fe400098f1417 */
[----:B------:R-:W-:-:S03]  /*1580*/  IADD3 R22, P3, R20, UR4, RZ ;  /* 0x0000000414167c10 */ /* 0x000fc6000ff7e0ff */
[----:B------:R0:W2:Y:S01]  /*1590*/  LDG.E R35, desc[UR8][R20.64] ;  /* 0x0000000814237981 */ /* 0x0000a2000c1e1900 */
[----:B------:R-:W-:Y:S01]  /*15a0*/  IADD3.X R23, R21, UR7, RZ, P3, !PT ;  /* 0x0000000715177c10 */ /* 0x000fe20009ffe4ff */
[----:B---3--:R-:W-:-:S04]  /*15b0*/  FADD.FTZ R34, R34, R28 ;  /* 0x0000001c22227221 */ /* 0x008fc80000010000 */
[----:B------:R1:W3:Y:S01]  /*15c0*/  LDG.E R28, desc[UR8][R22.64] ;  /* 0x00000008161c7981 */ /* 0x0002e2000c1e1900 */
[----:B0-----:R-:W-:-:S04]  /*15d0*/  IADD3 R20, P3, R22, UR4, RZ ;  /* 0x0000000416147c10 */ /* 0x001fc8000ff7e0ff */
[----:B------:R-:W-:Y:S02]  /*15e0*/  IADD3.X R21, R23, UR7, RZ, P3, !PT ;  /* 0x0000000717157c10 */ /* 0x000fe40009ffe4ff */
[----:B-1----:R-:W-:-:S03]  /*15f0*/  IADD3 R22, P3, R20, UR4, RZ ;  /* 0x0000000414167c10 */ /* 0x002fc6000ff7e0ff */
[----:B------:R-:W3:Y:S01]  /*1600*/  LDG.E R36, desc[UR8][R20.64] ;  /* 0x0000000814247981 */ /* 0x000ee2000c1e1900 */
[----:B------:R-:W-:-:S05]  /*1610*/  IADD3.X R23, R21, UR7, RZ, P3, !PT ;  /* 0x0000000715177c10 */ /* 0x000fca0009ffe4ff */
[----:B------:R-:W3:Y:S01]  /*1620*/  LDG.E R37, desc[UR8][R22.64] ;  /* 0x0000000816257981 */ /* 0x000ee2000c1e1900 */
[----:B----4-:R-:W-:-:S04]  /*1630*/  FADD.FTZ R29, R34, R29 ;  /* 0x0000001d221d7221 */ /* 0x010fc80000010000 */
[----:B-----5:R-:W-:Y:S01]  /*1640*/  FADD.FTZ R30, R29, R30 ;  /* 0x0000001e1d1e7221 */ /* 0x020fe20000010000 */
[----:B------:R-:W-:-:S04]  /*1650*/  IADD3 R25, R25, 0x10, RZ ;  /* 0x0000001019197810 */ /* 0x000fc80007ffe0ff */
[----:B------:R-:W-:Y:S01]  /*1660*/  ISETP.GE.AND P3, PT, R25, R24, PT ;  /* 0x000000181900720c */ /* 0x000fe20003f66270 */
[----:B--2---:R-:W-:-:S04]  /*1670*/  FADD.FTZ R33, R30, R33 ;  /* 0x000000211e217221 */ /* 0x004fc80000010000 */
[----:B------:R-:W-:-:S04]  /*1680*/  FADD.FTZ R32, R33, R32 ;  /* 0x0000002021207221 */ /* 0x000fc80000010000 */
[----:B------:R-:W-:-:S04]  /*1690*/  FADD.FTZ R32, R32, R31 ;  /* 0x0000001f20207221 */ /* 0x000fc80000010000 */
[----:B------:R-:W-:-:S04]  /*16a0*/  FADD.FTZ R35, R32, R35 ;  /* 0x0000002320237221 */ /* 0x000fc80000010000 */
[----:B---3--:R-:W-:-:S04]  /*16b0*/  FADD.FTZ R35, R35, R28 ;  /* 0x0000001c23237221 */ /* 0x008fc80000010000 */
[----:B------:R-:W-:-:S04]  /*16c0*/  FADD.FTZ R36, R35, R36 ;  /* 0x0000002423247221 */ /* 0x000fc80000010000 */
[----:B------:R-:W-:Y:S01]  /*16d0*/  FADD.FTZ R29, R36, R37 ;  /* 0x00000025241d7221 */ /* 0x000fe20000010000 */
[----:B------:R-:W-:Y:S06]  /*16e0*/  @!P3 BRA `(.L_x_1666) ;  /* 0xfffffff80058b947 */ /* 0x000fec000383ffff */
.L_x_1665:
[----:B------:R-:W-:Y:S05]  /*16f0*/  BSYNC B3 ;  /* 0x0000000000037941 */ /* 0x000fea0003800000 */
.L_x_1664:
        /* <DEDUP_REMOVED lines=9> */
[C---:B------:R-:W-:Y:S02]  /*1790*/  IMAD R37, R18.reuse, UR11, R23 ;  /* 0x0000000b12257c24 */ /* 0x040fe4000f8e0217 */
[----:B------:R-:W-:-:S04]  /*17a0*/  IMAD.WIDE.U32 R32, R18, UR10, R20 ;  /* 0x0000000a12207c25 */ /* 0x000fc8000f8e0014 */
[----:B------:R-:W-:Y:S01]  /*17b0*/  VIADD R30, R25, 0x4 ;  /* 0x00000004191e7836 */ /* 0x000fe20000000000 */
[----:B------:R-:W-:Y:S01]  /*17c0*/  IADD3 R20, R37, R33, RZ ;  /* 0x0000002125147210 */ /* 0x000fe20007ffe0ff */
[----:B------:R-:W-:Y:S02]  /*17d0*/  IMAD.MOV.U32 R22, RZ, RZ, R4 ;  /* 0x000000ffff167224 */ /* 0x000fe400078e0004 */
[----:B------:R-:W-:Y:S01]  /*17e0*/  IMAD.MOV.U32 R23, RZ, RZ, R10 ;  /* 0x000000ffff177224 */ /* 0x000fe200078e000a */
[----:B------:R-:W-:Y:S01]  /*17f0*/  SHF.R.S32.HI R31, RZ, 0x1f, R30 ;  /* 0x0000001fff1f7819 */ /* 0x000fe2000001141e */
[----:B------:R-:W-:-:S04]  /*1800*/  IMAD R21, R20, UR12, RZ ;  /* 0x0000000c14157c24 */ /* 0x000fc8000f8e02ff */
[----:B------:R-:W-:Y:S02]  /*1810*/  IMAD R35, R32, UR13, R21 ;  /* 0x0000000d20237c24 */ /* 0x000fe4000f8e0215 */
[----:B------:R-:W-:Y:S01]  /*1820*/  IMAD.WIDE.U32 R30, R18, UR10, R30 ;  /* 0x0000000a121e7c25 */ /* 0x000fe2000f8e001e */
[----:B------:R-:W-:-:S03]  /*1830*/  ULDC.64 UR10, c[0x0][0x218] ;  /* 0x00008600000a7ab9 */ /* 0x000fc60000000a00 */
[----:B------:R-:W-:-:S04]  /*1840*/  IMAD.WIDE.U32 R32, R32, UR12, R22 ;  /* 0x0000000c20207c25 */ /* 0x000fc8000f8e0016 */
[----:B------:R-:W-:Y:S01]  /*1850*/  IMAD.IADD R21, R37, 0x1, R31 ;  /* 0x0000000125157824 */ /* 0x000fe200078e021f */
[----:B------:R-:W-:Y:S01]  /*1860*/  LEA R20, P0, R32, UR10, 0x2 ;  /* 0x0000000a20147c11 */ /* 0x000fe2000f8010ff */
[----:B------:R-:W-:Y:S01]  /*1870*/  IMAD.WIDE.U32 R22, R30, UR12, R22 ;  /* 0x0000000c1e167c25 */ /* 0x000fe2000f8e0016 */
[----:B------:R-:W-:Y:S02]  /*1880*/  IADD3 R31, R33, R35, RZ ;  /* 0x00000023211f7210 */ /* 0x000fe40007ffe0ff */
[----:B------:R-:W-:Y:S01]  /*1890*/  IADD3 R34, P3, R20, UR4, RZ ;  /* 0x0000000414227c10 */ /* 0x000fe2000ff7e0ff */
[----:B------:R-:W-:Y:S01]  /*18a0*/  IMAD R33, R21, UR12, RZ ;  /* 0x0000000c15217c24 */ /* 0x000fe2000f8e02ff */
[----:B------:R-:W-:Y:S02]  /*18b0*/  LEA.HI.X R21, R32, UR11, R31, 0x2, P0 ;  /* 0x0000000b20157c11 */ /* 0x000fe400080f141f */
[----:B------:R-:W-:Y:S01]  /*18c0*/  IADD3 R32, P0, R34, UR4, RZ ;  /* 0x0000000422207c10 */ /* 0x000fe2000ff1e0ff */
[----:B------:R-:W-:Y:S01]  /*18d0*/  IMAD R33, R30, UR13, R33 ;  /* 0x0000000d1e217c24 */ /* 0x000fe2000f8e0221 */
[----:B------:R-:W-:Y:S01]  /*18e0*/  IADD3.X R35, R21, UR7, RZ, P3, !PT ;  /* 0x0000000715237c10 */ /* 0x000fe20009ffe4ff */
[----:B------:R0:W2:Y:S01]  /*18f0*/  LDG.E R24, desc[UR8][R20.64] ;  /* 0x0000000814187981 */ /* 0x0000a2000c1e1900 */
[----:B------:R-:W-:Y:S01]  /*1900*/  IADD3 R30, P3, R32, UR4, RZ ;  /* 0x00000004201e7c10 */ /* 0x000fe2000ff7e0ff */
[----:B------:R-:W-:Y:S01]  /*1910*/  IMAD.IADD R23, R23, 0x1, R33 ;  /* 0x0000000117177824 */ /* 0x000fe200078e0221 */
[----:B------:R-:W-:Y:S01]  /*1920*/  IADD3.X R33, R35, UR7, RZ, P0, !PT ;  /* 0x0000000723217c10 */ /* 0x000fe200087fe4ff */
[----:B------:R-:W3:Y:S03]  /*1930*/  LDG.E R34, desc[UR8][R34.64] ;  /* 0x0000000822227981 */ /* 0x000ee6000c1e1900 */
[----:B------:R-:W-:Y:S01]  /*1940*/  IADD3.X R31, R33, UR7, RZ, P3, !PT ;  /* 0x00000007211f7c10 */ /* 0x000fe20009ffe4ff */
[----:B------:R-:W4:Y:S01]  /*1950*/  LDG.E R32, desc[UR8][R32.64] ;  /* 0x0000000820207981 */ /* 0x000f22000c1e1900 */
[----:B0-----:R-:W-:-:S03]  /*1960*/  LEA R20, P4, R22, UR10, 0x2 ;  /* 0x0000000a16147c11 */ /* 0x001fc6000f8810ff */
[----:B------:R0:W5:Y:S01]  /*1970*/  LDG.E R28, desc[UR8][R30.64] ;  /* 0x000000081e1c7981 */ /* 0x000162000c1e1900 */
[----:B------:R-:W-:Y:S02]  /*1980*/  LEA.HI.X R21, R22, UR11, R23, 0x2, P4 ;  /* 0x0000000b16157c11 */ /* 0x000fe4000a0f1417 */
[----:B------:R-:W-:-:S03]  /*1990*/  IADD3 R22, P0, R20, UR4, RZ ;  /* 0x0000000414167c10 */ /* 0x000fc6000ff1e0ff */
[----:B------:R1:W5:Y:S01]  /*19a0*/  LDG.E R36, desc[UR8][R20.64] ;  /* 0x0000000814247981 */ /* 0x000362000c1e1900 */
[----:B------:R-:W-:Y:S02]  /*19b0*/  IADD3.X R23, R21, UR7, RZ, P0, !PT ;  /* 0x0000000715177c10 */ /* 0x000fe400087fe4ff */
[----:B0-----:R-:W-:-:S03]  /*19c0*/  IADD3 R30, P3, R22, UR4, RZ ;  /* 0x00000004161e7c10 */ /* 0x001fc6000ff7e0ff */
[----:B------:R-:W5:Y:S01]  /*19d0*/  LDG.E R22, desc[UR8][R22.64] ;  /* 0x0000000816167981 */ /* 0x000f62000c1e1900 */
[----:B------:R-:W-:Y:S02]  /*19e0*/  IADD3.X R31, R23, UR7, RZ, P3, !PT ;  /* 0x00000007171f7c10 */ /* 0x000fe40009ffe4ff */
[----:B-1----:R-:W-:-:S03]  /*19f0*/  IADD3 R20, P0, R30, UR4, RZ ;  /* 0x000000041e147c10 */ /* 0x002fc6000ff1e0ff */
[----:B------:R-:W5:Y:S01]  /*1a00*/  LDG.E R35, desc[UR8][R30.64] ;  /* 0x000000081e237981 */ /* 0x000f62000c1e1900 */
[----:B------:R-:W-:-:S05]  /*1a10*/  IADD3.X R21, R31, UR7, RZ, P0, !PT ;  /* 0x000000071f157c10 */ /* 0x000fca00087fe4ff */
[----:B------:R-:W5:Y:S01]  /*1a20*/  LDG.E R33, desc[UR8][R20.64] ;  /* 0x0000000814217981 */ /* 0x000f62000c1e1900 */
[----:B------:R-:W-:Y:S01]  /*1a30*/  PLOP3.LUT P0, PT, PT, PT, PT, 0x8, 0x0 ;  /* 0x000000000000781c */ /* 0x000fe20003f0e170 */
[----:B------:R-:W-:Y:S02]  /*1a40*/  VIADD R25, R25, 0x8 ;  /* 0x0000000819197836 */ /* 0x000fe40000000000 */
[----:B--2---:R-:W-:-:S04]  /*1a50*/  FADD.FTZ R29, R29, R24 ;  /* 0x000000181d1d7221 */ /* 0x004fc80000010000 */
[----:B---3--:R-:W-:-:S04]  /*1a60*/  FADD.FTZ R29, R29, R34 ;  /* 0x000000221d1d7221 */ /* 0x008fc80000010000 */
[----:B----4-:R-:W-:-:S04]  /*1a70*/  FADD.FTZ R29, R29, R32 ;  /* 0x000000201d1d7221 */ /* 0x010fc80000010000 */
[----:B-----5:R-:W-:-:S04]  /*1a80*/  FADD.FTZ R29, R29, R28 ;  /* 0x0000001c1d1d7221 */ /* 0x020fc80000010000 */
[----:B------:R-:W-:-:S04]  /*1a90*/  FADD.FTZ R29, R29, R36 ;  /* 0x000000241d1d7221 */ /* 0x000fc80000010000 */
[----:B------:R-:W-:-:S04]  /*1aa0*/  FADD.FTZ R24, R29, R22 ;  /* 0x000000161d187221 */ /* 0x000fc80000010000 */
[----:B------:R-:W-:-:S04]  /*1ab0*/  FADD.FTZ R24, R24, R35 ;  /* 0x0000002318187221 */ /* 0x000fc80000010000 */
[----:B------:R-:W-:-:S07]  /*1ac0*/  FADD.FTZ R29, R24, R33 ;  /* 0x00000021181d7221 */ /* 0x000fce0000010000 */
.L_x_1668:
[----:B------:R-:W-:Y:S05]  /*1ad0*/  BSYNC B3 ;  /* 0x0000000000037941 */ /* 0x000fea0003800000 */
.L_x_1667:
        /* <DEDUP_REMOVED lines=9> */
[----:B------:R-:W-:Y:S01]  /*1b70*/  IMAD.MOV.U32 R19, RZ, RZ, R10 ;  /* 0x000000ffff137224 */ /* 0x000fe200078e000a */
        /* <DEDUP_REMOVED lines=12> */
[----:B------:R0:W2:Y:S03]  /*1c40*/  LDG.E R24, desc[UR8][R20.64] ;  /* 0x0000000814187981 */ /* 0x0000a6000c1e1900 */
[----:B------:R-:W-:-:S02]  /*1c50*/  IADD3.X R19, R23, UR7, RZ, P0, !PT ;  /* 0x0000000717137c10 */ /* 0x000fc400087fe4ff */
[----:B------:R-:W3:Y:S01]  /*1c60*/  LDG.E R23, desc[UR8][R22.64] ;  /* 0x0000000816177981 */ /* 0x000ee2000c1e1900 */
[----:B0-----:R-:W-:-:S04]  /*1c70*/  IADD3 R20, P3, R18, UR4, RZ ;  /* 0x0000000412147c10 */ /* 0x001fc8000ff7e0ff */
[----:B------:R-:W-:Y:S02]  /*1c80*/  IADD3.X R21, R19, UR7, RZ, P3, !PT ;  /* 0x0000000713157c10 */ /* 0x000fe40009ffe4ff */
[----:B------:R-:W4:Y:S04]  /*1c90*/  LDG.E R19, desc[UR8][R18.64] ;  /* 0x0000000812137981 */ /* 0x000f28000c1e1900 */
[----:B------:R-:W5:Y:S01]  /*1ca0*/  LDG.E R25, desc[UR8][R20.64] ;  /* 0x0000000814197981 */ /* 0x000f62000c1e1900 */
[----:B--2---:R-:W-:-:S04]  /*1cb0*/  FADD.FTZ R24, R29, R24 ;  /* 0x000000181d187221 */ /* 0x004fc80000010000 */
[----:B---3--:R-:W-:-:S04]  /*1cc0*/  FADD.FTZ R24, R24, R23 ;  /* 0x0000001718187221 */ /* 0x008fc80000010000 */
[----:B----4-:R-:W-:-:S04]  /*1cd0*/  FADD.FTZ R24, R24, R19 ;  /* 0x0000001318187221 */ /* 0x010fc80000010000 */
[----:B-----5:R-:W-:-:S07]  /*1ce0*/  FADD.FTZ R29, R24, R25 ;  /* 0x00000019181d7221 */ /* 0x020fce0000010000 */
.L_x_1663:
[----:B------:R-:W-:Y:S05]  /*1cf0*/  BSYNC B2 ;  /* 0x0000000000027941 */ /* 0x000fea0003800000 */
.L_x_1662:
[----:B------:R-:W-:Y:S05]  /*1d00*/  @!P1 BRA `(.L_x_1669) ;  /* 0xffffffec00c09947 */ /* 0x000fea000383ffff */
[----:B------:R-:W-:Y:S05]  /*1d10*/  BSYNC B1 ;  /* 0x0000000000017941 */ /* 0x000fea0003800000 */
.L_x_1659:
[----:B------:R-:W-:Y:S01]  /*1d20*/  ULDC.S8 UR6, c[0x0][0x265] ;  /* 0x0000994000067ab9 */ /* 0x000fe20000000200 */
[----:B------:R-:W-:Y:S01]  /*1d30*/  ULDC.64 UR10, c[0x0][0x258] ;  /* 0x00009600000a7ab9 */ /* 0x000fe20000000a00 */
[----:B------:R-:W-:Y:S02]  /*1d40*/  ISETP.NE.AND P0, PT, RZ, UR6, PT ;  /* 0x00000006ff007c0c */ /* 0x000fe4000bf05270 */
[----:B------:R-:W-:-:S11]  /*1d50*/  SHF.R.S32.HI R5, RZ, 0x1f, R0 ;  /* 0x0000001fff057819 */ /* 0x000fd60000011400 */
[----:B------:R-:W0:Y:S01]  /*1d60*/  @P0 LDC R8, c[0x0][0x260] ;  /* 0x00009800ff080b82 */ /* 0x000e220000000800 */
[----:B------:R-:W-:-:S04]  /*1d70*/  LEA R4, P0, R0, UR10, 0x2 ;  /* 0x0000000a00047c11 */ /* 0x000fc8000f8010ff */
[----:B------:R-:W-:Y:S02]  /*1d80*/  LEA.HI.X R5, R0, UR11, R5, 0x2, P0 ;  /* 0x0000000b00057c11 */ /* 0x000fe400080f1405 */
[----:B0-----:R-:W-:-:S06]  /*1d90*/  I2FP.F32.S32 R8, R8 ;  /* 0x0000000800087245 */ /* 0x001fcc0000201400 */
[----:B------:R-:W0:Y:S02]  /*1da0*/  MUFU.RCP R8, R8 ;  /* 0x0000000800087308 */ /* 0x000e240000001000 */
[----:B0-----:R-:W-:-:S05]  /*1db0*/  FMUL.FTZ R29, R29, R8 ;  /* 0x000000081d1d7220 */ /* 0x001fca0000410000 */
[----:B------:R1:W-:Y:S01]  /*1dc0*/  STG.E desc[UR8][R4.64], R29 ;  /* 0x0000001d04007986 */ /* 0x0003e2000c101908 */
[----:B------:R-:W-:Y:S05]  /*1dd0*/  BRA `(.L_x_1670) ;  /* 0x0000000000147947 */ /* 0x000fea0003800000 */
.L_x_1658:
[----:B------:R-:W-:Y:S01]  /*1de0*/  ULDC.64 UR10, c[0x0][0x258] ;  /* 0x00009600000a7ab9 */ /* 0x000fe20000000a00 */
[----:B------:R-:W-:Y:S02]  /*1df0*/  SHF.R.S32.HI R5, RZ, 0x1f, R0 ;  /* 0x0000001fff057819 */ /* 0x000fe40000011400 */
[----:B------:R-:W-:-:S04]  /*1e00*/  LEA R4, P0, R0, UR10, 0x2 ;  /* 0x0000000a00047c11 */ /* 0x000fc8000f8010ff */
[----:B------:R-:W-:-:S05]  /*1e10*/  LEA.HI.X R5, R0, UR11, R5, 0x2, P0 ;  /* 0x0000000b00057c11 */ /* 0x000fca00080f1405 */
[----:B------:R0:W-:Y:S04]  /*1e20*/  STG.E desc[UR8][R4.64], RZ ;  /* 0x000000ff04007986 */ /* 0x0001e8000c101908 */
.L_x_1670:
[----:B------:R-:W-:Y:S05]  /*1e30*/  BSYNC B0 ;  /* 0x0000000000007941 */ /* 0x000fea0003800000 */
.L_x_1657:
[----:B------:R-:W-:Y:S01]  /*1e40*/  IADD3 R0, P0, R3, R0, RZ ;  /* 0x0000000003007210 */ /* 0x000fe20007f1e0ff */
[----:B------:R-:W-:Y:S02]  /*1e50*/  ULDC UR6, c[0x0][0x210] ;  /* 0x0000840000067ab9 */ /* 0x000fe40000000800 */
[----:B------:R-:W-:Y:S01]  /*1e60*/  USHF.R.S32.HI UR10, URZ, 0x1f, UR6 ;  /* 0x0000001f3f0a7899 */ /* 0x000fe20008011406 */
[----:B------:R-:W-:Y:S02]  /*1e70*/  IADD3.X R2, RZ, R2, RZ, P0, !PT ;  /* 0x00000002ff027210 */ /* 0x000fe400007fe4ff */
[----:B------:R-:W-:-:S04]  /*1e80*/  ISETP.GE.U32.AND P0, PT, R0, UR6, PT ;  /* 0x0000000600007c0c */ /* 0x000fc8000bf06070 */
[----:B------:R-:W-:-:S13]  /*1e90*/  ISETP.GE.AND.EX P0, PT, R2, UR10, PT, P0 ;  /* 0x0000000a02007c0c */ /* 0x000fda000bf06300 */
[----:B------:R-:W-:Y:S05]  /*1ea0*/  @!P0 BRA `(.L_x_1671) ;  /* 0xffffffe000b48947 */ /* 0x000fea000383ffff */
[----:B------:R-:W-:Y:S05]  /*1eb0*/  EXIT ;  /* 0x000000000000794d */ /* 0x000fea0003800000 */
.L_x_1647:
[----:B------:R-:W-:Y:S02]  /*1ec0*/  USHF.L.U64.HI UR5, UR6, 0x2, UR7 ;  /* 0x0000000206057899 */ /* 0x000fe40008010207 */
[----:B------:R-:W-:-:S12]  /*1ed0*/  USHF.L.U32 UR4, UR6, 0x2, URZ ;  /* 0x0000000206047899 */ /* 0x000fd8000800063f */
.L_x_1695:
        /* <DEDUP_REMOVED lines=8> */
[----:B------:R-:W-:Y:S01]  /*1f60*/  MOV R5, 0x1fa0 ;  /* 0x00001fa000057802 */ /* 0x000fe20000000f00 */
[----:B------:R-:W-:Y:S02]  /*1f70*/  IMAD.U32 R7, RZ, RZ, UR6 ;  /* 0x00000006ff077e24 */ /* 0x000fe4000f8e00ff */
[----:B------:R-:W-:-:S07]  /*1f80*/  IMAD.U32 R6, RZ, RZ, UR7 ;  /* 0x00000007ff067e24 */ /* 0x000fce000f8e00ff */
[----:B------:R-:W-:Y:S05]  /*1f90*/  CALL.REL.NOINC `($__internal_25_$__cuda_sm20_div_s64) ;  /* 0x00000018001c7944 */ /* 0x000fea0003c00000 */
[----:B------:R-:W-:Y:S01]  /*1fa0*/  IADD3 R5, -R8, RZ, RZ ;  /* 0x000000ff08057210 */ /* 0x000fe20007ffe1ff */
[----:B------:R-:W-:Y:S01]  /*1fb0*/  ULDC UR6, c[0x0][0x220] ;  /* 0x0000880000067ab9 */ /* 0x000fe20000000800 */
[----:B------:R-:W-:Y:S02]  /*1fc0*/  IMAD.MOV.U32 R14, RZ, RZ, R8 ;  /* 0x000000ffff0e7224 */ /* 0x000fe400078e0008 */
[----:B------:R-:W-:Y:S02]  /*1fd0*/  IMAD.MOV.U32 R15, RZ, RZ, R9 ;  /* 0x000000ffff0f7224 */ /* 0x000fe400078e0009 */
[----:B------:R-:W-:Y:S01]  /*1fe0*/  IMAD R4, R5, UR6, R0 ;  /* 0x0000000605047c24 */ /* 0x000fe2000f8e0200 */
[----:B------:R-:W-:Y:S06]  /*1ff0*/  BRA `(.L_x_1674) ;  /* 0x0000000000587947 */ /* 0x000fec0003800000 */
.L_x_1673:
        /* <DEDUP_REMOVED lines=22> */
.L_x_1674:
[----:B------:R-:W-:Y:S05]  /*2160*/  BSYNC B0 ;  /* 0x0000000000007941 */ /* 0x000fea0003800000 */
.L_x_1672:
        /* <DEDUP_REMOVED lines=11> */
[----:B------:R-:W-:Y:S05]  /*2220*/  CALL.REL.NOINC `($__internal_25_$__cuda_sm20_div_s64) ;  /* 0x0000001400787944 */ /* 0x000fea0003c00000 */
[----:B------:R-:W-:Y:S01]  /*2230*/  IMAD.MOV R19, RZ, RZ, -R8 ;  /* 0x000000ffff137224 */ /* 0x000fe200078e0a08 */
[----:B------:R-:W-:Y:S01]  /*2240*/  ULDC UR6, c[0x0][0x23c] ;  /* 0x00008f0000067ab9 */ /* 0x000fe20000000800 */
[----:B------:R-:W-:Y:S02]  /*2250*/  IMAD.MOV.U32 R15, RZ, RZ, R9 ;  /* 0x000000ffff0f7224 */ /* 0x000fe400078e0009 */
[----:B------:R-:W-:Y:S01]  /*2260*/  IMAD R19, R19, UR6, R14 ;  /* 0x0000000613137c24 */ /* 0x000fe2000f8e020e */
[----:B------:R-:W-:Y:S01]  /*2270*/  MOV R14, R8 ;  /* 0x00000008000e7202 */ /* 0x000fe20000000f00 */
[----:B------:R-:W-:Y:S06]  /*2280*/  BRA `(.L_x_1677) ;  /* 0x00000000005c7947 */ /* 0x000fec0003800000 */
.L_x_1676:
[----:B------:R-:W-:Y:S01]  /*2290*/  ULDC UR6, c[0x0][0x23c] ;  /* 0x00008f0000067ab9 */ /* 0x000fe20000000800 */
[----:B------:R-:W-:Y:S01]  /*22a0*/  HFMA2.MMA R6, -RZ, RZ, 0, 0 ;  /* 0x00000000ff067435 */ /* 0x000fe200000001ff */
[----:B------:R-:W0:Y:S01]  /*22b0*/  I2F.U32.RP R8, UR6 ;  /* 0x0000000600087d06 */ /* 0x000e220008209000 */
[----:B------:R-:W-:Y:S01]  /*22c0*/  ISETP.NE.U32.AND P2, PT, RZ, UR6, PT ;  /* 0x00000006ff007c0c */ /* 0x000fe2000bf45070 */
[----:B------:R-:W-:-:S06]  /*22d0*/  IMAD.MOV.U32 R15, RZ, RZ, RZ ;  /* 0x000000ffff0f7224 */ /* 0x000fcc00078e00ff */
[----:B0-----:R-:W0:Y:S02]  /*22e0*/  MUFU.RCP R8, R8 ;  /* 0x0000000800087308 */ /* 0x001e240000001000 */
[----:B0-----:R-:W-:-:S06]  /*22f0*/  VIADD R9, R8, 0xffffffe ;  /* 0x0ffffffe08097836 */ /* 0x001fcc0000000000 */
        /* <DEDUP_REMOVED lines=16> */
.L_x_1677:
[----:B------:R-:W-:Y:S05]  /*2400*/  BSYNC B0 ;  /* 0x0000000000007941 */ /* 0x000fea0003800000 */
.L_x_1675:
        /* <DEDUP_REMOVED lines=13> */
[----:B------:R-:W-:Y:S02]  /*24e0*/  MOV R5, R8 ;  /* 0x0000000800057202 */ /* 0x000fe40000000f00 */
[----:B------:R-:W-:Y:S01]  /*24f0*/  IMAD R15, R15, UR6, R14 ;  /* 0x000000060f0f7c24 */ /* 0x000fe2000f8e020e */
[----:B------:R-:W-:Y:S06]  /*2500*/  BRA `(.L_x_1680) ;  /* 0x0000000000547947 */ /* 0x000fec0003800000 */
.L_x_1679:
[----:B------:R-:W-:Y:S01]  /*2510*/  ULDC UR6, c[0x0][0x238] ;  /* 0x00008e0000067ab9 */ /* 0x000fe20000000800 */
[----:B------:R-:W-:Y:S01]  /*2520*/  IMAD.MOV.U32 R6, RZ, RZ, RZ ;  /* 0x000000ffff067224 */ /* 0x000fe200078e00ff */
[----:B------:R-:W0:Y:S01]  /*2530*/  I2F.U32.RP R8, UR6 ;  /* 0x0000000600087d06 */ /* 0x000e220008209000 */
[----:B------:R-:W-:-:S07]  /*2540*/  ISETP.NE.U32.AND P2, PT, RZ, UR6, PT ;  /* 0x00000006ff007c0c */ /* 0x000fce000bf45070 */
[----:B0-----:R-:W0:Y:S02]  /*2550*/  MUFU.RCP R8, R8 ;  /* 0x0000000800087308 */ /* 0x001e240000001000 */
[----:B0-----:R-:W-:-:S06]  /*2560*/  VIADD R9, R8, 0xffffffe ;  /* 0x0ffffffe08097836 */ /* 0x001fcc0000000000 */
[----:B------:R-:W0:Y:S02]  /*2570*/  F2I.FTZ.U32.TRUNC.NTZ R7, R9 ;  /* 0x0000000900077305 */ /* 0x000e24000021f000 */
[----:B0-----:R-:W-:-:S04]  /*2580*/  IMAD.MOV R5, RZ, RZ, -R7 ;  /* 0x000000ffff057224 */ /* 0x001fc800078e0a07 */
        /* <DEDUP_REMOVED lines=13> */
.L_x_1680:
[----:B------:R-:W-:Y:S05]  /*2660*/  BSYNC B0 ;  /* 0x0000000000007941 */ /* 0x000fea0003800000 */
.L_x_1678:
        /* <DEDUP_REMOVED lines=30> */
[----:B------:R-:W-:Y:S01]  /*2850*/  IADD3 R11, R11, UR6, RZ ;  /* 0x000000060b0b7c10 */ /* 0x000fe2000fffe0ff */
[----:B------:R-:W-:Y:S01]  /*2860*/  IMAD.MOV.U32 R29, RZ, RZ, RZ ;  /* 0x000000ffff1d7224 */ /* 0x000fe200078e00ff */
[----:B------:R-:W-:-:S03]  /*2870*/  SHF.R.S32.HI R17, RZ, 0x1f, R16 ;  /* 0x0000001fff117819 */ /* 0x000fc60000011410 */
[----:B------:R-:W-:Y:S01]  /*2880*/  IMAD R9, R9, R10, R11 ;  /* 0x0000000a09097224 */ /* 0x000fe200078e020b */
[----:B------:R-:W-:-:S04]  /*2890*/  LOP3.LUT R10, RZ, R18, RZ, 0x33, !PT ;  /* 0x00000012ff0a7212 */ /* 0x000fc800078e33ff */
[----:B------:R-:W-:-:S04]  /*28a0*/  VIMNMX3 R9, R9, R15, R14, !PT ;  /* 0x0000000f0909720f */ /* 0x000fc8000780010e */
[----:B------:R-:W-:Y:S01]  /*28b0*/  IADD3 R14, -R9, -0x2, -R18 ;  /* 0xfffffffe090e7810 */ /* 0x000fe20007ffe912 */
[----:B------:R-:W-:Y:S01]  /*28c0*/  IMAD.IADD R11, R10, 0x1, -R9 ;  /* 0x000000010a0b7824 */ /* 0x000fe200078e0a09 */
[----:B------:R-:W-:Y:S01]  /*28d0*/  MOV R10, R6 ;  /* 0x00000006000a7202 */ /* 0x000fe20000000f00 */
[----:B------:R-:W-:Y:S01]  /*28e0*/  VIADD R9, R18, 0x3 ;  /* 0x0000000312097836 */ /* 0x000fe20000000000 */
[----:B------:R-:W-:Y:S01]  /*28f0*/  ISETP.GE.U32.AND P1, PT, R14, 0x3, PT ;  /* 0x000000030e00780c */ /* 0x000fe20003f26070 */
[----:B0-----:R-:W-:Y:S01]  /*2900*/  IMAD.WIDE R12, R4, 0x4, R12 ;  /* 0x00000004040c7825 */ /* 0x001fe200078e020c */
[----:B------:R-:W-:Y:S02]  /*2910*/  IADD3 R14, R18, 0x2, RZ ;  /* 0x00000002120e7810 */ /* 0x000fe40007ffe0ff */
[----:B------:R-:W-:Y:S02]  /*2920*/  LOP3.LUT R11, R11, 0x3, RZ, 0xc0, !PT ;  /* 0x000000030b0b7812 */ /* 0x000fe400078ec0ff */
[----:B------:R-:W-:-:S07]  /*2930*/  SHF.R.S32.HI R15, RZ, 0x1f, R14 ;  /* 0x0000001fff0f7819 */ /* 0x000fce000001140e */
.L_x_1693:
        /* <DEDUP_REMOVED lines=9> */
[----:B------:R-:W-:-:S02]  /*29d0*/  ISETP.GE.AND P2, PT, R10, R7, PT ;  /* 0x000000070a00720c */ /* 0x000fc40003f46270 */
[----:B------:R-:W-:Y:S01]  /*29e0*/  MOV R21, R18 ;  /* 0x0000001200157202 */ /* 0x000fe20000000f00 */
[----:B------:R-:W-:-:S04]  /*29f0*/  IMAD R23, R5, UR7, R22 ;  /* 0x0000000705177c24 */ /* 0x000fc8000f8e0216 */
[----:B------:R-:W-:Y:S01]  /*2a00*/  IMAD.IADD R28, R27, 0x1, R23 ;  /* 0x000000011b1c7824 */ /* 0x000fe200078e0217 */
[----:B------:R-:W-:Y:S06]  /*2a10*/  @!P0 BRA `(.L_x_1685) ;  /* 0x0000000000b08947 */ /* 0x000fec0003800000 */
[----:B------:R-:W0:Y:S01]  /*2a20*/  LDC.64 R20, c[0x0][0x230] ;  /* 0x00008c00ff147b82 */ /* 0x000e220000000a00 */
[----:B------:R-:W-:Y:S02]  /*2a30*/  SHF.R.S32.HI R19, RZ, 0x1f, R18 ;  /* 0x0000001fff137819 */ /* 0x000fe40000011412 */
[----:B------:R-:W-:Y:S02]  /*2a40*/  SHF.R.S32.HI R31, RZ, 0x1f, R4 ;  /* 0x0000001fff1f7819 */ /* 0x000fe40000011404 */
[----:B------:R-:W-:-:S03]  /*2a50*/  MOV R30, R4 ;  /* 0x00000004001e7202 */ /* 0x000fc60000000f00 */
        /* <DEDUP_REMOVED lines=8> */
[----:B------:R-:W-:-:S04]  /*2ae0*/  IMAD.WIDE.U32 R34, R34, R22, R30 ;  /* 0x0000001622227225 */ /* 0x000fc800078e001e */
[----:B------:R-:W-:Y:S01]  /*2af0*/  IMAD.IADD R21, R35, 0x1, R21 ;  /* 0x0000000123157824 */ /* 0x000fe200078e0215 */
        /* <DEDUP_REMOVED lines=15> */
[-C--:B------:R-:W-:Y:S02]  /*2bf0*/  @P0 IMAD R35, R35, R22.reuse, RZ ;  /* 0x0000001623230224 */ /* 0x080fe400078e02ff */
[----:B------:R-:W-:-:S04]  /*2c00*/  @P0 IMAD.WIDE.U32 R30, R20, R22, R30 ;  /* 0x00000016141e0225 */ /* 0x000fc800078e001e */
[----:B------:R-:W-:Y:S01]  /*2c10*/  @P0 IMAD R35, R20, R23, R35 ;  /* 0x0000001714230224 */ /* 0x000fe200078e0223 */
[-C--:B------:R-:W-:Y:S01]  /*2c20*/  LEA R20, P3, R32, R24.reuse, 0x2 ;  /* 0x0000001820147211 */ /* 0x080fe200078610ff */
[----:B------:R-:W-:Y:S01]  /*2c30*/  IMAD.IADD R21, R33, 0x1, R21 ;  /* 0x0000000121157824 */ /* 0x000fe200078e0215 */
[----:B------:R-:W-:Y:S02]  /*2c40*/  @P0 LEA R24, P4, R30, R24, 0x2 ;  /* 0x000000181e180211 */ /* 0x000fe400078810ff */
[----:B------:R-:W-:Y:S02]  /*2c50*/  @P0 IADD3 R22, R31, R35, RZ ;  /* 0x000000231f160210 */ /* 0x000fe40007ffe0ff */
[-C--:B------:R-:W-:Y:S02]  /*2c60*/  LEA.HI.X R21, R32, R25.reuse, R21, 0x2, P3 ;  /* 0x0000001920157211 */ /* 0x080fe400018f1415 */
[----:B------:R-:W-:-:S03]  /*2c70*/  @P0 LEA.HI.X R25, R30, R25, R22, 0x2, P4 ;  /* 0x000000191e190211 */ /* 0x000fc600020f1416 */
[----:B------:R0:W2:Y:S04]  /*2c80*/  LDG.E R20, desc[UR8][R20.64] ;  /* 0x0000000814147981 */ /* 0x0000a8000c1e1900 */
[----:B------:R-:W3:Y:S01]  /*2c90*/  @P0 LDG.E R24, desc[UR8][R24.64] ;  /* 0x0000000818180981 */ /* 0x000ee2000c1e1900 */
[----:B0-----:R-:W-:Y:S02]  /*2ca0*/  IMAD.MOV.U32 R21, RZ, RZ, R14 ;  /* 0x000000ffff157224 */ /* 0x001fe400078e000e */
[----:B------:R-:W-:Y:S02]  /*2cb0*/  @P0 IMAD.MOV.U32 R21, RZ, RZ, R9 ;  /* 0x000000ffff150224 */ /* 0x000fe400078e0009 */
[----:B--2---:R-:W-:-:S04]  /*2cc0*/  FADD.FTZ R29, R29, R20 ;  /* 0x000000141d1d7221 */ /* 0x004fc80000010000 */
[----:B---3--:R-:W-:-:S07]  /*2cd0*/  @P0 FADD.FTZ R29, R29, R24 ;  /* 0x000000181d1d0221 */ /* 0x008fce0000010000 */
.L_x_1685:
[----:B------:R-:W-:Y:S05]  /*2ce0*/  BSYNC B2 ;  /* 0x0000000000027941 */ /* 0x000fea0003800000 */
.L_x_1684:
[----:B------:R-:W-:Y:S04]  /*2cf0*/  BSSY B2, `(.L_x_1686) ;  /* 0x0000092000027945 */ /* 0x000fe80003800000 */
[----:B------:R-:W-:Y:S05]  /*2d00*/  @!P1 BRA `(.L_x_1687) ;  /* 0x0000000800409947 */ /* 0x000fea0003800000 */
[----:B------:R-:W-:Y:S01]  /*2d10*/  ULDC.64 UR6, c[0x0][0x230] ;  /* 0x00008c0000067ab9 */ /* 0x000fe20000000a00 */
[----:B------:R-:W-:Y:S01]  /*2d20*/  SHF.R.S32.HI R23, RZ, 0x1f, R21 ;  /* 0x0000001fff177819 */ /* 0x000fe20000011415 */
[----:B------:R-:W-:Y:S01]  /*2d30*/  IMAD R25, R28, UR6, RZ ;  /* 0x000000061c197c24 */ /* 0x000fe2000f8e02ff */
[----:B------:R-:W-:Y:S01]  /*2d40*/  MOV R22, R21 ;  /* 0x0000001500167202 */ /* 0x000fe20000000f00 */
[----:B------:R-:W-:Y:S01]  /*2d50*/  BSSY B3, `(.L_x_1688) ;  /* 0x0000054000037945 */ /* 0x000fe20003800000 */
[----:B------:R-:W-:Y:S01]  /*2d60*/  PLOP3.LUT P0, PT, PT, PT, PT, 0x80, 0x0 ;  /* 0x000000000000781c */ /* 0x000fe20003f0f070 */
[C---:B------:R-:W-:Y:S02]  /*2d70*/  IMAD R25, R26.reuse, UR7, R25 ;  /* 0x000000071a197c24 */ /* 0x040fe4000f8e0219 */
[----:B------:R-:W-:Y:S01]  /*2d80*/  IMAD.WIDE.U32 R22, R26, UR6, R22 ;  /* 0x000000061a167c25 */ /* 0x000fe2000f8e0016 */
[----:B------:R-:W-:-:S03]  /*2d90*/  ULDC.64 UR6, c[0x0][0x220] ;  /* 0x0000880000067ab9 */ /* 0x000fc60000000a00 */
[----:B------:R-:W-:Y:S02]  /*2da0*/  IMAD.IADD R20, R25, 0x1, R23 ;  /* 0x0000000119147824 */ /* 0x000fe400078e0217 */
[----:B------:R-:W-:-:S04]  /*2db0*/  IMAD.WIDE.U32 R24, R22, UR6, RZ ;  /* 0x0000000616187c25 */ /* 0x000fc8000f8e00ff */
[----:B------:R-:W-:Y:S02]  /*2dc0*/  IMAD R23, R20, UR6, RZ ;  /* 0x0000000614177c24 */ /* 0x000fe4000f8e02ff */
[----:B------:R-:W-:Y:S02]  /*2dd0*/  IMAD.IADD R20, R8, 0x1, -R21 ;  /* 0x0000000108147824 */ /* 0x000fe400078e0a15 */
[----:B------:R-:W-:Y:S01]  /*2de0*/  IMAD R23, R22, UR7, R23 ;  /* 0x0000000716177c24 */ /* 0x000fe2000f8e0217 */
[----:B------:R-:W-:Y:S02]  /*2df0*/  LEA R22, P4, R24, R12, 0x2 ;  /* 0x0000000c18167211 */ /* 0x000fe400078810ff */
[----:B------:R-:W-:Y:S02]  /*2e00*/  ISETP.GT.AND P3, PT, R20, 0xc, PT ;  /* 0x0000000c1400780c */ /* 0x000fe40003f64270 */
[----:B------:R-:W-:-:S04]  /*2e10*/  IADD3 R23, R25, R23, RZ ;  /* 0x0000001719177210 */ /* 0x000fc80007ffe0ff */
[----:B------:R-:W-:-:S07]  /*2e20*/  LEA.HI.X R23, R24, R13, R23, 0x2, P4 ;  /* 0x0000000d18177211 */ /* 0x000fce00020f1417 */
[----:B------:R-:W-:Y:S05]  /*2e30*/  @!P3 BRA `(.L_x_1689) ;  /* 0x000000040014b947 */ /* 0x000fea0003800000 */
[----:B------:R-:W-:Y:S01]  /*2e40*/  PLOP3.LUT P0, PT, PT, PT, PT, 0x8, 0x0 ;  /* 0x000000000000781c */ /* 0x000fe20003f0e170 */
[----:B------:R-:W-:-:S12]  /*2e50*/  VIADD R20, R8, 0xfffffff4 ;  /* 0xfffffff408147836 */ /* 0x000fd80000000000 */
.L_x_1690:
[----:B------:R-:W-:Y:S01]  /*2e60*/  IADD3 R24, P3, R22, UR4, RZ ;  /* 0x0000000416187c10 */ /* 0x000fe2000ff7e0ff */
[----:B------:R0:W2:Y:S03]  /*2e70*/  LDG.E R35, desc[UR8][R22.64] ;  /* 0x0000000816237981 */ /* 0x0000a6000c1e1900 */
[----:B------:R-:W-:-:S05]  /*2e80*/  IADD3.X R25, R23, UR5, RZ, P3, !PT ;  /* 0x0000000517197c10 */ /* 0x000fca0009ffe4ff */
[----:B------:R1:W3:Y:S01]  /*2e90*/  LDG.E R31, desc[UR8][R24.64] ;  /* 0x00000008181f7981 */ /* 0x0002e2000c1e1900 */
[----:B0-----:R-:W-:-:S04]  /*2ea0*/  IADD3 R22, P3, R24, UR4, RZ ;  /* 0x0000000418167c10 */ /* 0x001fc8000ff7e0ff */
[----:B------:R-:W-:Y:S02]  /*2eb0*/  IADD3.X R23, R25, UR5, RZ, P3, !PT ;  /* 0x0000000519177c10 */ /* 0x000fe40009ffe4ff */
[----:B-1----:R-:W-:-:S03]  /*2ec0*/  IADD3 R24, P3, R22, UR4, RZ ;  /* 0x0000000416187c10 */ /* 0x002fc6000ff7e0ff */
[----:B------:R0:W4:Y:S01]  /*2ed0*/  LDG.E R32, desc[UR8][R22.64] ;  /* 0x0000000816207981 */ /* 0x000122000c1e1900 */
[----:B------:R-:W-:-:S05]  /*2ee0*/  IADD3.X R25, R23, UR5, RZ, P3, !PT ;  /* 0x0000000517197c10 */ /* 0x000fca0009ffe4ff */
[----:B------:R-:W5:Y:S01]  /*2ef0*/  LDG.E R33, desc[UR8][R24.64] ;  /* 0x0000000818217981 */ /* 0x000f62000c1e1900 */
[----:B0-----:R-:W-:-:S04]  /*2f00*/  IADD3 R22, P3, R24, UR4, RZ ;  /* 0x0000000418167c10 */ /* 0x001fc8000ff7e0ff */
[----:B------:R-:W-:-:S05]  /*2f10*/  IADD3.X R23, R25, UR5, RZ, P3, !PT ;  /* 0x0000000519177c10 */ /* 0x000fca0009ffe4ff */
[----:B------:R0:W5:Y:S02]  /*2f20*/  LDG.E R34, desc[UR8][R22.64] ;  /* 0x0000000816227981 */ /* 0x000164000c1e1900 */
[----:B0-----:R-:W-:-:S04]  /*2f30*/  IADD3 R22, P3, R22, UR4, RZ ;  /* 0x0000000416167c10 */ /* 0x001fc8000ff7e0ff */
[----:B------:R-:W-:-:S05]  /*2f40*/  IADD3.X R23, R23, UR5, RZ, P3, !PT ;  /* 0x0000000517177c10 */ /* 0x000fca0009ffe4ff */
[----:B------:R0:W5:Y:S01]  /*2f50*/  LDG.E R28, desc[UR8][R22.64] ;  /* 0x00000008161c7981 */ /* 0x000162000c1e1900 */
[----:B------:R-:W-:-:S04]  /*2f60*/  IADD3 R26, P3, R22, UR4, RZ ;  /* 0x00000004161a7c10 */ /* 0x000fc8000ff7e0ff */
[----:B------:R-:W-:Y:S02]  /*2f70*/  IADD3.X R27, R23, UR5, RZ, P3, !PT ;  /* 0x00000005171b7c10 */ /* 0x000fe40009ffe4ff */
[----:B0-----:R-:W-:-:S04]  /*2f80*/  IADD3 R22, P3, R26, UR4, RZ ;  /* 0x000000041a167c10 */ /* 0x001fc8000ff7e0ff */
[----:B------:R-:W-:Y:S02]  /*2f90*/  IADD3.X R23, R27, UR5, RZ, P3, !PT ;  /* 0x000000051b177c10 */ /* 0x000fe40009ffe4ff */
[----:B------:R-:W-:Y:S01]  /*2fa0*/  IADD3 R24, P3, R22, UR4, RZ ;  /* 0x0000000416187c10 */ /* 0x000fe2000ff7e0ff */
[----:B------:R-:W5:Y:S03]  /*2fb0*/  LDG.E R27, desc[UR8][R26.64] ;  /* 0x000000081a1b7981 */ /* 0x000f66000c1e1900 */
[----:B------:R-:W-:-:S05]  /*2fc0*/  IADD3.X R25, R23, UR5, RZ, P3, !PT ;  /* 0x0000000517197c10 */ /* 0x000fca0009ffe4ff */
[----:B------:R-:W5:Y:S04]  /*2fd0*/  LDG.E R30, desc[UR8][R24.64] ;  /* 0x00000008181e7981 */ /* 0x000f68000c1e1900 */
[----:B------:R0:W5:Y:S02]  /*2fe0*/  LDG.E R26, desc[UR8][R22.64] ;  /* 0x00000008161a7981 */ /* 0x000164000c1e1900 */
[----:B0-----:R-:W-:-:S04]  /*2ff0*/  IADD3 R22, P3, R24, UR4, RZ ;  /* 0x0000000418167c10 */ /* 0x001fc8000ff7e0ff */
[----:B------:R-:W-:Y:S02]  /*3000*/  IADD3.X R23, R25, UR5, RZ, P3, !PT ;  /* 0x0000000519177c10 */ /* 0x000fe40009ffe4ff */
[----:B------:R-:W-:-:S04]  /*3010*/  IADD3 R24, P3, R22, UR4, RZ ;  /* 0x0000000416187c10 */ /* 0x000fc8000ff7e0ff */
[----:B------:R-:W-:Y:S01]  /*3020*/  IADD3.X R25, R23, UR5, RZ, P3, !PT ;  /* 0x0000000517197c10 */ /* 0x000fe20009ffe4ff */
[----:B--2---:R-:W-:Y:S02]  /*3030*/  FADD.FTZ R36, R35, R29 ;  /* 0x0000001d23247221 */ /* 0x004fe40000010000 */
[----:B------:R0:W2:Y:S02]  /*3040*/  LDG.E R29, desc[UR8][R22.64] ;  /* 0x00000008161d7981 */ /* 0x0000a4000c1e1900 */
[----:B---3--:R-:W-:Y:S02]  /*3050*/  FADD.FTZ R35, R36, R31 ;  /* 0x0000001f24237221 */ /* 0x008fe40000010000 */
[----:B------:R1:W3:Y:S01]  /*3060*/  LDG.E R31, desc[UR8][R24.64] ;  /* 0x00000008181f7981 */ /* 0x0002e2000c1e1900 */
[----:B0-----:R-:W-:-:S04]  /*3070*/  IADD3 R22, P3, R24, UR4, RZ ;  /* 0x0000000418167c10 */ /* 0x001fc8000ff7e0ff */
[----:B------:R-:W-:Y:S02]  /*3080*/  IADD3.X R23, R25, UR5, RZ, P3, !PT ;  /* 0x0000000519177c10 */ /* 0x000fe40009ffe4ff */
[----:B-1----:R-:W-:Y:S01]  /*3090*/  IADD3 R24, P3, R22, UR4, RZ ;  /* 0x0000000416187c10 */ /* 0x002fe2000ff7e0ff */
[----:B----4-:R-:W-:Y:S02]  /*30a0*/  FADD.FTZ R36, R35, R32 ;  /* 0x0000002023247221 */ /* 0x010fe40000010000 */
[----:B------:R0:W4:Y:S01]  /*30b0*/  LDG.E R32, desc[UR8][R22.64] ;  /* 0x0000000816207981 */ /* 0x000122000c1e1900 */
[----:B------:R-:W-:Y:S01]  /*30c0*/  IADD3.X R25, R23, UR5, RZ, P3, !PT ;  /* 0x0000000517197c10 */ /* 0x000fe20009ffe4ff */
[----:B-----5:R-:W-:-:S04]  /*30d0*/  FADD.FTZ R35, R36, R33 ;  /* 0x0000002124237221 */ /* 0x020fc80000010000 */
[----:B------:R1:W5:Y:S01]  /*30e0*/  LDG.E R33, desc[UR8][R24.64] ;  /* 0x0000000818217981 */ /* 0x000362000c1e1900 */
[----:B0-----:R-:W-:-:S04]  /*30f0*/  IADD3 R22, P3, R24, UR4, RZ ;  /* 0x0000000418167c10 */ /* 0x001fc8000ff7e0ff */
[----:B------:R-:W-:Y:S02]  /*3100*/  IADD3.X R23, R25, UR5, RZ, P3, !PT ;  /* 0x0000000519177c10 */ /* 0x000fe40009ffe4ff */
[----:B-1----:R-:W-:Y:S01]  /*3110*/  IADD3 R24, P3, R22, UR4, RZ ;  /* 0x0000000416187c10 */ /* 0x002fe2000ff7e0ff */
[----:B------:R-:W-:Y:S02]  /*3120*/  FADD.FTZ R35, R35, R34 ;  /* 0x0000002223237221 */ /* 0x000fe40000010000 */
[----:B------:R0:W5:Y:S01]  /*3130*/  LDG.E R34, desc[UR8][R22.64] ;  /* 0x0000000816227981 */ /* 0x000162000c1e1900 */
[----:B------:R-:W-:-:S05]  /*3140*/  IADD3.X R25, R23, UR5, RZ, P3, !PT ;  /* 0x0000000517197c10 */ /* 0x000fca0009ffe4ff */
[----:B------:R-:W5:Y:S01]  /*3150*/  LDG.E R36, desc[UR8][R24.64] ;  /* 0x0000000818247981 */ /* 0x000f62000c1e1900 */
[----:B0-----:R-:W-:-:S04]  /*3160*/  IADD3 R22, P3, R24, UR4, RZ ;  /* 0x0000000418167c10 */ /* 0x001fc8000ff7e0ff */
[----:B------:R-:W-:Y:S01]  /*3170*/  IADD3.X R23, R25, UR5, RZ, P3, !PT ;  /* 0x0000000519177c10 */ /* 0x000fe20009ffe4ff */
[----:B------:R-:W-:-:S04]  /*3180*/  FADD.FTZ R35, R35, R28 ;  /* 0x0000001c23237221 */ /* 0x000fc80000010000 */
[----:B------:R0:W5:Y:S01]  /*3190*/  LDG.E R28, desc[UR8][R22.64] ;  /* 0x00000008161c7981 */ /* 0x000162000c1e1900 */
[----:B------:R-:W-:-:S04]  /*31a0*/  FADD.FTZ R27, R35, R27 ;  /* 0x0000001b231b7221 */ /* 0x000fc80000010000 */
[----:B------:R-:W-:-:S04]  /*31b0*/  FADD.FTZ R27, R27, R26 ;  /* 0x0000001a1b1b7221 */ /* 0x000fc80000010000 */
[----:B------:R-:W-:Y:S01]  /*31c0*/  FADD.FTZ R30, R27, R30 ;  /* 0x0000001e1b1e7221 */ /* 0x000fe20000010000 */
[----:B------:R-:W-:-:S05]  /*31d0*/  VIADD R21, R21, 0x10 ;  /* 0x0000001015157836 */ /* 0x000fca0000000000 */
[----:B------:R-:W-:Y:S02]  /*31e0*/  ISETP.GE.AND P3, PT, R21, R20, PT ;  /* 0x000000141500720c */ /* 0x000fe40003f66270 */
[----:B0-----:R-:W-:-:S04]  /*31f0*/  IADD3 R22, P4, R22, UR4, RZ ;  /* 0x0000000416167c10 */ /* 0x001fc8000ff9e0ff */
[----:B------:R-:W-:Y:S01]  /*3200*/  IADD3.X R23, R23, UR5, RZ, P4, !PT ;  /* 0x0000000517177c10 */ /* 0x000fe2000a7fe4ff */
[----:B--2---:R-:W-:-:S04]  /*3210*/  FADD.FTZ R30, R30, R29 ;  /* 0x0000001d1e1e7221 */ /* 0x004fc80000010000 */
[----:B---3--:R-:W-:-:S04]  /*3220*/  FADD.FTZ R31, R30, R31 ;  /* 0x0000001f1e1f7221 */ /* 0x008fc80000010000 */
[----:B----4-:R-:W-:-:S04]  /*3230*/  FADD.FTZ R32, R31, R32 ;  /* 0x000000201f207221 */ /* 0x010fc80000010000 */
[----:B-----5:R-:W-:-:S04]  /*3240*/  FADD.FTZ R33, R32, R33 ;  /* 0x0000002120217221 */ /* 0x020fc80000010000 */
[----:B------:R-:W-:-:S04]  /*3250*/  FADD.FTZ R33, R33, R34 ;  /* 0x0000002221217221 */ /* 0x000fc80000010000 */
[----:B------:R-:W-:-:S04]  /*3260*/  FADD.FTZ R33, R33, R36 ;  /* 0x0000002421217221 */ /* 0x000fc80000010000 */
[----:B------:R-:W-:Y:S01]  /*3270*/  FADD.FTZ R29, R33, R28 ;  /* 0x0000001c211d7221 */ /* 0x000fe20000010000 */
[----:B------:R-:W-:Y:S06]  /*3280*/  @!P3 BRA `(.L_x_1690) ;  /* 0xfffffff800f4b947 */ /* 0x000fec000383ffff */
.L_x_1689:
[----:B------:R-:W-:Y:S05]  /*3290*/  BSYNC B3 ;  /* 0x0000000000037941 */ /* 0x000fea0003800000 */
.L_x_1688:
[----:B------:R-:W-:Y:S01]  /*32a0*/  IADD3 R20, R8, -R21, RZ ;  /* 0x8000001508147210 */ /* 0x000fe20007ffe0ff */
[----:B------:R-:W-:Y:S03]  /*32b0*/  BSSY B3, `(.L_x_1691) ;  /* 0x0000025000037945 */ /* 0x000fe60003800000 */
[----:B------:R-:W-:-:S13]  /*32c0*/  ISETP.GT.AND P3, PT, R20, 0x4, PT ;  /* 0x000000041400780c */ /* 0x000fda0003f64270 */
[----:B------:R-:W-:Y:S05]  /*32d0*/  @!P3 BRA `(.L_x_1692) ;  /* 0x000000000088b947 */ /* 0x000fea0003800000 */
[----:B------:R-:W-:Y:S01]  /*32e0*/  IADD3 R30, P0, R22, UR4, RZ ;  /* 0x00000004161e7c10 */ /* 0x000fe2000ff1e0ff */
[----:B------:R0:W2:Y:S03]  /*32f0*/  LDG.E R20, desc[UR8][R22.64] ;  /* 0x0000000816147981 */ /* 0x0000a6000c1e1900 */
[----:B------:R-:W-:Y:S02]  /*3300*/  IADD3.X R31, R23, UR5, RZ, P0, !PT ;  /* 0x00000005171f7c10 */ /* 0x000fe400087fe4ff */
[----:B------:R-:W-:-:S03]  /*3310*/  IADD3 R26, P0, R30, UR4, RZ ;  /* 0x000000041e1a7c10 */ /* 0x000fc6000ff1e0ff */
[----:B------:R-:W3:Y:S01]  /*3320*/  LDG.E R30, desc[UR8][R30.64] ;  /* 0x000000081e1e7981 */ /* 0x000ee2000c1e1900 */
[----:B------:R-:W-:Y:S02]  /*3330*/  IADD3.X R27, R31, UR5, RZ, P0, !PT ;  /* 0x000000051f1b7c10 */ /* 0x000fe400087fe4ff */
[----:B------:R-:W-:-:S03]  /*3340*/  IADD3 R24, P0, R26, UR4, RZ ;  /* 0x000000041a187c10 */ /* 0x000fc6000ff1e0ff */
[----:B------:R1:W4:Y:S01]  /*3350*/  LDG.E R28, desc[UR8][R26.64] ;  /* 0x000000081a1c7981 */ /* 0x000322000c1e1900 */
[----:B------:R-:W-:Y:S02]  /*3360*/  IADD3.X R25, R27, UR5, RZ, P0, !PT ;  /* 0x000000051b197c10 */ /* 0x000fe400087fe4ff */
[----:B0-----:R-:W-:-:S03]  /*3370*/  IADD3 R22, P0, R24, UR4, RZ ;  /* 0x0000000418167c10 */ /* 0x001fc6000ff1e0ff */
[----:B------:R0:W5:Y:S01]  /*3380*/  LDG.E R32, desc[UR8][R24.64] ;  /* 0x0000000818207981 */ /* 0x000162000c1e1900 */
[----:B------:R-:W-:Y:S02]  /*3390*/  IADD3.X R23, R25, UR5, RZ, P0, !PT ;  /* 0x0000000519177c10 */ /* 0x000fe400087fe4ff */
[----:B-1----:R-:W-:-:S03]  /*33a0*/  IADD3 R26, P0, R22, UR4, RZ ;  /* 0x00000004161a7c10 */ /* 0x002fc6000ff1e0ff */
        /* <DEDUP_REMOVED lines=8> */
[----:B------:R0:W5:Y:S01]  /*3430*/  LDG.E R31, desc[UR8][R22.64] ;  /* 0x00000008161f7981 */ /* 0x000162000c1e1900 */
[----:B------:R-:W-:Y:S01]  /*3440*/  PLOP3.LUT P0, PT, PT, PT, PT, 0x8, 0x0 ;  /* 0x000000000000781c */ /* 0x000fe20003f0e170 */
[----:B------:R-:W-:Y:S01]  /*3450*/  VIADD R21, R21, 0x8 ;  /* 0x0000000815157836 */ /* 0x000fe20000000000 */
        /* <DEDUP_REMOVED lines=10> */
.L_x_1692:
[----:B------:R-:W-:Y:S05]  /*3500*/  BSYNC B3 ;  /* 0x0000000000037941 */ /* 0x000fea0003800000 */
.L_x_1691:
[----:B------:R-:W-:-:S13]  /*3510*/  ISETP.LT.OR P0, PT, R21, R8, P0 ;  /* 0x000000081500720c */ /* 0x000fda0000701670 */
[----:B------:R-:W-:Y:S05]  /*3520*/  @!P0 BRA `(.L_x_1687) ;  /* 0x0000000000388947 */ /* 0x000fea0003800000 */
[----:B------:R-:W-:Y:S01]  /*3530*/  IADD3 R24, P0, R22, UR4, RZ ;  /* 0x0000000416187c10 */ /* 0x000fe2000ff1e0ff */
[----:B------:R0:W2:Y:S03]  /*3540*/  LDG.E R26, desc[UR8][R22.64] ;  /* 0x00000008161a7981 */ /* 0x0000a6000c1e1900 */
[----:B------:R-:W-:Y:S02]  /*3550*/  IADD3.X R25, R23, UR5, RZ, P0, !PT ;  /* 0x0000000517197c10 */ /* 0x000fe400087fe4ff */
[----:B------:R-:W-:-:S04]  /*3560*/  IADD3 R20, P0, R24, UR4, RZ ;  /* 0x0000000418147c10 */ /* 0x000fc8000ff1e0ff */
[----:B------:R-:W-:Y:S02]  /*3570*/  IADD3.X R21, R25, UR5, RZ, P0, !PT ;  /* 0x0000000519157c10 */ /* 0x000fe400087fe4ff */
[----:B0-----:R-:W-:Y:S01]  /*3580*/  IADD3 R22, P0, R20, UR4, RZ ;  /* 0x0000000414167c10 */ /* 0x001fe2000ff1e0ff */
[----:B------:R-:W3:Y:S03]  /*3590*/  LDG.E R25, desc[UR8][R24.64] ;  /* 0x0000000818197981 */ /* 0x000ee6000c1e1900 */
[----:B------:R-:W-:Y:S02]  /*35a0*/  IADD3.X R23, R21, UR5, RZ, P0, !PT ;  /* 0x0000000515177c10 */ /* 0x000fe400087fe4ff */
[----:B------:R-:W4:Y:S04]  /*35b0*/  LDG.E R21, desc[UR8][R20.64] ;  /* 0x0000000814157981 */ /* 0x000f28000c1e1900 */
[----:B------:R-:W5:Y:S01]  /*35c0*/  LDG.E R27, desc[UR8][R22.64] ;  /* 0x00000008161b7981 */ /* 0x000f62000c1e1900 */
[----:B--2---:R-:W-:-:S04]  /*35d0*/  FADD.FTZ R26, R29, R26 ;  /* 0x0000001a1d1a7221 */ /* 0x004fc80000010000 */
[----:B---3--:R-:W-:-:S04]  /*35e0*/  FADD.FTZ R26, R26, R25 ;  /* 0x000000191a1a7221 */ /* 0x008fc80000010000 */
[----:B----4-:R-:W-:-:S04]  /*35f0*/  FADD.FTZ R26, R26, R21 ;  /* 0x000000151a1a7221 */ /* 0x010fc80000010000 */
[----:B-----5:R-:W-:-:S07]  /*3600*/  FADD.FTZ R29, R26, R27 ;  /* 0x0000001b1a1d7221 */ /* 0x020fce0000010000 */
.L_x_1687:
[----:B------:R-:W-:Y:S05]  /*3610*/  BSYNC B2 ;  /* 0x0000000000027941 */ /* 0x000fea0003800000 */
.L_x_1686:
[----:B------:R-:W-:Y:S05]  /*3620*/  @!P2 BRA `(.L_x_1693) ;  /* 0xfffffff000c4a947 */ /* 0x000fea000383ffff */
[----:B------:R-:W-:Y:S05]  /*3630*/  BSYNC B1 ;  /* 0x0000000000017941 */ /* 0x000fea0003800000 */
.L_x_1683:
[----:B------:R-:W-:Y:S01]  /*3640*/  ULDC.S8 UR6, c[0x0][0x265] ;  /* 0x0000994000067ab9 */ /* 0x000fe20000000200 */
[----:B------:R-:W-:Y:S01]  /*3650*/  IADD3 R7, -R6, R7, RZ ;  /* 0x0000000706077210 */ /* 0x000fe20007ffe1ff */
[----:B------:R-:W-:Y:S01]  /*3660*/  IMAD.IADD R8, R8, 0x1, -R18 ;  /* 0x0000000108087824 */ /* 0x000fe200078e0a12 */
[----:B------:R-:W-:Y:S01]  /*3670*/  ISETP.NE.AND P0, PT, RZ, UR6, PT ;  /* 0x00000006ff007c0c */ /* 0x000fe2000bf05270 */
[----:B------:R-:W-:Y:S01]  /*3680*/  ULDC.64 UR6, c[0x0][0x258] ;  /* 0x0000960000067ab9 */ /* 0x000fe20000000a00 */
[----:B------:R-:W-:Y:S01]  /*3690*/  SHF.R.S32.HI R5, RZ, 0x1f, R0 ;  /* 0x0000001fff057819 */ /* 0x000fe20000011400 */
[----:B------:R-:W-:-:S10]  /*36a0*/  IMAD R7, R8, R7, RZ ;  /* 0x0000000708077224 */ /* 0x000fd400078e02ff */
[----:B------:R-:W0:Y:S01]  /*36b0*/  @P0 LDC R7, c[0x0][0x260] ;  /* 0x00009800ff070b82 */ /* 0x000e220000000800 */
[----:B------:R-:W-:-:S04]  /*36c0*/  LEA R4, P0, R0, UR6, 0x2 ;  /* 0x0000000600047c11 */ /* 0x000fc8000f8010ff */
[----:B------:R-:W-:Y:S02]  /*36d0*/  LEA.HI.X R5, R0, UR7, R5, 0x2, P0 ;  /* 0x0000000700057c11 */ /* 0x000fe400080f1405 */
[----:B0-----:R-:W-:-:S04]  /*36e0*/  I2FP.F32.S32 R7, R7 ;  /* 0x0000000700077245 */ /* 0x001fc80000201400 */
[----:B------:R-:W0:Y:S02]  /*36f0*/  MUFU.RCP R6, R7 ;  /* 0x0000000700067308 */ /* 0x000e240000001000 */
[----:B0-----:R-:W-:-:S05]  /*3700*/  FMUL.FTZ R29, R29, R6 ;  /* 0x000000061d1d7220 */ /* 0x001fca0000410000 */
[----:B------:R0:W-:Y:S01]  /*3710*/  STG.E desc[UR8][R4.64], R29 ;  /* 0x0000001d04007986 */ /* 0x0001e2000c101908 */
[----:B------:R-:W-:Y:S05]  /*3720*/  BRA `(.L_x_1694) ;  /* 0x0000000000147947 */ /* 0x000fea0003800000 */
.L_x_1682:
[----:B------:R-:W-:Y:S01]  /*3730*/  ULDC.64 UR6, c[0x0][0x258] ;  /* 0x0000960000067ab9 */ /* 0x000fe20000000a00 */
[----:B------:R-:W-:Y:S02]  /*3740*/  SHF.R.S32.HI R5, RZ, 0x1f, R0 ;  /* 0x0000001fff057819 */ /* 0x000fe40000011400 */
[----:B------:R-:W-:-:S04]  /*3750*/  LEA R4, P0, R0, UR6, 0x2 ;  /* 0x0000000600047c11 */ /* 0x000fc8000f8010ff */
[----:B------:R-:W-:-:S05]  /*3760*/  LEA.HI.X R5, R0, UR7, R5, 0x2, P0 ;  /* 0x0000000700057c11 */ /* 0x000fca00080f1405 */
[----:B------:R1:W-:Y:S04]  /*3770*/  STG.E desc[UR8][R4.64], RZ ;  /* 0x000000ff04007986 */ /* 0x0003e8000c101908 */
.L_x_1694:
[----:B------:R-:W-:Y:S05]  /*3780*/  BSYNC B0 ;  /* 0x0000000000007941 */ /* 0x000fea0003800000 */
.L_x_1681:
[----:B------:R-:W-:Y:S01]  /*3790*/  IADD3 R0, P0, R3, R0, RZ ;  /* 0x0000000003007210 */ /* 0x000fe20007f1e0ff */
[----:B------:R-:W-:Y:S02]  /*37a0*/  ULDC UR6, c[0x0][0x210] ;  /* 0x0000840000067ab9 */ /* 0x000fe40000000800 */
[----:B------:R-:W-:Y:S02]  /*37b0*/  USHF.R.S32.HI UR7, URZ, 0x1f, UR6 ;  /* 0x0000001f3f077899 */ /* 0x000fe40008011406 */
[----:B------:R-:W-:Y:S01]  /*37c0*/  IMAD.X R2, RZ, RZ, R2, P0 ;  /* 0x000000ffff027224 */ /* 0x000fe200000e0602 */
[----:B------:R-:W-:-:S04]  /*37d0*/  ISETP.GE.U32.AND P0, PT, R0, UR6, PT ;  /* 0x0000000600007c0c */ /* 0x000fc8000bf06070 */
[----:B------:R-:W-:-:S13]  /*37e0*/  ISETP.GE.AND.EX P0, PT, R2, UR7, PT, P0 ;  /* 0x0000000702007c0c */ /* 0x000fda000bf06300 */
[----:B------:R-:W-:Y:S05]  /*37f0*/  @!P0 BRA `(.L_x_1695) ;  /* 0xffffffe400b88947 */ /* 0x000fea000383ffff */
[----:B------:R-:W-:Y:S05]  /*3800*/  EXIT ;  /* 0x000000000000794d */ /* 0x000fea0003800000 */
        .weak           $__internal_25_$__cuda_sm20_div_s64
        .type           $__internal_25_$__cuda_sm20_div_s64,@function
        .size           $__internal_25_$__cuda_sm20_div_s64,(.L_x_1854 - $__internal_25_$__cuda_sm20_div_s64)
$__internal_25_$__cuda_sm20_div_s64:
        /* <DEDUP_REMOVED lines=19> */
[----:B------:R-:W-:-:S04]  /*3940*/  IMAD.HI.U32 R16, P1, R13, R21, R16 ;  /* 0x000000150d107227 */ /* 0x000fc80007820010 */
[----:B------:R-:W-:Y:S01]  /*3950*/  IMAD.HI.U32 R21, R13, R23, RZ ;  /* 0x000000170d157227 */ /* 0x000fe200078e00ff */
[----:B------:R-:W-:-:S04]  /*3960*/  IADD3 R17, P2, R25, R16, RZ ;  /* 0x0000001019117210 */ /* 0x000fc80007f5e0ff */
[----:B------:R-:W-:Y:S01]  /*3970*/  IADD3.X R21, R21, R13, RZ, P0, !PT ;  /* 0x0000000d15157210 */ /* 0x000fe200007fe4ff */
[----:B------:R-:W-:-:S03]  /*3980*/  IMAD.WIDE.U32 R12, R17, R10, RZ ;  /* 0x0000000a110c7225 */ /* 0x000fc600078e00ff */
[----:B------:R-:W-:Y:S01]  /*3990*/  IADD3.X R21, RZ, RZ, R21, P2, P1 ;  /* 0x000000ffff157210 */ /* 0x000fe200017e2415 */
[----:B------:R-:W-:Y:S01]  /*39a0*/  IMAD R13, R17, R11, R13 ;  /* 0x0000000b110d7224 */ /* 0x000fe200078e020d */
[----:B------:R-:W-:Y:S02]  /*39b0*/  IADD3 R23, P0, RZ, -R12, RZ ;  /* 0x8000000cff177210 */ /* 0x000fe40007f1e0ff */
[----:B------:R-:W-:Y:S01]  /*39c0*/  IADD3 R12, P4, RZ, -R9, RZ ;  /* 0x80000009ff0c7210 */ /* 0x000fe20007f9e0ff */
[----:B------:R-:W-:Y:S02]  /*39d0*/  IMAD R13, R21, R10, R13 ;  /* 0x0000000a150d7224 */ /* 0x000fe400078e020d */
[----:B------:R-:W-:Y:S01]  /*39e0*/  IMAD.HI.U32 R16, R17, R23, RZ ;  /* 0x0000001711107227 */ /* 0x000fe200078e00ff */
[----:B------:R-:W-:-:S03]  /*39f0*/  SEL R9, R12, R9, !P3 ;  /* 0x000000090c097207 */ /* 0x000fc60005800000 */
[----:B------:R-:W-:-:S04]  /*3a00*/  IMAD.X R20, RZ, RZ, ~R13, P0 ;  /* 0x000000ffff147224 */ /* 0x000fc800000e0e0d */
[----:B------:R-:W-:-:S04]  /*3a10*/  IMAD.WIDE.U32 R16, P0, R17, R20, R16 ;  /* 0x0000001411107225 */ /* 0x000fc80007800010 */
[C---:B------:R-:W-:Y:S02]  /*3a20*/  IMAD R13, R21.reuse, R20, RZ ;  /* 0x00000014150d7224 */ /* 0x040fe400078e02ff */
[----:B------:R-:W-:-:S04]  /*3a30*/  IMAD.HI.U32 R16, P1, R21, R23, R16 ;  /* 0x0000001715107227 */ /* 0x000fc80007820010 */
[----:B------:R-:W-:Y:S01]  /*3a40*/  IMAD.X R17, RZ, RZ, ~R8, P4 ;  /* 0x000000ffff117224 */ /* 0x000fe200020e0e08 */
[----:B------:R-:W-:Y:S01]  /*3a50*/  IADD3 R16, P2, R13, R16, RZ ;  /* 0x000000100d107210 */ /* 0x000fe20007f5e0ff */
[----:B------:R-:W-:-:S03]  /*3a60*/  IMAD.HI.U32 R20, R21, R20, RZ ;  /* 0x0000001415147227 */ /* 0x000fc600078e00ff */
[----:B------:R-:W-:Y:S01]  /*3a70*/  SEL R17, R17, R8, !P3 ;  /* 0x0000000811117207 */ /* 0x000fe20005800000 */
[----:B------:R-:W-:Y:S01]  /*3a80*/  IMAD.HI.U32 R12, R16, R9, RZ ;  /* 0x00000009100c7227 */ /* 0x000fe200078e00ff */
[----:B------:R-:W-:-:S03]  /*3a90*/  IADD3.X R21, R20, R21, RZ, P0, !PT ;  /* 0x0000001514157210 */ /* 0x000fc600007fe4ff */
[----:B------:R-:W-:Y:S01]  /*3aa0*/  IMAD.MOV.U32 R13, RZ, RZ, RZ ;  /* 0x000000ffff0d7224 */ /* 0x000fe200078e00ff */
[----:B------:R-:W-:Y:S01]  /*3ab0*/  IADD3.X R20, RZ, RZ, R21, P2, P1 ;  /* 0x000000ffff147210 */ /* 0x000fe200017e2415 */
        /* <DEDUP_REMOVED lines=31> */
[----:B------:R-:W-:Y:S02]  /*3cb0*/  ISETP.NE.U32.AND P0, PT, R7, RZ, PT ;  /* 0x000000ff0700720c */ /* 0x000fe40003f05070 */
[----:B------:R-:W-:Y:S01]  /*3cc0*/  SEL R8, R8, R9, !P1 ;  /* 0x0000000908087207 */ /* 0x000fe20004800000 */
[----:B------:R-:W-:Y:S01]  /*3cd0*/  IMAD.X R7, RZ, RZ, ~R10, P2 ;  /* 0x000000ffff077224 */ /* 0x000fe200010e0e0a */
[----:B------:R-:W-:-:S02]  /*3ce0*/  ISETP.NE.AND.EX P0, PT, R6, RZ, PT, P0 ;  /* 0x000000ff0600720c */ /* 0x000fc40003f05300 */
[----:B------:R-:W-:Y:S02]  /*3cf0*/  MOV R6, R5 ;  /* 0x0000000500067202 */ /* 0x000fe40000000f00 */
[----:B------:R-:W-:Y:S01]  /*3d00*/  SEL R9, R7, R10, !P1 ;  /* 0x0000000a07097207 */ /* 0x000fe20004800000 */
[----:B------:R-:W-:Y:S01]  /*3d10*/  IMAD.MOV.U32 R7, RZ, RZ, 0x0 ;  /* 0x00000000ff077424 */ /* 0x000fe200078e00ff */
[----:B------:R-:W-:Y:S02]  /*3d20*/  SEL R8, R8, 0xffffffff, P0 ;  /* 0xffffffff08087807 */ /* 0x000fe40000000000 */
[----:B------:R-:W-:Y:S01]  /*3d30*/  SEL R9, R9, 0xffffffff, P0 ;  /* 0xffffffff09097807 */ /* 0x000fe20000000000 */
[----:B------:R-:W-:Y:S06]  /*3d40*/  RET.REL.NODEC R6 `(_ZN2at6native49_GLOBAL__N__3489678a_16_AveragePool2d_cu_fb80407630avg_pool2d_out_cuda_frame_nhwcIffEEviPKT_llliiiiiiiiPS3_ibb) ;  /* 0xffffffc006ac7950 */ /* 0x000fec0003c3ffff */
.L_x_1696:
        /* <DEDUP_REMOVED lines=11> */
.L_x_1854:


//--------------------- .text._ZN2at6native49_GLOBAL__N__3489678a_16_AveragePool2d_cu_fb80407625avg_pool2d_out_cuda_frameIddEEviPKT_lllliiiiiiiPS3_ibb --------------------------
	.section	.text._ZN2at6native49_GLOBAL__N__3489678a_16_AveragePool2d_cu_fb80407625avg_pool2d_out_cuda_frameIddEEviPKT_lllliiiiiiiPS3_ibb,"ax",@progbits
	.align	128
.text._ZN2at6native49_GLOBAL__N__3489678a_16_AveragePool2d_cu_fb80407625avg_pool2d_out_cuda_frameIddEEviPKT_lllliiiiiiiPS3_ibb:
        .type           _ZN2at6native49_GLOBAL__N__3489678a_16_AveragePool2d_cu_fb80407625avg_pool2d_out_cuda_frameIddEEviPKT_lllliiiiiiiPS3_ibb,@function
        .size           _ZN2at6native49_GLOBAL__N__3489678a_16_AveragePool2d_cu_fb80407625avg_pool2d_out_cuda_frameIddEEviPKT_lllliiiiiiiPS3_ibb,(.L_x_1856 - _ZN2at6native49_GLOBAL__N__3489678a_16_AveragePool2d_cu_fb80407625avg_pool2d_out_cuda_frameIddEEviPKT_lllliiiiiiiPS3_ibb)
        .other          _ZN2at6native49_GLOBAL__N__3489678a_16_AveragePool2d_cu_fb80407625avg_pool2d_out_cuda_frameIddEEviPKT_lllliiiiiiiPS3_ibb,@"STO_CUDA_ENTRY STV_DEFAULT"
_ZN2at6native49_GLOBAL__N__3489678a_16_AveragePool2d_cu_fb80407625avg_pool2d_out_cuda_frameIddEEviPKT_lllliiiiiiiPS3_ibb:
        /* <DEDUP_REMOVED lines=19> */
.L_x_1720:
[----:B0-----:R-:W0:Y:S01]  /*0130*/  LDC R11, c[0x0][0x240] ;  /* 0x00009000ff0b7b82 */ /* 0x001e220000000800 */
[----:B------:R-:W-:Y:S01]  /*0140*/  ULDC UR4, c[0x0][0x23c] ;  /* 0x00008f0000047ab9 */ /* 0x000fe20000000800 */
[----:B------:R-:W-:Y:S01]  /*0150*/  BSSY B0, `(.L_x_1698) ;  /* 0x000003d000007945 */ /* 0x000fe20003800000 */
[----:B01----:R-:W-:-:S04]  /*0160*/  IABS R9, R11 ;  /* 0x0000000b00097213 */ /* 0x003fc80000000000 */
[----:B------:R-:W0:Y:S08]  /*0170*/  I2F.RP R2, R9 ;  /* 0x0000000900027306 */ /* 0x000e300000209400 */
[----:B0-----:R-:W0:Y:S02]  /*0180*/  MUFU.RCP R2, R2 ;  /* 0x0000000200027308 */ /* 0x001e240000001000 */
[----:B0-----:R-:W-:-:S06]  /*0190*/  VIADD R6, R2, 0xffffffe ;  /* 0x0ffffffe02067836 */ /* 0x001fcc0000000000 */
        /* <DEDUP_REMOVED lines=16> */
[----:B------:R-:W-:-:S06]  /*02a0*/  @P0 VIADD R8, R8, 0x1 ;  /* 0x0000000108080836 */ /* 0x000fcc0000000000 */
        /* <DEDUP_REMOVED lines=10> */
[----:B------:R-:W-:Y:S05]  /*0350*/  CALL.REL.NOINC `($__internal_27_$__cuda_sm20_div_s64) ;  /* 0x0000003000dc7944 */ /* 0x000fea0003c00000 */
[--C-:B------:R-:W-:Y:S01]  /*0360*/  IMAD.MOV R9, RZ, RZ, -R4.reuse ;  /* 0x000000ffff097224 */ /* 0x100fe200078e0a04 */
[----:B------:R-:W-:Y:S01]  /*0370*/  ULDC UR4, c[0x0][0x238] ;  /* 0x00008e0000047ab9 */ /* 0x000fe20000000800 */
[----:B------:R-:W-:Y:S02]  /*0380*/  IMAD.MOV.U32 R14, RZ, RZ, R4 ;  /* 0x000000ffff0e7224 */ /* 0x000fe400078e0004 */
[----:B------:R-:W-:Y:S02]  /*0390*/  IMAD R9, R9, UR4, R8 ;  /* 0x0000000409097c24 */ /* 0x000fe4000f8e0208 */
[----:B------:R-:W-:Y:S01]  /*03a0*/  IMAD.MOV.U32 R15, RZ, RZ, R11 ;  /* 0x000000ffff0f7224 */ /* 0x000fe200078e000b */
[----:B------:R-:W-:Y:S06]  /*03b0*/  BRA `(.L_x_1700) ;  /* 0x0000000000587947 */ /* 0x000fec0003800000 */
.L_x_1699:
        /* <DEDUP_REMOVED lines=22> */
.L_x_1700:
[----:B------:R-:W-:Y:S05]  /*0520*/  BSYNC B0 ;  /* 0x0000000000007941 */ /* 0x000fea0003800000 */
.L_x_1698:
        /* <DEDUP_REMOVED lines=11> */
[----:B------:R-:W-:Y:S05]  /*05e0*/  CALL.REL.NOINC `($__internal_27_$__cuda_sm20_div_s64) ;  /* 0x0000003000387944 */ /* 0x000fea0003c00000 */
[----:B------:R-:W-:Y:S01]  /*05f0*/  ULDC UR4, c[0x0][0x220] ;  /* 0x0000880000047ab9 */ /* 0x000fe20000000800 */
[--C-:B------:R-:W-:Y:S01]  /*0600*/  IMAD.MOV R8, RZ, RZ, -R4.reuse ;  /* 0x000000ffff087224 */ /* 0x100fe200078e0a04 */
[----:B------:R-:W-:Y:S01]  /*0610*/  MOV R7, UR4 ;  /* 0x0000000400077c02 */ /* 0x000fe20008000f00 */
[----:B------:R-:W-:-:S04]  /*0620*/  IMAD.MOV.U32 R6, RZ, RZ, R4 ;  /* 0x000000ffff067224 */ /* 0x000fc800078e0004 */
[----:B------:R-:W-:Y:S01]  /*0630*/  IMAD R8, R8, R7, R14 ;  /* 0x0000000708087224 */ /* 0x000fe200078e020e */
[----:B------:R-:W-:Y:S06]  /*0640*/  BRA `(.L_x_1703) ;  /* 0x0000000000587947 */ /* 0x000fec0003800000 */
.L_x_1702:
        /* <DEDUP_REMOVED lines=22> */
.L_x_1703:
[----:B------:R-:W-:Y:S05]  /*07b0*/  BSYNC B0 ;  /* 0x0000000000007941 */ /* 0x000fea0003800000 */
.L_x_1701:
        /* <DEDUP_REMOVED lines=12> */
[----:B0-----:R-:W-:-:S07]  /*0880*/  IABS R2, R16 ;  /* 0x0000001000027213 */ /* 0x001fce0000000000 */
[----:B------:R-:W0:Y:S01]  /*0890*/  LDC R15, c[0x0][0x258] ;  /* 0x00009600ff0f7b82 */ /* 0x000e220000000800 */
[----:B------:R-:W-:Y:S01]  /*08a0*/  ISETP.NE.AND P2, PT, R16, RZ, PT ;  /* 0x000000ff1000720c */ /* 0x000fe20003f45270 */
[----:B------:R-:W3:Y:S01]  /*08b0*/  I2F.RP R4, R2 ;  /* 0x0000000200047306 */ /* 0x000ee20000209400 */
[----:B-1----:R-:W-:Y:S01]  /*08c0*/  IMAD R18, R9, UR8, -R18 ;  /* 0x0000000809127c24 */ /* 0x002fe2000f8e0a12 */
[----:B------:R-:W-:-:S06]  /*08d0*/  ULDC UR8, c[0x0][0x248] ;  /* 0x0000920000087ab9 */ /* 0x000fcc0000000800 */
[----:B---3--:R-:W1:Y:S02]  /*08e0*/  MUFU.RCP R4, R4 ;  /* 0x0000000400047308 */ /* 0x008e640000001000 */
[----:B-1----:R-:W-:-:S06]  /*08f0*/  VIADD R10, R4, 0xffffffe ;  /* 0x0ffffffe040a7836 */ /* 0x002fcc0000000000 */
[----:B------:R1:W3:Y:S02]  /*0900*/  F2I.FTZ.U32.TRUNC.NTZ R11, R10 ;  /* 0x0000000a000b7305 */ /* 0x0002e4000021f000 */
[----:B-1----:R-:W-:Y:S01]  /*0910*/  IMAD.MOV.U32 R10, RZ, RZ, RZ ;  /* 0x000000ffff0a7224 */ /* 0x002fe200078e00ff */
[----:B---3--:R-:W-:-:S05]  /*0920*/  IADD3 R13, RZ, -R11, RZ ;  /* 0x8000000bff0d7210 */ /* 0x008fca0007ffe0ff */
[----:B------:R-:W-:-:S04]  /*0930*/  IMAD R13, R13, R2, RZ ;  /* 0x000000020d0d7224 */ /* 0x000fc800078e02ff */
[----:B------:R-:W-:-:S04]  /*0940*/  IMAD.HI.U32 R13, R11, R13, R10 ;  /* 0x0000000d0b0d7227 */ /* 0x000fc800078e000a */
[----:B------:R-:W-:Y:S02]  /*0950*/  IMAD.MOV.U32 R11, RZ, RZ, R12 ;  /* 0x000000ffff0b7224 */ /* 0x000fe400078e000c */
[----:B------:R-:W0:Y:S02]  /*0960*/  LDC R12, c[0x0][0x230] ;  /* 0x00008c00ff0c7b82 */ /* 0x000e240000000800 */
[----:B------:R-:W-:-:S04]  /*0970*/  IMAD.HI.U32 R13, R13, R11, RZ ;  /* 0x0000000b0d0d7227 */ /* 0x000fc800078e00ff */
[----:B------:R-:W-:-:S04]  /*0980*/  IMAD.MOV R13, RZ, RZ, -R13 ;  /* 0x000000ffff0d7224 */ /* 0x000fc800078e0a0d */
[C---:B------:R-:W-:Y:S01]  /*0990*/  IMAD R17, R2.reuse, R13, R11 ;  /* 0x0000000d02117224 */ /* 0x040fe200078e020b */
[----:B------:R-:W-:Y:S01]  /*09a0*/  VIMNMX R11, RZ, R18, !PT ;  /* 0x00000012ff0b7248 */ /* 0x000fe20007fe0100 */
[----:B------:R-:W1:Y:S03]  /*09b0*/  LDC R13, c[0x0][0x244] ;  /* 0x00009100ff0d7b82 */ /* 0x000e660000000800 */
[----:B------:R-:W-:Y:S01]  /*09c0*/  ISETP.GT.U32.AND P0, PT, R2, R17, PT ;  /* 0x000000110200720c */ /* 0x000fe20003f04070 */
[----:B0-----:R-:W-:-:S12]  /*09d0*/  IMAD.IADD R20, R12, 0x1, R15 ;  /* 0x000000010c147824 */ /* 0x001fd800078e020f */
[----:B------:R-:W-:-:S05]  /*09e0*/  @!P0 IMAD.IADD R17, R17, 0x1, -R2 ;  /* 0x0000000111118824 */ /* 0x000fca00078e0a02 */
[----:B------:R-:W-:Y:S02]  /*09f0*/  ISETP.GT.U32.AND P0, PT, R2, R17, PT ;  /* 0x000000110200720c */ /* 0x000fe40003f04070 */
[----:B-1----:R-:W-:Y:S01]  /*0a00*/  VIADDMNMX R13, R18, R13, UR4, PT ;  /* 0x00000004120d7e46 */ /* 0x002fe2000b80010d */
[----:B------:R-:W-:-:S10]  /*0a10*/  ULDC UR4, c[0x0][0x230] ;  /* 0x00008c0000047ab9 */ /* 0x000fd40000000800 */
[----:B------:R-:W-:Y:S01]  /*0a20*/  @!P0 IMAD.IADD R17, R17, 0x1, -R2 ;  /* 0x0000000111118824 */ /* 0x000fe200078e0a02 */
[C---:B------:R-:W-:Y:S01]  /*0a30*/  VIMNMX R2, R13.reuse, UR9, PT ;  /* 0x000000090d027c48 */ /* 0x040fe2000bfe0100 */
[----:B------:R-:W-:-:S03]  /*0a40*/  IMAD.IADD R13, R13, 0x1, -R18 ;  /* 0x000000010d0d7824 */ /* 0x000fc600078e0a12 */
[----:B------:R-:W-:Y:S02]  /*0a50*/  @!P1 IADD3 R17, -R17, RZ, RZ ;  /* 0x000000ff11119210 */ /* 0x000fe40007ffe1ff */
[----:B------:R-:W-:Y:S02]  /*0a60*/  @!P2 LOP3.LUT R17, RZ, R16, RZ, 0x33, !PT ;  /* 0x00000010ff11a212 */ /* 0x000fe400078e33ff */
[----:B------:R-:W-:-:S03]  /*0a70*/  ISETP.GT.AND P0, PT, R2, R11, PT ;  /* 0x0000000b0200720c */ /* 0x000fc60003f04270 */
[----:B--2---:R-:W-:-:S05]  /*0a80*/  IMAD R9, R17, R14, -UR5 ;  /* 0x8000000511097e24 */ /* 0x004fca000f8e020e */
        /* <DEDUP_REMOVED lines=8> */
[----:B------:R-:W-:Y:S01]  /*0b10*/  IMAD.MOV R9, RZ, RZ, -R17 ;  /* 0x000000ffff097224 */ /* 0x000fe200078e0a11 */
[----:B------:R-:W-:Y:S01]  /*0b20*/  ULOP3.LUT UR4, URZ, UR4, URZ, 0x33, !UPT ;  /* 0x000000043f047292 */ /* 0x000fe2000f8e333f */
[----:B------:R-:W-:Y:S01]  /*0b30*/  LOP3.LUT R12, RZ, R12, RZ, 0x33, !PT ;  /* 0x0000000cff0c7212 */ /* 0x000fe200078e33ff */
[----:B------:R-:W-:Y:S04]  /*0b40*/  BSSY B0, `(.L_x_1706) ;  /* 0x00000be000007945 */ /* 0x000fe80003800000 */
[----:B------:R-:W-:Y:S01]  /*0b50*/  VIADD R16, R15, UR4 ;  /* 0x000000040f107c36 */ /* 0x000fe20008000000 */
[----:B------:R-:W-:Y:S01]  /*0b60*/  LOP3.LUT R15, RZ, R20, RZ, 0x33, !PT ;  /* 0x00000014ff0f7212 */ /* 0x000fe200078e33ff */
[----:B------:R-:W-:Y:S01]  /*0b70*/  ULDC UR4, c[0x0][0x224] ;  /* 0x0000890000047ab9 */ /* 0x000fe20000000800 */
[----:B------:R-:W-:Y:S01]  /*0b80*/  CS2R R20, SRZ ;  /* 0x0000000000147805 */ /* 0x000fe2000001ff00 */
[----:B------:R-:W-:Y:S01]  /*0b90*/  IMAD R14, R14, R9, R16 ;  /* 0x000000090e0e7224 */ /* 0x000fe200078e0210 */
[----:B------:R-:W-:-:S02]  /*0ba0*/  SHF.R.S32.HI R16, RZ, 0x1f, R6 ;  /* 0x0000001fff107819 */ /* 0x000fc40000011406 */
[----:B------:R-:W-:Y:S02]  /*0bb0*/  SHF.R.S32.HI R9, RZ, 0x1f, R8 ;  /* 0x0000001fff097819 */ /* 0x000fe40000011408 */
[----:B------:R-:W-:Y:S01]  /*0bc0*/  VIMNMX3 R15, R14, R15, R12, !PT ;  /* 0x0000000f0e0f720f */ /* 0x000fe2000780010c */
[-C--:B------:R-:W-:Y:S01]  /*0bd0*/  IMAD R17, R16, R7.reuse, RZ ;  /* 0x0000000710117224 */ /* 0x080fe200078e02ff */
[----:B------:R-:W-:Y:S01]  /*0be0*/  LOP3.LUT R12, RZ, R10, RZ, 0x33, !PT ;  /* 0x0000000aff0c7212 */ /* 0x000fe200078e33ff */
[C---:B------:R-:W-:Y:S01]  /*0bf0*/  IMAD.WIDE.U32 R8, R6.reuse, R7, R8 ;  /* 0x0000000706087225 */ /* 0x040fe200078e0008 */
[C---:B------:R-:W-:Y:S02]  /*0c00*/  IADD3 R14, -R15.reuse, -0x2, -R10 ;  /* 0xfffffffe0f0e7810 */ /* 0x040fe40007ffe90a */
[----:B------:R-:W-:Y:S01]  /*0c10*/  IADD3 R12, -R15, R12, RZ ;  /* 0x0000000c0f0c7210 */ /* 0x000fe20007ffe1ff */
[----:B------:R-:W-:Y:S01]  /*0c20*/  IMAD R17, R6, UR4, R17 ;  /* 0x0000000406117c24 */ /* 0x000fe2000f8e0211 */
[----:B------:R-:W-:Y:S01]  /*0c30*/  ISETP.GE.U32.AND P1, PT, R14, 0x3, PT ;  /* 0x000000030e00780c */ /* 0x000fe20003f26070 */
[----:B------:R-:W-:Y:S01]  /*0c40*/  IMAD.MOV.U32 R6, RZ, RZ, R13 ;  /* 0x000000ffff067224 */ /* 0x000fe200078e000d */
[----:B------:R-:W-:Y:S01]  /*0c50*/  LOP3.LUT R26, R12, 0x3, RZ, 0xc0, !PT ;  /* 0x000000030c1a7812 */ /* 0x000fe200078ec0ff */
[----:B------:R-:W-:-:S02]  /*0c60*/  IMAD.MOV.U32 R7, RZ, RZ, R11 ;  /* 0x000000ffff077224 */ /* 0x000fc400078e000b */
[----:B------:R-:W-:-:S08]  /*0c70*/  IMAD.IADD R25, R9, 0x1, R17 ;  /* 0x0000000109197824 */ /* 0x000fd000078e0211 */
.L_x_1716:
        /* <DEDUP_REMOVED lines=22> */
[----:B------:R-:W2:Y:S01]  /*0de0*/  LDG.E.64 R16, desc[UR6][R14.64] ;  /* 0x000000060e107981 */ /* 0x000ea2000c1e1b00 */
[----:B------:R-:W-:Y:S01]  /*0df0*/  ISETP.NE.AND P0, PT, R26, 0x1, PT ;  /* 0x000000011a00780c */ /* 0x000fe20003f05270 */
[----:B------:R-:W-:Y:S01]  /*0e00*/  VIADD R29, R10, 0x1 ;  /* 0x000000010a1d7836 */ /* 0x000fe20000000000 */
[----:B--2---:R-:W-:-:S11]  /*0e10*/  DADD R20, R20, R16 ;  /* 0x0000000014147229 */ /* 0x004fd60000000010 */
[----:B------:R-:W-:Y:S05]  /*0e20*/  @!P0 BRA `(.L_x_1708) ;  /* 0x0000000000208947 */ /* 0x000fea0003800000 */
[----:B------:R-:W-:Y:S01]  /*0e30*/  ISETP.NE.AND P0, PT, R26, 0x2, PT ;  /* 0x000000021a00780c */ /* 0x000fe20003f05270 */
[----:B------:R-:W2:-:S12]  /*0e40*/  LDG.E.64 R18, desc[UR6][R14.64+0x8] ;  /* 0x000008060e127981 */ /* 0x000e98000c1e1b00 */
[----:B------:R-:W3:Y:S01]  /*0e50*/  @P0 LDG.E.64 R16, desc[UR6][R14.64+0x10] ;  /* 0x000010060e100981 */ /* 0x000ee2000c1e1b00 */
[C---:B------:R-:W-:Y:S01]  /*0e60*/  VIADD R29, R10.reuse, 0x2 ;  /* 0x000000020a1d7836 */ /* 0x040fe20000000000 */
[----:B--2---:R-:W-:Y:S01]  /*0e70*/  DADD R20, R20, R18 ;  /* 0x0000000014147229 */ /* 0x004fe20000000012 */
[----:B------:R-:W-:-:S05]  /*0e80*/  VIADD R18, R10, 0x3 ;  /* 0x000000030a127836 */ /* 0x000fca0000000000 */
[----:B------:R-:W-:Y:S02]  /*0e90*/  @P0 MOV R29, R18 ;  /* 0x00000012001d0202 */ /* 0x000fe40000000f00 */
[----:B---3--:R-:W-:-:S11]  /*0ea0*/  @P0 DADD R20, R20, R16 ;  /* 0x0000000014140229 */ /* 0x008fd60000000010 */
.L_x_1708:
[----:B------:R-:W-:Y:S05]  /*0eb0*/  BSYNC B2 ;  /* 0x0000000000027941 */ /* 0x000fea0003800000 */
.L_x_1707:
        /* <DEDUP_REMOVED lines=9> */
.L_x_1713:
        /* <DEDUP_REMOVED lines=10> */
[----:B------:R-:W2:Y:S04]  /*0ff0*/  LDG.E.64 R18, desc[UR6][R22.64] ;  /* 0x0000000616127981 */ /* 0x000ea8000c1e1b00 */
[----:B------:R-:W3:Y:S04]  /*1000*/  LDG.E.64 R16, desc[UR6][R22.64+0x8] ;  /* 0x0000080616107981 */ /* 0x000ee8000c1e1b00 */
[----:B------:R-:W4:Y:S04]  /*1010*/  LDG.E.64 R14, desc[UR6][R22.64+0x10] ;  /* 0x00001006160e7981 */ /* 0x000f28000c1e1b00 */
[----:B------:R-:W5:Y:S01]  /*1020*/  LDG.E.64 R22, desc[UR6][R22.64+0x18] ;  /* 0x0000180616167981 */ /* 0x000f62000c1e1b00 */
[----:B--2---:R-:W-:-:S08]  /*1030*/  DADD R18, R18, R20 ;  /* 0x0000000012127229 */ /* 0x004fd00000000014 */
[----:B---3--:R-:W-:Y:S01]  /*1040*/  DADD R16, R18, R16 ;  /* 0x0000000012107229 */ /* 0x008fe20000000010 */
[----:B------:R-:W-:-:S05]  /*1050*/  VIADD R18, R29, 0x4 ;  /* 0x000000041d127836 */ /* 0x000fca0000000000 */
[--C-:B------:R-:W-:Y:S02]  /*1060*/  SHF.R.S32.HI R19, RZ, 0x1f, R18.reuse ;  /* 0x0000001fff137819 */ /* 0x100fe40000011412 */
[----:B----4-:R-:W-:Y:S01]  /*1070*/  DADD R14, R16, R14 ;  /* 0x00000000100e7229 */ /* 0x010fe2000000000e */
[----:B------:R-:W-:-:S05]  /*1080*/  IMAD.WIDE.U32 R18, R12, UR4, R18 ;  /* 0x000000040c127c25 */ /* 0x000fca000f8e0012 */
[----:B------:R-:W-:Y:S02]  /*1090*/  IADD3 R17, R28, R19, RZ ;  /* 0x000000131c117210 */ /* 0x000fe40007ffe0ff */
[----:B------:R-:W-:-:S04]  /*10a0*/  LEA R16, P3, R18, UR8, 0x3 ;  /* 0x0000000812107c11 */ /* 0x000fc8000f8618ff */
[----:B------:R-:W-:-:S05]  /*10b0*/  LEA.HI.X R17, R18, UR9, R17, 0x3, P3 ;  /* 0x0000000912117c11 */ /* 0x000fca00098f1c11 */
[----:B------:R-:W2:Y:S01]  /*10c0*/  LDG.E.64 R20, desc[UR6][R16.64] ;  /* 0x0000000610147981 */ /* 0x000ea2000c1e1b00 */
[----:B-----5:R-:W-:-:S03]  /*10d0*/  DADD R22, R14, R22 ;  /* 0x000000000e167229 */ /* 0x020fc60000000016 */
        /* <DEDUP_REMOVED lines=8> */
[----:B------:R-:W-:-:S04]  /*1160*/  IMAD.WIDE.U32 R14, R12, UR4, R14 ;  /* 0x000000040c0e7c25 */ /* 0x000fc8000f8e000e */
[----:B------:R-:W-:Y:S01]  /*1170*/  IMAD.IADD R15, R28, 0x1, R15 ;  /* 0x000000011c0f7824 */ /* 0x000fe200078e020f */
        /* <DEDUP_REMOVED lines=21> */
[----:B------:R-:W-:-:S05]  /*12d0*/  VIADD R29, R29, 0x10 ;  /* 0x000000101d1d7836 */ /* 0x000fca0000000000 */
[----:B------:R-:W-:Y:S01]  /*12e0*/  ISETP.GE.AND P3, PT, R29, R24, PT ;  /* 0x000000181d00720c */ /* 0x000fe20003f66270 */
[----:B--2---:R-:W-:-:S08]  /*12f0*/  DADD R14, R22, R14 ;  /* 0x00000000160e7229 */ /* 0x004fd0000000000e */
[----:B---3--:R-:W-:-:S08]  /*1300*/  DADD R14, R14, R20 ;  /* 0x000000000e0e7229 */ /* 0x008fd00000000014 */
[----:B----4-:R-:W-:-:S08]  /*1310*/  DADD R14, R14, R18 ;  /* 0x000000000e0e7229 */ /* 0x010fd00000000012 */
[----:B-----5:R-:W-:Y:S01]  /*1320*/  DADD R20, R14, R16 ;  /* 0x000000000e147229 */ /* 0x020fe20000000010 */
[----:B------:R-:W-:Y:S10]  /*1330*/  @!P3 BRA `(.L_x_1713) ;  /* 0xfffffffc0004b947 */ /* 0x000ff4000383ffff */
.L_x_1712:
[----:B------:R-:W-:Y:S05]  /*1340*/  BSYNC B3 ;  /* 0x0000000000037941 */ /* 0x000fea0003800000 */
.L_x_1711:
        /* <DEDUP_REMOVED lines=21> */
[----:B------:R-:W-:-:S03]  /*14a0*/  SHF.R.S32.HI R19, RZ, 0x1f, R18 ;  /* 0x0000001fff137819 */ /* 0x000fc60000011412 */
[----:B------:R-:W-:-:S04]  /*14b0*/  IMAD.WIDE.U32 R18, R12, UR4, R18 ;  /* 0x000000040c127c25 */ /* 0x000fc8000f8e0012 */
[----:B------:R-:W-:Y:S01]  /*14c0*/  IMAD.IADD R19, R24, 0x1, R19 ;  /* 0x0000000118137824 */ /* 0x000fe200078e0213 */
[----:B------:R-:W-:-:S04]  /*14d0*/  LEA R22, P0, R18, UR8, 0x3 ;  /* 0x0000000812167c11 */ /* 0x000fc8000f8018ff */
[----:B------:R-:W-:-:S05]  /*14e0*/  LEA.HI.X R23, R18, UR9, R19, 0x3, P0 ;  /* 0x0000000912177c11 */ /* 0x000fca00080f1c13 */
[----:B------:R-:W2:Y:S01]  /*14f0*/  LDG.E.64 R18, desc[UR6][R22.64] ;  /* 0x0000000616127981 */ /* 0x000ea2000c1e1b00 */
[----:B----4-:R-:W-:-:S03]  /*1500*/  DADD R20, R20, R16 ;  /* 0x0000000014147229 */ /* 0x010fc60000000010 */
[----:B------:R-:W3:Y:S05]  /*1510*/  LDG.E.64 R16, desc[UR6][R22.64+0x8] ;  /* 0x0000080616107981 */ /* 0x000eea000c1e1b00 */
[----:B-----5:R-:W-:Y:S01]  /*1520*/  DADD R20, R20, R14 ;  /* 0x0000000014147229 */ /* 0x020fe2000000000e */
[----:B------:R-:W4:Y:S04]  /*1530*/  LDG.E.64 R14, desc[UR6][R22.64+0x10] ;  /* 0x00001006160e7981 */ /* 0x000f28000c1e1b00 */
[----:B------:R-:W5:Y:S01]  /*1540*/  LDG.E.64 R22, desc[UR6][R22.64+0x18] ;  /* 0x0000180616167981 */ /* 0x000f62000c1e1b00 */
[----:B------:R-:W-:Y:S01]  /*1550*/  PLOP3.LUT P0, PT, PT, PT, PT, 0x8, 0x0 ;  /* 0x000000000000781c */ /* 0x000fe20003f0e170 */
[----:B------:R-:W-:Y:S01]  /*1560*/  VIADD R29, R29, 0x8 ;  /* 0x000000081d1d7836 */ /* 0x000fe20000000000 */
[----:B--2---:R-:W-:-:S08]  /*1570*/  DADD R18, R20, R18 ;  /* 0x0000000014127229 */ /* 0x004fd00000000012 */
[----:B---3--:R-:W-:-:S08]  /*1580*/  DADD R16, R18, R16 ;  /* 0x0000000012107229 */ /* 0x008fd00000000010 */
[----:B----4-:R-:W-:-:S08]  /*1590*/  DADD R14, R16, R14 ;  /* 0x00000000100e7229 */ /* 0x010fd0000000000e */
[----:B-----5:R-:W-:-:S11]  /*15a0*/  DADD R20, R14, R22 ;  /* 0x000000000e147229 */ /* 0x020fd60000000016 */
.L_x_1715:
[----:B------:R-:W-:Y:S05]  /*15b0*/  BSYNC B3 ;  /* 0x0000000000037941 */ /* 0x000fea0003800000 */
.L_x_1714:
[----:B------:R-:W-:-:S13]  /*15c0*/  ISETP.LT.OR P0, PT, R29, R4, P0 ;  /* 0x000000041d00720c */ /* 0x000fda0000701670 */
[----:B------:R-:W-:Y:S05]  /*15d0*/  @!P0 BRA `(.L_x_1710) ;  /* 0x0000000000488947 */ /* 0x000fea0003800000 */
[----:B------:R-:W-:Y:S01]  /*15e0*/  ULDC.64 UR4, c[0x0][0x230] ;  /* 0x00008c0000047ab9 */ /* 0x000fe20000000a00 */
[----:B------:R-:W-:Y:S01]  /*15f0*/  SHF.R.S32.HI R15, RZ, 0x1f, R29 ;  /* 0x0000001fff0f7819 */ /* 0x000fe2000001141d */
[----:B------:R-:W-:Y:S01]  /*1600*/  IMAD R27, R27, UR4, RZ ;  /* 0x000000041b1b7c24 */ /* 0x000fe2000f8e02ff */
[----:B------:R-:W-:-:S03]  /*1610*/  MOV R14, R29 ;  /* 0x0000001d000e7202 */ /* 0x000fc60000000f00 */
[C---:B------:R-:W-:Y:S02]  /*1620*/  IMAD R13, R12.reuse, UR5, R27 ;  /* 0x000000050c0d7c24 */ /* 0x040fe4000f8e021b */
[----:B------:R-:W-:Y:S01]  /*1630*/  IMAD.WIDE.U32 R14, R12, UR4, R14 ;  /* 0x000000040c0e7c25 */ /* 0x000fe2000f8e000e */
[----:B------:R-:W-:-:S03]  /*1640*/  ULDC.64 UR4, c[0x0][0x218] ;  /* 0x0000860000047ab9 */ /* 0x000fc60000000a00 */
        /* <DEDUP_REMOVED lines=8> */
[----:B---3--:R-:W-:-:S08]  /*16d0*/  DADD R16, R18, R16 ;  /* 0x0000000012107229 */ /* 0x008fd00000000010 */
[----:B----4-:R-:W-:-:S08]  /*16e0*/  DADD R12, R16, R12 ;  /* 0x00000000100c7229 */ /* 0x010fd0000000000c */
[----:B-----5:R-:W-:-:S11]  /*16f0*/  DADD R20, R12, R14 ;  /* 0x000000000c147229 */ /* 0x020fd6000000000e */
.L_x_1710:
[----:B------:R-:W-:Y:S05]  /*1700*/  BSYNC B2 ;  /* 0x0000000000027941 */ /* 0x000fea0003800000 */
.L_x_1709:
[----:B------:R-:W-:Y:S05]  /*1710*/  @!P2 BRA `(.L_x_1716) ;  /* 0xfffffff40058a947 */ /* 0x000fea000383ffff */
[----:B------:R-:W-:Y:S05]  /*1720*/  BSYNC B0 ;  /* 0x0000000000007941 */ /* 0x000fea0003800000 */
.L_x_1706:
[----:B------:R-:W-:Y:S01]  /*1730*/  ULDC.S8 UR4, c[0x0][0x26d] ;  /* 0x00009b4000047ab9 */ /* 0x000fe20000000200 */
[----:B------:R-:W-:Y:S01]  /*1740*/  IMAD.MOV.U32 R8, RZ, RZ, 0x1 ;  /* 0x00000001ff087424 */ /* 0x000fe200078e00ff */
[----:B------:R-:W-:Y:S01]  /*1750*/  ISETP.NE.AND P0, PT, RZ, UR4, PT ;  /* 0x00000004ff007c0c */ /* 0x000fe2000bf05270 */
[----:B------:R-:W-:Y:S01]  /*1760*/  BSSY B0, `(.L_x_1717) ;  /* 0x0000015000007945 */ /* 0x000fe20003800000 */
[----:B------:R-:W-:-:S11]  /*1770*/  FSETP.GEU.AND P1, PT, |R21|, 6.5827683646048100446e-37, PT ;  /* 0x036000001500780b */ /* 0x000fd60003f2e200 */
[----:B------:R-:W0:Y:S02]  /*1780*/  @P0 LDC R6, c[0x0][0x268] ;  /* 0x00009a00ff060b82 */ /* 0x000e240000000800 */
[----:B0-----:R-:W0:Y:S08]  /*1790*/  I2F.F64 R6, R6 ;  /* 0x0000000600067312 */ /* 0x001e300000201c00 */
[----:B0-----:R-:W0:Y:S02]  /*17a0*/  MUFU.RCP64H R9, R7 ;  /* 0x0000000700097308 */ /* 0x001e240000001800 */
[----:B0-----:R-:W-:-:S08]  /*17b0*/  DFMA R10, -R6, R8, 1 ;  /* 0x3ff00000060a742b */ /* 0x001fd00000000108 */
[----:B------:R-:W-:-:S08]  /*17c0*/  DFMA R10, R10, R10, R10 ;  /* 0x0000000a0a0a722b */ /* 0x000fd0000000000a */
[----:B------:R-:W-:-:S08]  /*17d0*/  DFMA R10, R8, R10, R8 ;  /* 0x0000000a080a722b */ /* 0x000fd00000000008 */
[----:B------:R-:W-:-:S08]  /*17e0*/  DFMA R8, -R6, R10, 1 ;  /* 0x3ff000000608742b */ /* 0x000fd0000000010a */
[----:B------:R-:W-:-:S08]  /*17f0*/  DFMA R8, R10, R8, R10 ;  /* 0x000000080a08722b */ /* 0x000fd0000000000a */
[----:B------:R-:W-:-:S08]  /*1800*/  DMUL R10, R20, R8 ;  /* 0x00000008140a7228 */ /* 0x000fd00000000000 */
        /* <DEDUP_REMOVED lines=8> */
[----:B------:R-:W-:-:S07]  /*1890*/  IMAD.MOV.U32 R11, RZ, RZ, R7 ;  /* 0x000000ffff0b7224 */ /* 0x000fce00078e0007 */
[----:B------:R-:W-:Y:S05]  /*18a0*/  CALL.REL.NOINC `($__internal_26_$__cuda_sm20_div_rn_f64_full) ;  /* 0x00000018000c7944 */ /* 0x000fea0003c00000 */
.L_x_1718:
[----:B------:R-:W-:Y:S05]  /*18b0*/  BSYNC B0 ;  /* 0x0000000000007941 */ /* 0x000fea0003800000 */
.L_x_1717:
[----:B------:R-:W-:Y:S01]  /*18c0*/  SHF.R.S64 R6, RZ, 0x1d, R0 ;  /* 0x0000001dff067819 */ /* 0x000fe20000001000 */
[----:B------:R-:W-:-:S03]  /*18d0*/  ULDC.64 UR4, c[0x0][0x260] ;  /* 0x0000980000047ab9 */ /* 0x000fc60000000a00 */
[----:B------:R-:W-:-:S04]  /*18e0*/  IADD3 R6, P0, R6, UR4, RZ ;  /* 0x0000000406067c10 */ /* 0x000fc8000ff1e0ff */
[----:B------:R-:W-:-:S05]  /*18f0*/  LEA.HI.X.SX32 R7, R0, UR5, 0x3, P0 ;  /* 0x0000000500077c11 */ /* 0x000fca00080f1eff */
[----:B------:R1:W-:Y:S01]  /*1900*/  STG.E.64 desc[UR6][R6.64], R8 ;  /* 0x0000000806007986 */ /* 0x0003e2000c101b06 */
[----:B------:R-:W-:Y:S05]  /*1910*/  BRA `(.L_x_1719) ;  /* 0x0000000000147947 */ /* 0x000fea0003800000 */
.L_x_1705:
[----:B------:R-:W-:Y:S01]  /*1920*/  SHF.R.S64 R6, RZ, 0x1d, R0 ;  /* 0x0000001dff067819 */ /* 0x000fe20000001000 */
[----:B------:R-:W-:-:S03]  /*1930*/  ULDC.64 UR4, c[0x0][0x260] ;  /* 0x0000980000047ab9 */ /* 0x000fc60000000a00 */
[----:B------:R-:W-:-:S04]  /*1940*/  IADD3 R6, P0, R6, UR4, RZ ;  /* 0x0000000406067c10 */ /* 0x000fc8000ff1e0ff */
[----:B------:R-:W-:-:S05]  /*1950*/  LEA.HI.X.SX32 R7, R0, UR5, 0x3, P0 ;  /* 0x0000000500077c11 */ /* 0x000fca00080f1eff */
[----:B------:R0:W-:Y:S04]  /*1960*/  STG.E.64 desc[UR6][R6.64], RZ ;  /* 0x000000ff06007986 */ /* 0x0001e8000c101b06 */
.L_x_1719:
[----:B------:R-:W-:Y:S05]  /*1970*/  BSYNC B1 ;  /* 0x0000000000017941 */ /* 0x000fea0003800000 */
.L_x_1704:
        /* <DEDUP_REMOVED lines=9> */
.L_x_1697:
[----:B01----:R-:W0:Y:S01]  /*1a10*/  LDC R9, c[0x0][0x240] ;  /* 0x00009000ff097b82 */ /* 0x003e220000000800 */
[----:B------:R-:W-:Y:S01]  /*1a20*/  ULDC UR4, c[0x0][0x23c] ;  /* 0x00008f0000047ab9 */ /* 0x000fe20000000800 */
[----:B------:R-:W-:Y:S01]  /*1a30*/  BSSY B0, `(.L_x_1721) ;  /* 0x000003d000007945 */ /* 0x000fe20003800000 */
[----:B0-----:R-:W-:-:S04]  /*1a40*/  IABS R11, R9 ;  /* 0x00000009000b7213 */ /* 0x001fc80000000000 */
        /* <DEDUP_REMOVED lines=30> */
[----:B------:R-:W-:Y:S05]  /*1c30*/  CALL.REL.NOINC `($__internal_27_$__cuda_sm20_div_s64) ;  /* 0x0000001800a47944 */ /* 0x000fea0003c00000 */
[----:B------:R-:W-:Y:S01]  /*1c40*/  IMAD.MOV R9, RZ, RZ, -R4 ;  /* 0x000000ffff097224 */ /* 0x000fe200078e0a04 */
[----:B------:R-:W-:Y:S01]  /*1c50*/  ULDC UR4, c[0x0][0x238] ;  /* 0x00008e0000047ab9 */ /* 0x000fe20000000800 */
[----:B------:R-:W-:Y:S01]  /*1c60*/  MOV R14, R4 ;  /* 0x00000004000e7202 */ /* 0x000fe20000000f00 */
[----:B------:R-:W-:Y:S02]  /*1c70*/  IMAD.MOV.U32 R15, RZ, RZ, R11 ;  /* 0x000000ffff0f7224 */ /* 0x000fe400078e000b */
[----:B------:R-:W-:Y:S01]  /*1c80*/  IMAD R9, R9, UR4, R8 ;  /* 0x0000000409097c24 */ /* 0x000fe2000f8e0208 */
[----:B------:R-:W-:Y:S06]  /*1c90*/  BRA `(.L_x_1723) ;  /* 0x0000000000587947 */ /* 0x000fec0003800000 */
.L_x_1722:
        /* <DEDUP_REMOVED lines=22> */
.L_x_1723:
[----:B------:R-:W-:Y:S05]  /*1e00*/  BSYNC B0 ;  /* 0x0000000000007941 */ /* 0x000fea0003800000 */
.L_x_1721:
        /* <DEDUP_REMOVED lines=11> */
[----:B------:R-:W-:Y:S05]  /*1ec0*/  CALL.REL.NOINC `($__internal_27_$__cuda_sm20_div_s64) ;  /* 0x0000001800007944 */ /* 0x000fea0003c00000 */
[----:B------:R-:W-:Y:S01]  /*1ed0*/  ULDC UR4, c[0x0][0x220] ;  /* 0x0000880000047ab9 */ /* 0x000fe20000000800 */
[--C-:B------:R-:W-:Y:S02]  /*1ee0*/  IMAD.MOV R8, RZ, RZ, -R4.reuse ;  /* 0x000000ffff087224 */ /* 0x100fe400078e0a04 */
[----:B------:R-:W-:Y:S02]  /*1ef0*/  IMAD.U32 R11, RZ, RZ, UR4 ;  /* 0x00000004ff0b7e24 */ /* 0x000fe4000f8e00ff */
[----:B------:R-:W-:Y:S02]  /*1f00*/  IMAD.MOV.U32 R6, RZ, RZ, R4 ;  /* 0x000000ffff067224 */ /* 0x000fe400078e0004 */
[----:B------:R-:W-:Y:S01]  /*1f10*/  IMAD R8, R8, R11, R14 ;  /* 0x0000000b08087224 */ /* 0x000fe200078e020e */
[----:B------:R-:W-:Y:S06]  /*1f20*/  BRA `(.L_x_1726) ;  /* 0x0000000000587947 */ /* 0x000fec0003800000 */
.L_x_1725:
[----:B------:R-:W-:Y:S01]  /*1f30*/  ULDC UR4, c[0x0][0x220] ;  /* 0x0000880000047ab9 */ /* 0x000fe20000000800 */
[----:B------:R-:W-:Y:S01]  /*1f40*/  IMAD.MOV.U32 R6, RZ, RZ, RZ ;  /* 0x000000ffff067224 */ /* 0x000fe200078e00ff */
[----:B------:R-:W-:-:S04]  /*1f50*/  MOV R11, UR4 ;  /* 0x00000004000b7c02 */ /* 0x000fc80008000f00 */
[----:B------:R-:W0:Y:S01]  /*1f60*/  I2F.U32.RP R4, R11 ;  /* 0x0000000b00047306 */ /* 0x000e220000209000 */
[----:B------:R-:W-:-:S07]  /*1f70*/  ISETP.NE.U32.AND P2, PT, R11, RZ, PT ;  /* 0x000000ff0b00720c */ /* 0x000fce0003f45070 */
[----:B0-----:R-:W0:Y:S02]  /*1f80*/  MUFU.RCP R4, R4 ;  /* 0x0000000400047308 */ /* 0x001e240000001000 */
[----:B0-----:R-:W-:-:S06]  /*1f90*/  VIADD R7, R4, 0xffffffe ;  /* 0x0ffffffe04077836 */ /* 0x001fcc0000000000 */
[----:B------:R-:W0:Y:S02]  /*1fa0*/  F2I.FTZ.U32.TRUNC.NTZ R7, R7 ;  /* 0x0000000700077305 */ /* 0x000e24000021f000 */
[----:B0-----:R-:W-:-:S04]  /*1fb0*/  IMAD R2, R7, R11, RZ ;  /* 0x0000000b07027224 */ /* 0x001fc800078e02ff */
        /* <DEDUP_REMOVED lines=13> */
.L_x_1726:
[----:B------:R-:W-:Y:S05]  /*2090*/  BSYNC B0 ;  /* 0x0000000000007941 */ /* 0x000fea0003800000 */
.L_x_1724:
        /* <DEDUP_REMOVED lines=11> */
[----:B------:R-:W1:Y:S01]  /*2150*/  LDC R15, c[0x0][0x258] ;  /* 0x00009600ff0f7b82 */ /* 0x000e620000000800 */
[----:B0-----:R-:W-:Y:S02]  /*2160*/  IABS R4, R16 ;  /* 0x0000001000047213 */ /* 0x001fe40000000000 */
[----:B------:R-:W-:Y:S02]  /*2170*/  ISETP.NE.AND P2, PT, R16, RZ, PT ;  /* 0x000000ff1000720c */ /* 0x000fe40003f45270 */
[----:B------:R-:W0:Y:S01]  /*2180*/  I2F.RP R2, R4 ;  /* 0x0000000400027306 */ /* 0x000e220000209400 */
[----:B-1----:R-:W-:-:S07]  /*2190*/  IMAD.IADD R17, R14, 0x1, R15 ;  /* 0x000000010e117824 */ /* 0x002fce00078e020f */
[----:B0-----:R-:W0:Y:S02]  /*21a0*/  MUFU.RCP R2, R2 ;  /* 0x0000000200027308 */ /* 0x001e240000001000 */
[----:B0-----:R-:W-:Y:S02]  /*21b0*/  VIADD R12, R2, 0xffffffe ;  /* 0x0ffffffe020c7836 */ /* 0x001fe40000000000 */
[----:B------:R-:W0:Y:S04]  /*21c0*/  LDC R2, c[0x0][0x254] ;  /* 0x00009500ff027b82 */ /* 0x000e280000000800 */
[----:B------:R1:W2:Y:S02]  /*21d0*/  F2I.FTZ.U32.TRUNC.NTZ R13, R12 ;  /* 0x0000000c000d7305 */ /* 0x0002a4000021f000 */
[----:B-1----:R-:W-:-:S02]  /*21e0*/  IMAD.MOV.U32 R12, RZ, RZ, RZ ;  /* 0x000000ffff0c7224 */ /* 0x002fc400078e00ff */
[----:B--2---:R-:W-:-:S04]  /*21f0*/  IMAD.MOV R7, RZ, RZ, -R13 ;  /* 0x000000ffff077224 */ /* 0x004fc800078e0a0d */
[----:B------:R-:W-:Y:S02]  /*2200*/  IMAD R7, R7, R4, RZ ;  /* 0x0000000407077224 */ /* 0x000fe400078e02ff */
[----:B0-----:R-:W-:Y:S01]  /*2210*/  IMAD R9, R9, UR8, -R2 ;  /* 0x0000000809097c24 */ /* 0x001fe2000f8e0a02 */
[----:B------:R-:W-:Y:S01]  /*2220*/  ULDC UR8, c[0x0][0x248] ;  /* 0x0000920000087ab9 */ /* 0x000fe20000000800 */
[----:B------:R-:W-:Y:S02]  /*2230*/  IMAD.HI.U32 R7, R13, R7, R12 ;  /* 0x000000070d077227 */ /* 0x000fe400078e000c */
[----:B------:R-:W0:Y:S01]  /*2240*/  LDC R13, c[0x0][0x250] ;  /* 0x00009400ff0d7b82 */ /* 0x000e220000000800 */
[----:B------:R-:W-:-:S03]  /*2250*/  VIMNMX R2, RZ, R9, !PT ;  /* 0x00000009ff027248 */ /* 0x000fc60007fe0100 */
[----:B------:R-:W-:-:S05]  /*2260*/  IMAD.HI.U32 R7, R7, R10, RZ ;  /* 0x0000000a07077227 */ /* 0x000fca00078e00ff */
[----:B------:R-:W-:-:S05]  /*2270*/  IADD3 R7, -R7, RZ, RZ ;  /* 0x000000ff07077210 */ /* 0x000fca0007ffe1ff */
[C---:B------:R-:W-:Y:S02]  /*2280*/  IMAD R7, R4.reuse, R7, R10 ;  /* 0x0000000704077224 */ /* 0x040fe400078e020a */
[----:B------:R-:W1:Y:S03]  /*2290*/  LDC R10, c[0x0][0x244] ;  /* 0x00009100ff0a7b82 */ /* 0x000e660000000800 */
[----:B------:R-:W-:-:S13]  /*22a0*/  ISETP.GT.U32.AND P0, PT, R4, R7, PT ;  /* 0x000000070400720c */ /* 0x000fda0003f04070 */
[----:B------:R-:W-:-:S05]  /*22b0*/  @!P0 IMAD.IADD R7, R7, 0x1, -R4 ;  /* 0x0000000107078824 */ /* 0x000fca00078e0a04 */
[----:B------:R-:W-:-:S13]  /*22c0*/  ISETP.GT.U32.AND P0, PT, R4, R7, PT ;  /* 0x000000070400720c */ /* 0x000fda0003f04070 */
[----:B------:R-:W-:-:S04]  /*22d0*/  @!P0 IMAD.IADD R7, R7, 0x1, -R4 ;  /* 0x0000000107078824 */ /* 0x000fc800078e0a04 */
[----:B------:R-:W-:Y:S01]  /*22e0*/  IMAD.MOV.U32 R12, RZ, RZ, R7 ;  /* 0x000000ffff0c7224 */ /* 0x000fe200078e0007 */
[----:B-1----:R-:W-:Y:S01]  /*22f0*/  VIADDMNMX R7, R9, R10, UR4, PT ;  /* 0x0000000409077e46 */ /* 0x002fe2000b80010a */
[----:B------:R-:W-:Y:S02]  /*2300*/  ULDC UR4, c[0x0][0x230] ;  /* 0x00008c0000047ab9 */ /* 0x000fe40000000800 */
[----:B------:R-:W-:Y:S01]  /*2310*/  @!P1 IMAD.MOV R12, RZ, RZ, -R12 ;  /* 0x000000ffff0c9224 */ /* 0x000fe200078e0a0c */
[----:B------:R-:W-:Y:S02]  /*2320*/  @!P2 LOP3.LUT R12, RZ, R16, RZ, 0x33, !PT ;  /* 0x00000010ff0ca212 */ /* 0x000fe400078e33ff */
[----:B------:R-:W-:-:S03]  /*2330*/  VIMNMX R7, R7, UR9, PT ;  /* 0x0000000907077c48 */ /* 0x000fc6000bfe0100 */
[----:B0-----:R-:W-:Y:S01]  /*2340*/  IMAD R10, R12, R13, -UR5 ;  /* 0x800000050c0a7e24 */ /* 0x001fe2000f8e020d */
[----:B------:R-:W-:-:S04]  /*2350*/  ISETP.GT.AND P0, PT, R7, R2, PT ;  /* 0x000000020700720c */ /* 0x000fc80003f04270 */
[----:B------:R-:W-:Y:S02]  /*2360*/  VIADDMNMX R4, R10, UR8, R17, PT ;  /* 0x000000080a047c46 */ /* 0x000fe4000b800111 */
[----:B------:R-:W-:Y:S02]  /*2370*/  VIMNMX R10, RZ, R10, !PT ;  /* 0x0000000aff0a7248 */ /* 0x000fe40007fe0100 */
[----:B------:R-:W-:-:S04]  /*2380*/  VIMNMX R4, R4, UR4, PT ;  /* 0x0000000404047c48 */ /* 0x000fc8000bfe0100 */
[----:B------:R-:W-:-:S13]  /*2390*/  ISETP.LE.OR P0, PT, R4, R10, !P0 ;  /* 0x0000000a0400720c */ /* 0x000fda0004703670 */
[----:B------:R-:W-:Y:S05]  /*23a0*/  @P0 BRA `(.L_x_1728) ;  /* 0x0000000c00100947 */ /* 0x000fea0003800000 */
[----:B------:R-:W-:Y:S01]  /*23b0*/  ULDC UR4, c[0x0][0x248] ;  /* 0x0000920000047ab9 */ /* 0x000fe20000000800 */
[----:B------:R-:W-:Y:S01]  /*23c0*/  IADD3 R12, -R12, RZ, RZ ;  /* 0x000000ff0c0c7210 */ /* 0x000fe20007ffe1ff */
[----:B------:R-:W-:Y:S01]  /*23d0*/  ULOP3.LUT UR4, URZ, UR4, URZ, 0x33, !UPT ;  /* 0x000000043f047292 */ /* 0x000fe2000f8e333f */
[----:B------:R-:W-:Y:S01]  /*23e0*/  LOP3.LUT R19, RZ, R14, RZ, 0x33, !PT ;  /* 0x0000000eff137212 */ /* 0x000fe200078e33ff */
[----:B------:R-:W-:Y:S01]  /*23f0*/  BSSY B0, `(.L_x_1729) ;  /* 0x000009a000007945 */ /* 0x000fe20003800000 */
[----:B------:R-:W-:Y:S01]  /*2400*/  SHF.R.S32.HI R14, RZ, 0x1f, R6 ;  /* 0x0000001fff0e7819 */ /* 0x000fe20000011406 */
[----:B------:R-:W-:Y:S01]  /*2410*/  VIADD R24, R10, 0x3 ;  /* 0x000000030a187836 */ /* 0x000fe20000000000 */
[----:B------:R-:W-:Y:S01]  /*2420*/  SHF.R.S32.HI R9, RZ, 0x1f, R8 ;  /* 0x0000001fff097819 */ /* 0x000fe20000011408 */
[----:B------:R-:W-:Y:S01]  /*2430*/  VIADD R15, R15, UR4 ;  /* 0x000000040f0f7c36 */ /* 0x000fe20008000000 */
[----:B------:R-:W-:Y:S01]  /*2440*/  ULDC UR4, c[0x0][0x224] ;  /* 0x0000890000047ab9 */ /* 0x000fe20000000800 */
[----:B------:R-:W-:Y:S01]  /*2450*/  IMAD.MOV.U32 R26, RZ, RZ, R2 ;  /* 0x000000ffff1a7224 */ /* 0x000fe200078e0002 */
[----:B------:R-:W-:Y:S01]  /*2460*/  CS2R R22, SRZ ;  /* 0x0000000000167805 */ /* 0x000fe2000001ff00 */
[----:B------:R-:W-:Y:S01]  /*2470*/  IMAD R12, R13, R12, R15 ;  /* 0x0000000c0d0c7224 */ /* 0x000fe200078e020f */
[----:B------:R-:W-:Y:S01]  /*2480*/  LOP3.LUT R13, RZ, R17, RZ, 0x33, !PT ;  /* 0x00000011ff0d7212 */ /* 0x000fe200078e33ff */
[----:B------:R-:W-:-:S02]  /*2490*/  IMAD R15, R14, R11, RZ ;  /* 0x0000000b0e0f7224 */ /* 0x000fc400078e02ff */
[----:B------:R-:W-:Y:S01]  /*24a0*/  IMAD.WIDE.U32 R8, R6, R11, R8 ;  /* 0x0000000b06087225 */ /* 0x000fe200078e0008 */
[----:B------:R-:W-:Y:S02]  /*24b0*/  VIMNMX3 R13, R12, R13, R19, !PT ;  /* 0x0000000d0c0d720f */ /* 0x000fe40007800113 */
[----:B------:R-:W-:Y:S01]  /*24c0*/  LOP3.LUT R12, RZ, R10, RZ, 0x33, !PT ;  /* 0x0000000aff0c7212 */ /* 0x000fe200078e33ff */
[----:B------:R-:W-:Y:S01]  /*24d0*/  IMAD R15, R6, UR4, R15 ;  /* 0x00000004060f7c24 */ /* 0x000fe2000f8e020f */
[----:B------:R-:W-:Y:S01]  /*24e0*/  IADD3 R14, -R13, -0x2, -R10 ;  /* 0xfffffffe0d0e7810 */ /* 0x000fe20007ffe90a */
[----:B------:R-:W-:Y:S02]  /*24f0*/  VIADD R6, R10, 0x2 ;  /* 0x000000020a067836 */ /* 0x000fe40000000000 */
[----:B------:R-:W-:Y:S01]  /*2500*/  IMAD.IADD R12, R12, 0x1, -R13 ;  /* 0x000000010c0c7824 */ /* 0x000fe200078e0a0d */
[----:B------:R-:W-:Y:S02]  /*2510*/  ISETP.GE.U32.AND P1, PT, R14, 0x3, PT ;  /* 0x000000030e00780c */ /* 0x000fe40003f26070 */
[----:B------:R-:W-:-:S02]  /*2520*/  IADD3 R25, R9, R15, RZ ;  /* 0x0000000f09197210 */ /* 0x000fc40007ffe0ff */
[----:B------:R-:W-:-:S09]  /*2530*/  LOP3.LUT R27, R12, 0x3, RZ, 0xc0, !PT ;  /* 0x000000030c1b7812 */ /* 0x000fd200078ec0ff */
.L_x_1739:
[----:B------:R-:W-:Y:S01]  /*2540*/  ISETP.NE.AND P0, PT, R27, RZ, PT ;  /* 0x000000ff1b00720c */ /* 0x000fe20003f05270 */
[----:B------:R-:W-:Y:S01]  /*2550*/  ULDC.64 UR4, c[0x0][0x228] ;  /* 0x00008a0000047ab9 */ /* 0x000fe20000000a00 */
[--C-:B------:R-:W-:Y:S01]  /*2560*/  SHF.R.S32.HI R13, RZ, 0x1f, R26.reuse ;  /* 0x0000001fff0d7819 */ /* 0x100fe2000001141a */
[----:B------:R-:W-:Y:S01]  /*2570*/  IMAD.MOV.U32 R12, RZ, RZ, R26 ;  /* 0x000000ffff0c7224 */ /* 0x000fe200078e001a */
[----:B------:R-:W-:Y:S01]  /*2580*/  BSSY B2, `(.L_x_1730) ;  /* 0x000001e000027945 */ /* 0x000fe20003800000 */
[----:B------:R-:W-:Y:S02]  /*2590*/  IMAD R15, R25, UR4, RZ ;  /* 0x00000004190f7c24 */ /* 0x000fe4000f8e02ff */
[----:B------:R-:W-:Y:S02]  /*25a0*/  VIADD R26, R26, 0x1 ;  /* 0x000000011a1a7836 */ /* 0x000fe40000000000 */
[----:B------:R-:W-:-:S03]  /*25b0*/  IMAD.WIDE.U32 R12, R8, UR4, R12 ;  /* 0x00000004080c7c25 */ /* 0x000fc6000f8e000c */
[----:B------:R-:W-:Y:S01]  /*25c0*/  ISETP.GE.AND P2, PT, R26, R7, PT ;  /* 0x000000071a00720c */ /* 0x000fe20003f46270 */
[----:B------:R-:W-:Y:S02]  /*25d0*/  IMAD R15, R8, UR5, R15 ;  /* 0x00000005080f7c24 */ /* 0x000fe4000f8e020f */
[----:B------:R-:W-:Y:S02]  /*25e0*/  IMAD.MOV.U32 R29, RZ, RZ, R10 ;  /* 0x000000ffff1d7224 */ /* 0x000fe400078e000a */
        /* <DEDUP_REMOVED lines=12> */
[----:B------:R-:W-:Y:S02]  /*26b0*/  ISETP.NE.AND P0, PT, R27, 0x1, PT ;  /* 0x000000011b00780c */ /* 0x000fe40003f05270 */
[----:B------:R-:W-:Y:S01]  /*26c0*/  IADD3 R29, R10, 0x1, RZ ;  /* 0x000000010a1d7810 */ /* 0x000fe20007ffe0ff */
[----:B--2---:R-:W-:-:S10]  /*26d0*/  DADD R22, R22, R16 ;  /* 0x0000000016167229 */ /* 0x004fd40000000010 */
[----:B------:R-:W-:Y:S05]  /*26e0*/  @!P0 BRA `(.L_x_1731) ;  /* 0x00000000001c8947 */ /* 0x000fea0003800000 */
[----:B------:R-:W-:Y:S01]  /*26f0*/  ISETP.NE.AND P0, PT, R27, 0x2, PT ;  /* 0x000000021b00780c */ /* 0x000fe20003f05270 */
[----:B------:R-:W2:-:S12]  /*2700*/  LDG.E.64 R18, desc[UR6][R14.64+0x8] ;  /* 0x000008060e127981 */ /* 0x000e98000c1e1b00 */
[----:B------:R-:W3:Y:S01]  /*2710*/  @P0 LDG.E.64 R16, desc[UR6][R14.64+0x10] ;  /* 0x000010060e100981 */ /* 0x000ee2000c1e1b00 */
[----:B------:R-:W-:Y:S02]  /*2720*/  IMAD.MOV.U32 R29, RZ, RZ, R6 ;  /* 0x000000ffff1d7224 */ /* 0x000fe400078e0006 */
[----:B------:R-:W-:Y:S01]  /*2730*/  @P0 IMAD.MOV.U32 R29, RZ, RZ, R24 ;  /* 0x000000ffff1d0224 */ /* 0x000fe200078e0018 */
[----:B--2---:R-:W-:-:S08]  /*2740*/  DADD R22, R22, R18 ;  /* 0x0000000016167229 */ /* 0x004fd00000000012 */
[----:B---3--:R-:W-:-:S11]  /*2750*/  @P0 DADD R22, R22, R16 ;  /* 0x0000000016160229 */ /* 0x008fd60000000010 */
.L_x_1731:
[----:B------:R-:W-:Y:S05]  /*2760*/  BSYNC B2 ;  /* 0x0000000000027941 */ /* 0x000fea0003800000 */
.L_x_1730:
[----:B------:R-:W-:Y:S04]  /*2770*/  BSSY B2, `(.L_x_1732) ;  /* 0x0000060000027945 */ /* 0x000fe80003800000 */
[----:B------:R-:W-:Y:S05]  /*2780*/  @!P1 BRA `(.L_x_1733) ;  /* 0x0000000400789947 */ /* 0x000fea0003800000 */
[--C-:B------:R-:W-:Y:S01]  /*2790*/  IMAD.IADD R16, R4, 0x1, -R29.reuse ;  /* 0x0000000104107824 */ /* 0x100fe200078e0a1d */
[----:B------:R-:W-:Y:S01]  /*27a0*/  ULDC.64 UR4, c[0x0][0x230] ;  /* 0x00008c0000047ab9 */ /* 0x000fe20000000a00 */
[--C-:B------:R-:W-:Y:S01]  /*27b0*/  SHF.R.S32.HI R15, RZ, 0x1f, R29.reuse ;  /* 0x0000001fff0f7819 */ /* 0x100fe2000001141d */
[----:B------:R-:W-:Y:S01]  /*27c0*/  IMAD R13, R20, UR4, RZ ;  /* 0x00000004140d7c24 */ /* 0x000fe2000f8e02ff */
[----:B------:R-:W-:Y:S01]  /*27d0*/  BSSY B3, `(.L_x_1734) ;  /* 0x0000034000037945 */ /* 0x000fe20003800000 */
[----:B------:R-:W-:Y:S01]  /*27e0*/  IMAD.MOV.U32 R14, RZ, RZ, R29 ;  /* 0x000000ffff0e7224 */ /* 0x000fe200078e001d */
[----:B------:R-:W-:Y:S01]  /*27f0*/  ISETP.GT.AND P3, PT, R16, 0xc, PT ;  /* 0x0000000c1000780c */ /* 0x000fe20003f64270 */
        /* <DEDUP_REMOVED lines=10> */
.L_x_1736:
[----:B------:R-:W2:Y:S04]  /*28a0*/  LDG.E.64 R18, desc[UR6][R12.64] ;  /* 0x000000060c127981 */ /* 0x000ea8000c1e1b00 */
[----:B------:R-:W3:Y:S04]  /*28b0*/  LDG.E.64 R16, desc[UR6][R12.64+0x8] ;  /* 0x000008060c107981 */ /* 0x000ee8000c1e1b00 */
[----:B------:R-:W4:Y:S04]  /*28c0*/  LDG.E.64 R14, desc[UR6][R12.64+0x10] ;  /* 0x000010060c0e7981 */ /* 0x000f28000c1e1b00 */
[----:B------:R-:W5:Y:S01]  /*28d0*/  LDG.E.64 R20, desc[UR6][R12.64+0x18] ;  /* 0x000018060c147981 */ /* 0x000f62000c1e1b00 */
[----:B--2---:R-:W-:-:S03]  /*28e0*/  DADD R18, R18, R22 ;  /* 0x0000000012127229 */ /* 0x004fc60000000016 */
[----:B------:R-:W2:Y:S05]  /*28f0*/  LDG.E.64 R22, desc[UR6][R12.64+0x38] ;  /* 0x000038060c167981 */ /* 0x000eaa000c1e1b00 */
[----:B---3--:R-:W-:Y:S02]  /*2900*/  DADD R16, R18, R16 ;  /* 0x0000000012107229 */ /* 0x008fe40000000010 */
[----:B------:R-:W3:Y:S06]  /*2910*/  LDG.E.64 R18, desc[UR6][R12.64+0x20] ;  /* 0x000020060c127981 */ /* 0x000eec000c1e1b00 */
[----:B----4-:R-:W-:-:S02]  /*2920*/  DADD R14, R16, R14 ;  /* 0x00000000100e7229 */ /* 0x010fc4000000000e */
[----:B------:R-:W4:Y:S06]  /*2930*/  LDG.E.64 R16, desc[UR6][R12.64+0x28] ;  /* 0x000028060c107981 */ /* 0x000f2c000c1e1b00 */
[----:B-----5:R-:W-:Y:S02]  /*2940*/  DADD R20, R14, R20 ;  /* 0x000000000e147229 */ /* 0x020fe40000000014 */
[----:B------:R-:W5:Y:S06]  /*2950*/  LDG.E.64 R14, desc[UR6][R12.64+0x30] ;  /* 0x000030060c0e7981 */ /* 0x000f6c000c1e1b00 */
[----:B---3--:R-:W-:-:S02]  /*2960*/  DADD R18, R20, R18 ;  /* 0x0000000014127229 */ /* 0x008fc40000000012 */
[----:B------:R-:W3:Y:S06]  /*2970*/  LDG.E.64 R20, desc[UR6][R12.64+0x40] ;  /* 0x000040060c147981 */ /* 0x000eec000c1e1b00 */
[----:B----4-:R-:W-:Y:S02]  /*2980*/  DADD R16, R18, R16 ;  /* 0x0000000012107229 */ /* 0x010fe40000000010 */
[----:B------:R-:W4:Y:S06]  /*2990*/  LDG.E.64 R18, desc[UR6][R12.64+0x58] ;  /* 0x000058060c127981 */ /* 0x000f2c000c1e1b00 */
[----:B-----5:R-:W-:Y:S01]  /*29a0*/  DADD R16, R16, R14 ;  /* 0x0000000010107229 */ /* 0x020fe2000000000e */
[----:B------:R-:W5:Y:S07]  /*29b0*/  LDG.E.64 R14, desc[UR6][R12.64+0x48] ;  /* 0x000048060c0e7981 */ /* 0x000f6e000c1e1b00 */
[----:B--2---:R-:W-:-:S02]  /*29c0*/  DADD R22, R16, R22 ;  /* 0x0000000010167229 */ /* 0x004fc40000000016 */
[----:B------:R-:W2:Y:S06]  /*29d0*/  LDG.E.64 R16, desc[UR6][R12.64+0x50] ;  /* 0x000050060c107981 */ /* 0x000eac000c1e1b00 */
[----:B---3--:R-:W-:Y:S02]  /*29e0*/  DADD R20, R22, R20 ;  /* 0x0000000016147229 */ /* 0x008fe40000000014 */
[----:B------:R0:W3:Y:S06]  /*29f0*/  LDG.E.64 R22, desc[UR6][R12.64+0x78] ;  /* 0x000078060c167981 */ /* 0x0000ec000c1e1b00 */
[----:B-----5:R-:W-:Y:S01]  /*2a00*/  DADD R20, R20, R14 ;  /* 0x0000000014147229 */ /* 0x020fe2000000000e */
[----:B------:R-:W5:Y:S07]  /*2a10*/  LDG.E.64 R14, desc[UR6][R12.64+0x60] ;  /* 0x000060060c0e7981 */ /* 0x000f6e000c1e1b00 */
[----:B--2---:R-:W-:Y:S01]  /*2a20*/  DADD R20, R20, R16 ;  /* 0x0000000014147229 */ /* 0x004fe20000000010 */
[----:B------:R-:W2:Y:S07]  /*2a30*/  LDG.E.64 R16, desc[UR6][R12.64+0x68] ;  /* 0x000068060c107981 */ /* 0x000eae000c1e1b00 */
[----:B----4-:R-:W-:-:S02]  /*2a40*/  DADD R18, R20, R18 ;  /* 0x0000000014127229 */ /* 0x010fc40000000012 */
[----:B------:R-:W4:Y:S01]  /*2a50*/  LDG.E.64 R20, desc[UR6][R12.64+0x70] ;  /* 0x000070060c147981 */ /* 0x000f22000c1e1b00 */
[----:B------:R-:W-:-:S05]  /*2a60*/  VIADD R29, R29, 0x10 ;  /* 0x000000101d1d7836 */ /* 0x000fca0000000000 */
[----:B------:R-:W-:Y:S01]  /*2a70*/  ISETP.GE.AND P3, PT, R29, R28, PT ;  /* 0x0000001c1d00720c */ /* 0x000fe20003f66270 */
[----:B-----5:R-:W-:-:S08]  /*2a80*/  DADD R14, R18, R14 ;  /* 0x00000000120e7229 */ /* 0x020fd0000000000e */
[----:B--2---:R-:W-:Y:S01]  /*2a90*/  DADD R14, R14, R16 ;  /* 0x000000000e0e7229 */ /* 0x004fe20000000010 */
[----:B------:R-:W-:-:S07]  /*2aa0*/  IADD3 R16, P4, R12, 0x80, RZ ;  /* 0x000000800c107810 */ /* 0x000fce0007f9e0ff */
[----:B----4-:R-:W-:Y:S01]  /*2ab0*/  DADD R14, R14, R20 ;  /* 0x000000000e0e7229 */ /* 0x010fe20000000014 */
[----:B------:R-:W-:Y:S02]  /*2ac0*/  IMAD.X R17, RZ, RZ, R13, P4 ;  /* 0x000000ffff117224 */ /* 0x000fe400020e060d */
[----:B0-----:R-:W-:Y:S02]  /*2ad0*/  IMAD.MOV.U32 R12, RZ, RZ, R16 ;  /* 0x000000ffff0c7224 */ /* 0x001fe400078e0010 */
[----:B------:R-:W-:-:S03]  /*2ae0*/  IMAD.MOV.U32 R13, RZ, RZ, R17 ;  /* 0x000000ffff0d7224 */ /* 0x000fc600078e0011 */
[----:B---3--:R-:W-:Y:S01]  /*2af0*/  DADD R22, R14, R22 ;  /* 0x000000000e167229 */ /* 0x008fe20000000016 */
[----:B------:R-:W-:Y:S10]  /*2b00*/  @!P3 BRA `(.L_x_1736) ;  /* 0xfffffffc0064b947 */ /* 0x000ff4000383ffff */
.L_x_1735:
[----:B------:R-:W-:Y:S05]  /*2b10*/  BSYNC B3 ;  /* 0x0000000000037941 */ /* 0x000fea0003800000 */
.L_x_1734:
[----:B------:R-:W-:Y:S01]  /*2b20*/  IMAD.IADD R14, R4, 0x1, -R29 ;  /* 0x00000001040e7824 */ /* 0x000fe200078e0a1d */
[----:B------:R-:W-:Y:S04]  /*2b30*/  BSSY B3, `(.L_x_1737) ;  /* 0x0000019000037945 */ /* 0x000fe80003800000 */
[----:B------:R-:W-:-:S13]  /*2b40*/  ISETP.GT.AND P3, PT, R14, 0x4, PT ;  /* 0x000000040e00780c */ /* 0x000fda0003f64270 */
[----:B------:R-:W-:Y:S05]  /*2b50*/  @!P3 BRA `(.L_x_1738) ;  /* 0x000000000058b947 */ /* 0x000fea0003800000 */
        /* <DEDUP_REMOVED lines=11> */
[----:B------:R-:W5:Y:S01]  /*2c10*/  LDG.E.64 R14, desc[UR6][R12.64+0x30] ;  /* 0x000030060c0e7981 */ /* 0x000f62000c1e1b00 */
[----:B------:R-:W-:Y:S01]  /*2c20*/  PLOP3.LUT P0, PT, PT, PT, PT, 0x8, 0x0 ;  /* 0x000000000000781c */ /* 0x000fe20003f0e170 */
[----:B------:R-:W-:-:S04]  /*2c30*/  VIADD R29, R29, 0x8 ;  /* 0x000000081d1d7836 */ /* 0x000fc80000000000 */
[----:B---3--:R-:W-:-:S08]  /*2c40*/  DADD R18, R20, R18 ;  /* 0x0000000014127229 */ /* 0x008fd00000000012 */
[----:B----4-:R-:W-:-:S08]  /*2c50*/  DADD R16, R18, R16 ;  /* 0x0000000012107229 */ /* 0x010fd00000000010 */
[----:B-----5:R-:W-:Y:S01]  /*2c60*/  DADD R14, R16, R14 ;  /* 0x00000000100e7229 */ /* 0x020fe2000000000e */
[----:B------:R-:W-:-:S04]  /*2c70*/  IADD3 R16, P3, R12, 0x40, RZ ;  /* 0x000000400c107810 */ /* 0x000fc80007f7e0ff */
[----:B------:R-:W-:-:S03]  /*2c80*/  IADD3.X R17, RZ, R13, RZ, P3, !PT ;  /* 0x0000000dff117210 */ /* 0x000fc60001ffe4ff */
[----:B--2---:R-:W-:Y:S01]  /*2c90*/  DADD R22, R14, R22 ;  /* 0x000000000e167229 */ /* 0x004fe20000000016 */
[----:B------:R-:W-:Y:S02]  /*2ca0*/  IMAD.MOV.U32 R12, RZ, RZ, R16 ;  /* 0x000000ffff0c7224 */ /* 0x000fe400078e0010 */
[----:B------:R-:W-:-:S08]  /*2cb0*/  IMAD.MOV.U32 R13, RZ, RZ, R17 ;  /* 0x000000ffff0d7224 */ /* 0x000fd000078e0011 */
.L_x_1738:
[----:B------:R-:W-:Y:S05]  /*2cc0*/  BSYNC B3 ;  /* 0x0000000000037941 */ /* 0x000fea0003800000 */
.L_x_1737:
[----:B------:R-:W-:-:S13]  /*2cd0*/  ISETP.LT.OR P0, PT, R29, R4, P0 ;  /* 0x000000041d00720c */ /* 0x000fda0000701670 */
[----:B------:R-:W-:Y:S05]  /*2ce0*/  @!P0 BRA `(.L_x_1733) ;  /* 0x0000000000208947 */ /* 0x000fea0003800000 */
        /* <DEDUP_REMOVED lines=8> */
.L_x_1733:
[----:B------:R-:W-:Y:S05]  /*2d70*/  BSYNC B2 ;  /* 0x0000000000027941 */ /* 0x000fea0003800000 */
.L_x_1732:
[----:B------:R-:W-:Y:S05]  /*2d80*/  @!P2 BRA `(.L_x_1739) ;  /* 0xfffffff400eca947 */ /* 0x000fea000383ffff */
[----:B------:R-:W-:Y:S05]  /*2d90*/  BSYNC B0 ;  /* 0x0000000000007941 */ /* 0x000fea0003800000 */
.L_x_1729:
[----:B------:R-:W-:Y:S01]  /*2da0*/  ULDC.S8 UR4, c[0x0][0x26d] ;  /* 0x00009b4000047ab9 */ /* 0x000fe20000000200 */
[----:B------:R-:W-:Y:S01]  /*2db0*/  IMAD.IADD R4, R4, 0x1, -R10 ;  /* 0x0000000104047824 */ /* 0x000fe200078e0a0a */
[----:B------:R-:W-:Y:S01]  /*2dc0*/  ISETP.NE.AND P0, PT, RZ, UR4, PT ;  /* 0x00000004ff007c0c */ /* 0x000fe2000bf05270 */
[----:B------:R-:W-:Y:S01]  /*2dd0*/  IMAD.IADD R7, R7, 0x1, -R2 ;  /* 0x0000000107077824 */ /* 0x000fe200078e0a02 */
[----:B------:R-:W-:Y:S01]  /*2de0*/  HFMA2.MMA R6, -RZ, RZ, 0, 5.9604644775390625e-08 ;  /* 0x00000001ff067435 */ /* 0x000fe200000001ff */
[----:B------:R-:W-:Y:S01]  /*2df0*/  FSETP.GEU.AND P1, PT, |R23|, 6.5827683646048100446e-37, PT ;  /* 0x036000001700780b */ /* 0x000fe20003f2e200 */
[----:B------:R-:W-:Y:S01]  /*2e00*/  BSSY B0, `(.L_x_1740) ;  /* 0x0000018000007945 */ /* 0x000fe20003800000 */
[----:B------:R-:W-:-:S08]  /*2e10*/  IMAD R8, R4, R7, RZ ;  /* 0x0000000704087224 */ /* 0x000fd000078e02ff */
        /* <DEDUP_REMOVED lines=19> */
[----:B------:R-:W-:Y:S05]  /*2f50*/  CALL.REL.NOINC `($__internal_26_$__cuda_sm20_div_rn_f64_full) ;  /* 0x0000000000607944 */ /* 0x000fea0003c00000 */
[----:B------:R-:W-:Y:S01]  /*2f60*/  IMAD.MOV.U32 R6, RZ, RZ, R8 ;  /* 0x000000ffff067224 */ /* 0x000fe200078e0008 */
[----:B------:R-:W-:-:S07]  /*2f70*/  MOV R7, R9 ;  /* 0x0000000900077202 */ /* 0x000fce0000000f00 */
.L_x_1741:
[----:B------:R-:W-:Y:S05]  /*2f80*/  BSYNC B0 ;  /* 0x0000000000007941 */ /* 0x000fea0003800000 */
.L_x_1740:
[----:B------:R-:W-:Y:S01]  /*2f90*/  SHF.R.S64 R8, RZ, 0x1d, R0 ;  /* 0x0000001dff087819 */ /* 0x000fe20000001000 */
[----:B------:R-:W-:-:S03]  /*2fa0*/  ULDC.64 UR4, c[0x0][0x260] ;  /* 0x0000980000047ab9 */ /* 0x000fc60000000a00 */
[----:B------:R-:W-:-:S04]  /*2fb0*/  IADD3 R8, P0, R8, UR4, RZ ;  /* 0x0000000408087c10 */ /* 0x000fc8000ff1e0ff */
[----:B------:R-:W-:-:S05]  /*2fc0*/  LEA.HI.X.SX32 R9, R0, UR5, 0x3, P0 ;  /* 0x0000000500097c11 */ /* 0x000fca00080f1eff */
[----:B------:R1:W-:Y:S01]  /*2fd0*/  STG.E.64 desc[UR6][R8.64], R6 ;  /* 0x0000000608007986 */ /* 0x0003e2000c101b06 */
[----:B------:R-:W-:Y:S05]  /*2fe0*/  BRA `(.L_x_1742) ;  /* 0x0000000000147947 */ /* 0x000fea0003800000 */
.L_x_1728:
[----:B------:R-:W-:Y:S01]  /*2ff0*/  SHF.R.S64 R6, RZ, 0x1d, R0 ;  /* 0x0000001dff067819 */ /* 0x000fe20000001000 */
[----:B------:R-:W-:-:S03]  /*3000*/  ULDC.64 UR4, c[0x0][0x260] ;  /* 0x0000980000047ab9 */ /* 0x000fc60000000a00 */
[----:B------:R-:W-:-:S04]  /*3010*/  IADD3 R6, P0, R6, UR4, RZ ;  /* 0x0000000406067c10 */ /* 0x000fc8000ff1e0ff */
[----:B------:R-:W-:-:S05]  /*3020*/  LEA.HI.X.SX32 R7, R0, UR5, 0x3, P0 ;  /* 0x0000000500077c11 */ /* 0x000fca00080f1eff */
[----:B------:R0:W-:Y:S04]  /*3030*/  STG.E.64 desc[UR6][R6.64], RZ ;  /* 0x000000ff06007986 */ /* 0x0001e8000c101b06 */
.L_x_1742:
[----:B------:R-:W-:Y:S05]  /*3040*/  BSYNC B1 ;  /* 0x0000000000017941 */ /* 0x000fea0003800000 */
.L_x_1727:
        /* <DEDUP_REMOVED lines=9> */
        .weak           $__internal_26_$__cuda_sm20_div_rn_f64_full
        .type           $__internal_26_$__cuda_sm20_div_rn_f64_full,@function
        .size           $__internal_26_$__cuda_sm20_div_rn_f64_full,($__internal_27_$__cuda_sm20_div_s64 - $__internal_26_$__cuda_sm20_div_rn_f64_full)
$__internal_26_$__cuda_sm20_div_rn_f64_full:
[C---:B------:R-:W-:Y:S01]  /*30e0*/  FSETP.GEU.AND P0, PT, |R11|.reuse, 1.469367938527859385e-39, PT ;  /* 0x001000000b00780b */ /* 0x040fe20003f0e200 */
[--C-:B------:R-:W-:Y:S01]  /*30f0*/  IMAD.MOV.U32 R10, RZ, RZ, R6.reuse ;  /* 0x000000ffff0a7224 */ /* 0x100fe200078e0006 */
[----:B------:R-:W-:Y:S01]  /*3100*/  LOP3.LUT R8, R11, 0x800fffff, RZ, 0xc0, !PT ;  /* 0x800fffff0b087812 */ /* 0x000fe200078ec0ff */
[----:B------:R-:W-:Y:S01]  /*3110*/  IMAD.MOV.U32 R16, RZ, RZ, 0x1 ;  /* 0x00000001ff107424 */ /* 0x000fe200078e00ff */
[C---:B------:R-:W-:Y:S01]  /*3120*/  FSETP.GEU.AND P2, PT, |R13|.reuse, 1.469367938527859385e-39, PT ;  /* 0x001000000d00780b */ /* 0x040fe20003f4e200 */
[----:B------:R-:W-:Y:S01]  /*3130*/  IMAD.MOV.U32 R14, RZ, RZ, 0x1ca00000 ;  /* 0x1ca00000ff0e7424 */ /* 0x000fe200078e00ff */
[----:B------:R-:W-:Y:S01]  /*3140*/  LOP3.LUT R9, R8, 0x3ff00000, RZ, 0xfc, !PT ;  /* 0x3ff0000008097812 */ /* 0x000fe200078efcff */
[----:B------:R-:W-:Y:S01]  /*3150*/  IMAD.MOV.U32 R8, RZ, RZ, R6 ;  /* 0x000000ffff087224 */ /* 0x000fe200078e0006 */
[----:B------:R-:W-:Y:S01]  /*3160*/  LOP3.LUT R4, R13, 0x7ff00000, RZ, 0xc0, !PT ;  /* 0x7ff000000d047812 */ /* 0x000fe200078ec0ff */
[----:B------:R-:W-:Y:S01]  /*3170*/  BSSY B2, `(.L_x_1743) ;  /* 0x0000050000027945 */ /* 0x000fe20003800000 */
[----:B------:R-:W-:-:S03]  /*3180*/  LOP3.LUT R15, R11, 0x7ff00000, RZ, 0xc0, !PT ;  /* 0x7ff000000b0f7812 */ /* 0x000fc600078ec0ff */
[----:B------:R-:W-:Y:S01]  /*3190*/  @!P0 DMUL R8, R10, 8.98846567431157953865e+307 ;  /* 0x7fe000000a088828 */ /* 0x000fe20000000000 */
[C---:B------:R-:W-:Y:S01]  /*31a0*/  ISETP.GE.U32.AND P1, PT, R4.reuse, R15, PT ;  /* 0x0000000f0400720c */ /* 0x040fe20003f26070 */
[----:B------:R-:W-:Y:S02]  /*31b0*/  IMAD.MOV.U32 R23, RZ, RZ, R4 ;  /* 0x000000ffff177224 */ /* 0x000fe400078e0004 */
[----:B------:R-:W-:Y:S01]  /*31c0*/  @!P2 LOP3.LUT R19, R11, 0x7ff00000, RZ, 0xc0, !PT ;  /* 0x7ff000000b13a812 */ /* 0x000fe200078ec0ff */
[----:B------:R-:W-:Y:S01]  /*31d0*/  IMAD.MOV.U32 R22, RZ, RZ, R15 ;  /* 0x000000ffff167224 */ /* 0x000fe200078e000f */
[----:B------:R-:W0:Y:S02]  /*31e0*/  MUFU.RCP64H R17, R9 ;  /* 0x0000000900117308 */ /* 0x000e240000001800 */
[----:B------:R-:W-:Y:S02]  /*31f0*/  @!P2 ISETP.GE.U32.AND P3, PT, R4, R19, PT ;  /* 0x000000130400a20c */ /* 0x000fe40003f66070 */
[----:B------:R-:W-:-:S02]  /*3200*/  @!P0 LOP3.LUT R22, R9, 0x7ff00000, RZ, 0xc0, !PT ;  /* 0x7ff0000009168812 */ /* 0x000fc400078ec0ff */
[----:B------:R-:W-:-:S03]  /*3210*/  @!P2 SEL R19, R14, 0x63400000, !P3 ;  /* 0x634000000e13a807 */ /* 0x000fc60005800000 */
[----:B------:R-:W-:Y:S01]  /*3220*/  VIADD R24, R22, 0xffffffff ;  /* 0xffffffff16187836 */ /* 0x000fe20000000000 */
[----:B------:R-:W-:-:S04]  /*3230*/  @!P2 LOP3.LUT R20, R19, 0x80000000, R13, 0xf8, !PT ;  /* 0x800000001314a812 */ /* 0x000fc800078ef80d */
[----:B------:R-:W-:Y:S01]  /*3240*/  @!P2 LOP3.LUT R21, R20, 0x100000, RZ, 0xfc, !PT ;  /* 0x001000001415a812 */ /* 0x000fe200078efcff */
[----:B------:R-:W-:Y:S01]  /*3250*/  @!P2 IMAD.MOV.U32 R20, RZ, RZ, RZ ;  /* 0x000000ffff14a224 */ /* 0x000fe200078e00ff */
[----:B0-----:R-:W-:-:S08]  /*3260*/  DFMA R6, R16, -R8, 1 ;  /* 0x3ff000001006742b */ /* 0x001fd00000000808 */
[----:B------:R-:W-:-:S08]  /*3270*/  DFMA R6, R6, R6, R6 ;  /* 0x000000060606722b */ /* 0x000fd00000000006 */
[----:B------:R-:W-:Y:S01]  /*3280*/  DFMA R16, R16, R6, R16 ;  /* 0x000000061010722b */ /* 0x000fe20000000010 */
[----:B------:R-:W-:Y:S02]  /*3290*/  SEL R7, R14, 0x63400000, !P1 ;  /* 0x634000000e077807 */ /* 0x000fe40004800000 */
[----:B------:R-:W-:Y:S02]  /*32a0*/  MOV R6, R12 ;  /* 0x0000000c00067202 */ /* 0x000fe40000000f00 */
[----:B------:R-:W-:-:S03]  /*32b0*/  LOP3.LUT R7, R7, 0x800fffff, R13, 0xf8, !PT ;  /* 0x800fffff07077812 */ /* 0x000fc600078ef80d */
[----:B------:R-:W-:-:S03]  /*32c0*/  DFMA R18, R16, -R8, 1 ;  /* 0x3ff000001012742b */ /* 0x000fc60000000808 */
[----:B------:R-:W-:-:S05]  /*32d0*/  @!P2 DFMA R6, R6, 2, -R20 ;  /* 0x400000000606a82b */ /* 0x000fca0000000814 */
[----:B------:R-:W-:-:S05]  /*32e0*/  DFMA R16, R16, R18, R16 ;  /* 0x000000121010722b */ /* 0x000fca0000000010 */
[----:B------:R-:W-:-:S03]  /*32f0*/  @!P2 LOP3.LUT R23, R7, 0x7ff00000, RZ, 0xc0, !PT ;  /* 0x7ff000000717a812 */ /* 0x000fc600078ec0ff */
[----:B------:R-:W-:Y:S02]  /*3300*/  DMUL R18, R16, R6 ;  /* 0x0000000610127228 */ /* 0x000fe40000000000 */
[----:B------:R-:W-:-:S05]  /*3310*/  VIADD R15, R23, 0xffffffff ;  /* 0xffffffff170f7836 */ /* 0x000fca0000000000 */
[----:B------:R-:W-:Y:S01]  /*3320*/  ISETP.GT.U32.AND P0, PT, R15, 0x7feffffe, PT ;  /* 0x7feffffe0f00780c */ /* 0x000fe20003f04070 */
[----:B------:R-:W-:-:S03]  /*3330*/  DFMA R20, R18, -R8, R6 ;  /* 0x800000081214722b */ /* 0x000fc60000000006 */
[----:B------:R-:W-:-:S05]  /*3340*/  ISETP.GT.U32.OR P0, PT, R24, 0x7feffffe, P0 ;  /* 0x7feffffe1800780c */ /* 0x000fca0000704470 */
[----:B------:R-:W-:-:S08]  /*3350*/  DFMA R16, R16, R20, R18 ;  /* 0x000000141010722b */ /* 0x000fd00000000012 */
[----:B------:R-:W-:Y:S05]  /*3360*/  @P0 BRA `(.L_x_1744) ;  /* 0x00000000006c0947 */ /* 0x000fea0003800000 */
[----:B------:R-:W-:-:S04]  /*3370*/  LOP3.LUT R13, R11, 0x7ff00000, RZ, 0xc0, !PT ;  /* 0x7ff000000b0d7812 */ /* 0x000fc800078ec0ff */
[CC--:B------:R-:W-:Y:S02]  /*3380*/  VIADDMNMX R12, R4.reuse, -R13.reuse, 0xb9600000, !PT ;  /* 0xb9600000040c7446 */ /* 0x0c0fe4000780090d */
[----:B------:R-:W-:Y:S02]  /*3390*/  ISETP.GE.U32.AND P0, PT, R4, R13, PT ;  /* 0x0000000d0400720c */ /* 0x000fe40003f06070 */
[----:B------:R-:W-:Y:S02]  /*33a0*/  VIMNMX R12, R12, 0x46a00000, PT ;  /* 0x46a000000c0c7848 */ /* 0x000fe40003fe0100 */
[----:B------:R-:W-:-:S04]  /*33b0*/  SEL R13, R14, 0x63400000, !P0 ;  /* 0x634000000e0d7807 */ /* 0x000fc80004000000 */
[----:B------:R-:W-:Y:S01]  /*33c0*/  IADD3 R4, -R13, R12, RZ ;  /* 0x0000000c0d047210 */ /* 0x000fe20007ffe1ff */
[----:B------:R-:W-:-:S04]  /*33d0*/  IMAD.MOV.U32 R12, RZ, RZ, RZ ;  /* 0x000000ffff0c7224 */ /* 0x000fc800078e00ff */
        /* <DEDUP_REMOVED lines=20> */
.L_x_1744:
        /* <DEDUP_REMOVED lines=16> */
.L_x_1747:
[----:B------:R-:W-:Y:S02]  /*3620*/  LOP3.LUT R15, R11, 0x80000, RZ, 0xfc, !PT ;  /* 0x000800000b0f7812 */ /* 0x000fe400078efcff */
[----:B------:R-:W-:Y:S01]  /*3630*/  MOV R14, R10 ;  /* 0x0000000a000e7202 */ /* 0x000fe20000000f00 */
[----:B------:R-:W-:Y:S06]  /*3640*/  BRA `(.L_x_1745) ;  /* 0x0000000000087947 */ /* 0x000fec0003800000 */
.L_x_1746:
[----:B------:R-:W-:Y:S01]  /*3650*/  LOP3.LUT R15, R13, 0x80000, RZ, 0xfc, !PT ;  /* 0x000800000d0f7812 */ /* 0x000fe200078efcff */
[----:B------:R-:W-:-:S07]  /*3660*/  IMAD.MOV.U32 R14, RZ, RZ, R12 ;  /* 0x000000ffff0e7224 */ /* 0x000fce00078e000c */
.L_x_1745:
[----:B------:R-:W-:Y:S05]  /*3670*/  BSYNC B2 ;  /* 0x0000000000027941 */ /* 0x000fea0003800000 */
.L_x_1743:
[----:B------:R-:W-:Y:S01]  /*3680*/  IMAD.MOV.U32 R6, RZ, RZ, R2 ;  /* 0x000000ffff067224 */ /* 0x000fe200078e0002 */
[----:B------:R-:W-:Y:S01]  /*3690*/  MOV R7, 0x0 ;  /* 0x0000000000077802 */ /* 0x000fe20000000f00 */
[----:B------:R-:W-:Y:S02]  /*36a0*/  IMAD.MOV.U32 R8, RZ, RZ, R14 ;  /* 0x000000ffff087224 */ /* 0x000fe400078e000e */
[----:B------:R-:W-:Y:S01]  /*36b0*/  IMAD.MOV.U32 R9, RZ, RZ, R15 ;  /* 0x000000ffff097224 */ /* 0x000fe200078e000f */
[----:B------:R-:W-:Y:S06]  /*36c0*/  RET.REL.NODEC R6 `(_ZN2at6native49_GLOBAL__N__3489678a_16_AveragePool2d_cu_fb80407625avg_pool2d_out_cuda_frameIddEEviPKT_lllliiiiiiiPS3_ibb) ;  /* 0xffffffc8064c7950 */ /* 0x000fec0003c3ffff */
        .weak           $__internal_27_$__cuda_sm20_div_s64
        .type           $__internal_27_$__cuda_sm20_div_s64,@function
        .size           $__internal_27_$__cuda_sm20_div_s64,(.L_x_1856 - $__internal_27_$__cuda_sm20_div_s64)
$__internal_27_$__cuda_sm20_div_s64:
        /* <DEDUP_REMOVED lines=38> */
[----:B------:R-:W-:Y:S01]  /*3930*/  IMAD.X R13, R12, 0x1, R19, P0 ;  /* 0x000000010c0d7824 */ /* 0x000fe200000e0613 */
[----:B------:R-:W-:-:S03]  /*3940*/  SEL R19, R18, R7, !P3 ;  /* 0x0000000712137207 */ /* 0x000fc60005800000 */
        /* <DEDUP_REMOVED lines=14> */
[----:B------:R-:W-:-:S04]  /*3a30*/  IMAD R12, R21, R10, R13 ;  /* 0x0000000a150c7224 */ /* 0x000fc800078e020d */
[----:B------:R-:W-:Y:S01]  /*3a40*/  IMAD.X R19, R19, 0x1, ~R12, P1 ;  /* 0x0000000113137824 */ /* 0x000fe200008e0e0c */
[----:B------:R-:W-:Y:S02]  /*3a50*/  IADD3 R13, P1, R25, -R10, RZ ;  /* 0x8000000a190d7210 */ /* 0x000fe40007f3e0ff */
[----:B------:R-:W-:Y:S02]  /*3a60*/  IADD3 R12, P2, R23, 0x1, RZ ;  /* 0x00000001170c7810 */ /* 0x000fe40007f5e0ff */
[C---:B------:R-:W-:Y:S01]  /*3a70*/  ISETP.GE.U32.AND.EX P0, PT, R19.reuse, R11, PT, P0 ;  /* 0x0000000b1300720c */ /* 0x040fe20003f06100 */
[----:B------:R-:W-:Y:S02]  /*3a80*/  IMAD.X R17, R19, 0x1, ~R11, P1 ;  /* 0x0000000113117824 */ /* 0x000fe400008e0e0b */
[----:B------:R-:W-:Y:S01]  /*3a90*/  IMAD.X R16, RZ, RZ, R21, P2 ;  /* 0x000000ffff107224 */ /* 0x000fe200010e0615 */
[----:B------:R-:W-:Y:S02]  /*3aa0*/  SEL R13, R13, R25, P0 ;  /* 0x000000190d0d7207 */ /* 0x000fe40000000000 */
[----:B------:R-:W-:-:S02]  /*3ab0*/  SEL R17, R17, R19, P0 ;  /* 0x0000001311117207 */ /* 0x000fc40000000000 */
[----:B------:R-:W-:Y:S02]  /*3ac0*/  SEL R23, R12, R23, P0 ;  /* 0x000000170c177207 */ /* 0x000fe40000000000 */
[----:B------:R-:W-:Y:S02]  /*3ad0*/  ISETP.GE.U32.AND P1, PT, R13, R10, PT ;  /* 0x0000000a0d00720c */ /* 0x000fe40003f26070 */
[----:B------:R-:W-:Y:S02]  /*3ae0*/  SEL R12, R16, R21, P0 ;  /* 0x00000015100c7207 */ /* 0x000fe40000000000 */
[----:B------:R-:W-:Y:S02]  /*3af0*/  IADD3 R10, P2, R23, 0x1, RZ ;  /* 0x00000001170a7810 */ /* 0x000fe40007f5e0ff */
[----:B------:R-:W-:Y:S02]  /*3b00*/  ISETP.GE.U32.AND.EX P0, PT, R17, R11, PT, P1 ;  /* 0x0000000b1100720c */ /* 0x000fe40003f06110 */
[----:B------:R-:W-:-:S02]  /*3b10*/  IADD3.X R11, RZ, R12, RZ, P2, !PT ;  /* 0x0000000cff0b7210 */ /* 0x000fc400017fe4ff */
[----:B------:R-:W-:Y:S02]  /*3b20*/  SEL R10, R10, R23, P0 ;  /* 0x000000170a0a7207 */ /* 0x000fe40000000000 */
[----:B------:R-:W-:Y:S02]  /*3b30*/  LOP3.LUT R13, R4, R7, RZ, 0x3c, !PT ;  /* 0x00000007040d7212 */ /* 0x000fe400078e3cff */
[----:B------:R-:W-:Y:S02]  /*3b40*/  SEL R11, R11, R12, P0 ;  /* 0x0000000c0b0b7207 */ /* 0x000fe40000000000 */
[----:B------:R-:W-:Y:S02]  /*3b50*/  IADD3 R7, P2, RZ, -R10, RZ ;  /* 0x8000000aff077210 */ /* 0x000fe40007f5e0ff */
[----:B------:R-:W-:Y:S02]  /*3b60*/  ISETP.NE.U32.AND P0, PT, R6, RZ, PT ;  /* 0x000000ff0600720c */ /* 0x000fe40003f05070 */
[----:B------:R-:W-:Y:S01]  /*3b70*/  ISETP.GE.AND P1, PT, R13, RZ, PT ;  /* 0x000000ff0d00720c */ /* 0x000fe20003f26270 */
[----:B------:R-:W-:Y:S01]  /*3b80*/  IMAD.X R6, RZ, RZ, ~R11, P2 ;  /* 0x000000ffff067224 */ /* 0x000fe200010e0e0b */
[----:B------:R-:W-:-:S02]  /*3b90*/  ISETP.NE.AND.EX P0, PT, R4, RZ, PT, P0 ;  /* 0x000000ff0400720c */ /* 0x000fc40003f05300 */
[----:B------:R-:W-:Y:S01]  /*3ba0*/  SEL R4, R7, R10, !P1 ;  /* 0x0000000a07047207 */ /* 0x000fe20004800000 */
[----:B------:R-:W-:Y:S01]  /*3bb0*/  IMAD.MOV.U32 R7, RZ, RZ, 0x0 ;  /* 0x00000000ff077424 */ /* 0x000fe200078e00ff */
[----:B------:R-:W-:Y:S01]  /*3bc0*/  SEL R11, R6, R11, !P1 ;  /* 0x0000000b060b7207 */ /* 0x000fe20004800000 */
[----:B------:R-:W-:Y:S01]  /*3bd0*/  IMAD.MOV.U32 R6, RZ, RZ, R2 ;  /* 0x000000ffff067224 */ /* 0x000fe200078e0002 */
[----:B------:R-:W-:Y:S02]  /*3be0*/  SEL R4, R4, 0xffffffff, P0 ;  /* 0xffffffff04047807 */ /* 0x000fe40000000000 */
[----:B------:R-:W-:Y:S01]  /*3bf0*/  SEL R11, R11, 0xffffffff, P0 ;  /* 0xffffffff0b0b7807 */ /* 0x000fe20000000000 */
[----:B------:R-:W-:Y:S06]  /*3c00*/  RET.REL.NODEC R6 `(_ZN2at6native49_GLOBAL__N__3489678a_16_AveragePool2d_cu_fb80407625avg_pool2d_out_cuda_frameIddEEviPKT_lllliiiiiiiPS3_ibb) ;  /* 0xffffffc006fc7950 */ /* 0x000fec0003c3ffff */
.L_x_1748:
        /* <DEDUP_REMOVED lines=15> */
.L_x_1856:


//--------------------- .text._ZN2at6native49_GLOBAL__N__3489678a_16_AveragePool2d_cu_fb80407630avg_pool2d_out_cuda_frame_nhwcIddEEviPKT_llliiiiiiiiPS3_ibb --------------------------
	.section	.text._ZN2at6native49_GLOBAL__N__3489678a_16_AveragePool2d_cu_fb80407630avg_pool2d_out_cuda_frame_nhwcIddEEviPKT_llliiiiiiiiPS3_ibb,"ax",@progbits
	.align	128
.text._ZN2at6native49_GLOBAL__N__3489678a_16_AveragePool2d_cu_fb80407630avg_pool2d_out_cuda_frame_nhwcIddEEviPKT_llliiiiiiiiPS3_ibb:
        .type           _ZN2at6native49_GLOBAL__N__3489678a_16_AveragePool2d_cu_fb80407630avg_pool2d_out_cuda_frame_nhwcIddEEviPKT_llliiiiiiiiPS3_ibb,@function
        .size           _ZN2at6native49_GLOBAL__N__3489678a_16_AveragePool2d_cu_fb80407630avg_pool2d_out_cuda_frame_nhwcIddEEviPKT_llliiiiiiiiPS3_ibb,(.L_x_1859 - _ZN2at6native49_GLOBAL__N__3489678a_16_AveragePool2d_cu_fb80407630avg_pool2d_out_cuda_frame_nhwcIddEEviPKT_llliiiiiiiiPS3_ibb)
        .other          _ZN2at6native49_GLOBAL__N__3489678a_16_AveragePool2d_cu_fb80407630avg_pool2d_out_cuda_frame_nhwcIddEEviPKT_llliiiiiiiiPS3_ibb,@"STO_CUDA_ENTRY STV_DEFAULT"
_ZN2at6native49_GLOBAL__N__3489678a_16_AveragePool2d_cu_fb80407630avg_pool2d_out_cuda_frame_nhwcIddEEviPKT_llliiiiiiiiPS3_ibb:
        /* <DEDUP_REMOVED lines=24> */
.L_x_1775:
        /* <DEDUP_REMOVED lines=11> */
[----:B------:R-:W-:Y:S05]  /*0230*/  CALL.REL.NOINC `($__internal_29_$__cuda_sm20_div_s64) ;  /* 0x0000003c00847944 */ /* 0x000fea0003c00000 */
[--C-:B------:R-:W-:Y:S01]  /*0240*/  IMAD.MOV R5, RZ, RZ, -R29.reuse ;  /* 0x000000ffff057224 */ /* 0x100fe200078e0a1d */
[----:B------:R-:W-:Y:S01]  /*0250*/  ULDC UR6, c[0x0][0x220] ;  /* 0x0000880000067ab9 */ /* 0x000fe20000000800 */
[----:B------:R-:W-:Y:S02]  /*0260*/  IMAD.MOV.U32 R14, RZ, RZ, R29 ;  /* 0x000000ffff0e7224 */ /* 0x000fe400078e001d */
[----:B------:R-:W-:Y:S02]  /*0270*/  IMAD R30, R5, UR6, R0 ;  /* 0x00000006051e7c24 */ /* 0x000fe4000f8e0200 */
[----:B------:R-:W-:Y:S01]  /*0280*/  IMAD.MOV.U32 R15, RZ, RZ, R8 ;  /* 0x000000ffff0f7224 */ /* 0x000fe200078e0008 */
[----:B------:R-:W-:Y:S06]  /*0290*/  BRA `(.L_x_1752) ;  /* 0x0000000000587947 */ /* 0x000fec0003800000 */
.L_x_1751:
        /* <DEDUP_REMOVED lines=22> */
.L_x_1752:
[----:B------:R-:W-:Y:S05]  /*0400*/  BSYNC B0 ;  /* 0x0000000000007941 */ /* 0x000fea0003800000 */
.L_x_1750:
        /* <DEDUP_REMOVED lines=8> */
[----:B------:R-:W-:Y:S01]  /*0490*/  MOV R5, 0x4d0 ;  /* 0x000004d000057802 */ /* 0x000fe20000000f00 */
[----:B------:R-:W-:Y:S02]  /*04a0*/  IMAD.MOV.U32 R8, RZ, RZ, R15 ;  /* 0x000000ffff087224 */ /* 0x000fe400078e000f */
        /* <DEDUP_REMOVED lines=8> */
.L_x_1754:
        /* <DEDUP_REMOVED lines=21> */
[----:B------:R-:W-:Y:S02]  /*0680*/  IMAD R18, R5, UR6, R14 ;  /* 0x0000000605127c24 */ /* 0x000fe4000f8e020e */
[----:B------:R-:W-:-:S07]  /*0690*/  IMAD.MOV.U32 R14, RZ, RZ, R7 ;  /* 0x000000ffff0e7224 */ /* 0x000fce00078e0007 */
.L_x_1755:
[----:B------:R-:W-:Y:S05]  /*06a0*/  BSYNC B0 ;  /* 0x0000000000007941 */ /* 0x000fea0003800000 */
.L_x_1753:
[----:B------:R-:W-:Y:S01]  /*06b0*/  SHF.R.S32.HI R6, RZ, 0x1f, R4 ;  /* 0x0000001fff067819 */ /* 0x000fe20000011404 */
[----:B------:R-:W-:Y:S03]  /*06c0*/  BSSY B0, `(.L_x_1756) ;  /* 0x0000023000007945 */ /* 0x000fe60003800000 */
        /* <DEDUP_REMOVED lines=9> */
[----:B------:R-:W-:Y:S01]  /*0760*/  IMAD.MOV R15, RZ, RZ, -R29 ;  /* 0x000000ffff0f7224 */ /* 0x000fe200078e0a1d */
[----:B------:R-:W-:-:S03]  /*0770*/  ULDC UR6, c[0x0][0x238] ;  /* 0x00008e0000067ab9 */ /* 0x000fc60000000800 */
[----:B------:R-:W-:Y:S01]  /*0780*/  IMAD R15, R15, UR6, R14 ;  /* 0x000000060f0f7c24 */ /* 0x000fe2000f8e020e */
[----:B------:R-:W-:Y:S06]  /*0790*/  BRA `(.L_x_1758) ;  /* 0x0000000000547947 */ /* 0x000fec0003800000 */
.L_x_1757:
        /* <DEDUP_REMOVED lines=21> */
.L_x_1758:
[----:B------:R-:W-:Y:S05]  /*08f0*/  BSYNC B0 ;  /* 0x0000000000007941 */ /* 0x000fea0003800000 */
.L_x_1756:
        /* <DEDUP_REMOVED lines=29> */
[----:B------:R-:W-:Y:S01]  /*0ad0*/  BSSY B1, `(.L_x_1761) ;  /* 0x0000121000017945 */ /* 0x000fe20003800000 */
[----:B------:R-:W-:Y:S02]  /*0ae0*/  LOP3.LUT R12, RZ, R12, RZ, 0x33, !PT ;  /* 0x0000000cff0c7212 */ /* 0x000fe400078e33ff */
[----:B------:R-:W-:Y:S02]  /*0af0*/  CS2R R24, SRZ ;  /* 0x0000000000187805 */ /* 0x000fe4000001ff00 */
[----:B------:R-:W-:Y:S01]  /*0b00*/  IADD3 R14, R10, 0x2, RZ ;  /* 0x000000020a0e7810 */ /* 0x000fe20007ffe0ff */
[----:B------:R-:W-:-:S04]  /*0b10*/  VIADD R7, R7, UR6 ;  /* 0x0000000607077c36 */ /* 0x000fc80008000000 */
[----:B------:R-:W-:Y:S02]  /*0b20*/  IMAD R5, R5, R18, R7 ;  /* 0x0000001205057224 */ /* 0x000fe400078e0207 */
[----:B------:R-:W-:Y:S01]  /*0b30*/  IMAD.MOV.U32 R7, RZ, RZ, R15 ;  /* 0x000000ffff077224 */ /* 0x000fe200078e000f */
[----:B------:R-:W-:Y:S02]  /*0b40*/  SHF.R.S32.HI R15, RZ, 0x1f, R14 ;  /* 0x0000001fff0f7819 */ /* 0x000fe4000001140e */
        /* <DEDUP_REMOVED lines=8> */
[----:B------:R-:W-:-:S02]  /*0bd0*/  SHF.R.S32.HI R6, RZ, 0x1f, R30 ;  /* 0x0000001fff067819 */ /* 0x000fc4000001141e */
[----:B------:R-:W-:-:S09]  /*0be0*/  LOP3.LUT R4, R4, 0x3, RZ, 0xc0, !PT ;  /* 0x0000000304047812 */ /* 0x000fd200078ec0ff */
.L_x_1771:
        /* <DEDUP_REMOVED lines=11> */
[----:B------:R-:W-:Y:S02]  /*0ca0*/  IMAD.MOV.U32 R32, RZ, RZ, R10 ;  /* 0x000000ffff207224 */ /* 0x000fe400078e000a */
[----:B------:R-:W-:Y:S01]  /*0cb0*/  IMAD.IADD R31, R17, 0x1, R31 ;  /* 0x00000001111f7824 */ /* 0x000fe200078e021f */
[----:B------:R-:W-:Y:S06]  /*0cc0*/  @!P0 BRA `(.L_x_1763) ;  /* 0x0000000000b08947 */ /* 0x000fec0003800000 */
[----:B------:R-:W0:Y:S01]  /*0cd0*/  LDC.64 R22, c[0x0][0x230] ;  /* 0x00008c00ff167b82 */ /* 0x000e220000000a00 */
[----:B------:R-:W-:Y:S01]  /*0ce0*/  SHF.R.S32.HI R11, RZ, 0x1f, R10 ;  /* 0x0000001fff0b7819 */ /* 0x000fe2000001140a */
[----:B------:R-:W-:-:S06]  /*0cf0*/  IMAD.MOV.U32 R26, RZ, RZ, R30 ;  /* 0x000000ffff1a7224 */ /* 0x000fcc00078e001e */
        /* <DEDUP_REMOVED lines=8> */
[----:B------:R-:W-:Y:S02]  /*0d80*/  IMAD.MOV.U32 R27, RZ, RZ, R6 ;  /* 0x000000ffff1b7224 */ /* 0x000fe400078e0006 */
[----:B------:R-:W-:-:S04]  /*0d90*/  IMAD.WIDE.U32 R34, R34, R18, R26 ;  /* 0x0000001222227225 */ /* 0x000fc800078e001a */
[----:B------:R-:W-:Y:S01]  /*0da0*/  IMAD.IADD R33, R35, 0x1, R33 ;  /* 0x0000000123217824 */ /* 0x000fe200078e0221 */
[----:B0-----:R-:W-:-:S04]  /*0db0*/  LEA R32, P0, R34, R20, 0x3 ;  /* 0x0000001422207211 */ /* 0x001fc800078018ff */
[----:B------:R-:W-:-:S06]  /*0dc0*/  LEA.HI.X R33, R34, R21, R33, 0x3, P0 ;  /* 0x0000001522217211 */ /* 0x000fcc00000f1c21 */
[----:B------:R-:W2:Y:S01]  /*0dd0*/  LDG.E.64 R32, desc[UR8][R32.64] ;  /* 0x0000000820207981 */ /* 0x000ea2000c1e1b00 */
[----:B------:R-:W-:Y:S01]  /*0de0*/  ISETP.NE.AND P0, PT, R4, 0x1, PT ;  /* 0x000000010400780c */ /* 0x000fe20003f05270 */
[----:B--2---:R-:W-:Y:S01]  /*0df0*/  DADD R24, R24, R32 ;  /* 0x0000000018187229 */ /* 0x004fe20000000020 */
[----:B------:R-:W-:-:S11]  /*0e00*/  IMAD.MOV.U32 R32, RZ, RZ, R12 ;  /* 0x000000ffff207224 */ /* 0x000fd600078e000c */
[----:B------:R-:W-:Y:S05]  /*0e10*/  @!P0 BRA `(.L_x_1763) ;  /* 0x00000000005c8947 */ /* 0x000fea0003800000 */
[----:B------:R-:W-:Y:S01]  /*0e20*/  ISETP.NE.AND P0, PT, R4, 0x2, PT ;  /* 0x000000020400780c */ /* 0x000fe20003f05270 */
[----:B------:R-:W-:-:S04]  /*0e30*/  IMAD.WIDE.U32 R32, R16, R22, R12 ;  /* 0x0000001610207225 */ /* 0x000fc800078e000c */
[----:B------:R-:W-:-:S08]  /*0e40*/  IMAD.IADD R33, R23, 0x1, R33 ;  /* 0x0000000117217824 */ /* 0x000fd000078e0221 */
[----:B------:R-:W-:-:S04]  /*0e50*/  @P0 IMAD.WIDE.U32 R34, R16, R22, R14 ;  /* 0x0000001610220225 */ /* 0x000fc800078e000e */
[-C--:B------:R-:W-:Y:S02]  /*0e60*/  IMAD R22, R33, R18.reuse, RZ ;  /* 0x0000001221167224 */ /* 0x080fe400078e02ff */
[----:B------:R-:W-:Y:S02]  /*0e70*/  @P0 IMAD.IADD R23, R23, 0x1, R35 ;  /* 0x0000000117170824 */ /* 0x000fe400078e0223 */
[C---:B------:R-:W-:Y:S02]  /*0e80*/  IMAD R22, R32.reuse, R19, R22 ;  /* 0x0000001320167224 */ /* 0x040fe400078e0216 */
[----:B------:R-:W-:-:S04]  /*0e90*/  IMAD.WIDE.U32 R32, R32, R18, R26 ;  /* 0x0000001220207225 */ /* 0x000fc800078e001a */
[-C--:B------:R-:W-:Y:S02]  /*0ea0*/  @P0 IMAD R23, R23, R18.reuse, RZ ;  /* 0x0000001217170224 */ /* 0x080fe400078e02ff */
[----:B------:R-:W-:Y:S01]  /*0eb0*/  @P0 IMAD.WIDE.U32 R26, R34, R18, R26 ;  /* 0x00000012221a0225 */ /* 0x000fe200078e001a */
[----:B------:R-:W-:-:S03]  /*0ec0*/  LEA R18, P3, R32, R20, 0x3 ;  /* 0x0000001420127211 */ /* 0x000fc600078618ff */
[----:B------:R-:W-:Y:S02]  /*0ed0*/  IMAD.IADD R22, R33, 0x1, R22 ;  /* 0x0000000121167824 */ /* 0x000fe400078e0216 */
[----:B------:R-:W-:-:S03]  /*0ee0*/  @P0 IMAD R23, R34, R19, R23 ;  /* 0x0000001322170224 */ /* 0x000fc600078e0217 */
[----:B------:R-:W-:Y:S02]  /*0ef0*/  LEA.HI.X R19, R32, R21, R22, 0x3, P3 ;  /* 0x0000001520137211 */ /* 0x000fe400018f1c16 */
[C---:B------:R-:W-:Y:S02]  /*0f00*/  @P0 LEA R20, P3, R26.reuse, R20, 0x3 ;  /* 0x000000141a140211 */ /* 0x040fe400078618ff */
[----:B------:R-:W-:Y:S02]  /*0f10*/  @P0 IADD3 R22, R27, R23, RZ ;  /* 0x000000171b160210 */ /* 0x000fe40007ffe0ff */
[----:B------:R-:W2:Y:S02]  /*0f20*/  LDG.E.64 R18, desc[UR8][R18.64] ;  /* 0x0000000812127981 */ /* 0x000ea4000c1e1b00 */
[----:B------:R-:W-:-:S06]  /*0f30*/  @P0 LEA.HI.X R21, R26, R21, R22, 0x3, P3 ;  /* 0x000000151a150211 */ /* 0x000fcc00018f1c16 */
[----:B------:R-:W3:Y:S01]  /*0f40*/  @P0 LDG.E.64 R20, desc[UR8][R20.64] ;  /* 0x0000000814140981 */ /* 0x000ee2000c1e1b00 */
[----:B------:R-:W-:Y:S02]  /*0f50*/  IMAD.MOV.U32 R32, RZ, RZ, R14 ;  /* 0x000000ffff207224 */ /* 0x000fe400078e000e */
[----:B------:R-:W-:Y:S01]  /*0f60*/  @P0 IMAD.MOV.U32 R32, RZ, RZ, R5 ;  /* 0x000000ffff200224 */ /* 0x000fe200078e0005 */
[----:B--2---:R-:W-:-:S08]  /*0f70*/  DADD R24, R24, R18 ;  /* 0x0000000018187229 */ /* 0x004fd00000000012 */
[----:B---3--:R-:W-:-:S11]  /*0f80*/  @P0 DADD R24, R24, R20 ;  /* 0x0000000018180229 */ /* 0x008fd60000000014 */
.L_x_1763:
[----:B------:R-:W-:Y:S05]  /*0f90*/  BSYNC B2 ;  /* 0x0000000000027941 */ /* 0x000fea0003800000 */
.L_x_1762:
        /* <DEDUP_REMOVED lines=9> */
.L_x_1768:
[----:B------:R-:W-:Y:S01]  /*1030*/  ULDC.64 UR10, c[0x0][0x230] ;  /* 0x00008c00000a7ab9 */ /* 0x000fe20000000a00 */
[--C-:B------:R-:W-:Y:S01]  /*1040*/  SHF.R.S32.HI R19, RZ, 0x1f, R32.reuse ;  /* 0x0000001fff137819 */ /* 0x100fe20000011420 */
[----:B------:R-:W-:Y:S01]  /*1050*/  IMAD R21, R31, UR10, RZ ;  /* 0x0000000a1f157c24 */ /* 0x000fe2000f8e02ff */
[----:B------:R-:W-:Y:S01]  /*1060*/  ULDC.64 UR12, c[0x0][0x220] ;  /* 0x00008800000c7ab9 */ /* 0x000fe20000000a00 */
[----:B------:R-:W-:Y:S01]  /*1070*/  IMAD.MOV.U32 R18, RZ, RZ, R32 ;  /* 0x000000ffff127224 */ /* 0x000fe200078e0020 */
[----:B------:R-:W-:Y:S01]  /*1080*/  ULDC.64 UR14, c[0x0][0x218] ;  /* 0x00008600000e7ab9 */ /* 0x000fe20000000a00 */
[C---:B------:R-:W-:Y:S02]  /*1090*/  IMAD R26, R16.reuse, UR11, R21 ;  /* 0x0000000b101a7c24 */ /* 0x040fe4000f8e0215 */
[----:B------:R-:W-:-:S04]  /*10a0*/  IMAD.WIDE.U32 R22, R16, UR10, R18 ;  /* 0x0000000a10167c25 */ /* 0x000fc8000f8e0012 */
[----:B------:R-:W-:Y:S02]  /*10b0*/  IMAD.IADD R18, R26, 0x1, R23 ;  /* 0x000000011a127824 */ /* 0x000fe400078e0217 */
[----:B------:R-:W-:Y:S02]  /*10c0*/  IMAD.MOV.U32 R19, RZ, RZ, R6 ;  /* 0x000000ffff137224 */ /* 0x000fe400078e0006 */
[----:B------:R-:W-:Y:S02]  /*10d0*/  IMAD R21, R18, UR12, RZ ;  /* 0x0000000c12157c24 */ /* 0x000fe4000f8e02ff */
[----:B------:R-:W-:Y:S02]  /*10e0*/  IMAD.MOV.U32 R18, RZ, RZ, R30 ;  /* 0x000000ffff127224 */ /* 0x000fe400078e001e */
[C---:B------:R-:W-:Y:S02]  /*10f0*/  IMAD R21, R22.reuse, UR13, R21 ;  /* 0x0000000d16157c24 */ /* 0x040fe4000f8e0215 */
[----:B------:R-:W-:-:S04]  /*1100*/  IMAD.WIDE.U32 R22, R22, UR12, R18 ;  /* 0x0000000c16167c25 */ /* 0x000fc8000f8e0012 */
[----:B------:R-:W-:Y:S01]  /*1110*/  IMAD.IADD R21, R23, 0x1, R21 ;  /* 0x0000000117157824 */ /* 0x000fe200078e0215 */
[----:B------:R-:W-:-:S04]  /*1120*/  LEA R20, P3, R22, UR14, 0x3 ;  /* 0x0000000e16147c11 */ /* 0x000fc8000f8618ff */
[----:B------:R-:W-:-:S05]  /*1130*/  LEA.HI.X R21, R22, UR15, R21, 0x3, P3 ;  /* 0x0000000f16157c11 */ /* 0x000fca00098f1c15 */
[----:B------:R0:W2:Y:S02]  /*1140*/  LDG.E.64 R22, desc[UR8][R20.64] ;  /* 0x0000000814167981 */ /* 0x0000a4000c1e1b00 */
[----:B0-----:R-:W-:-:S04]  /*1150*/  IADD3 R20, P3, R20, UR4, RZ ;  /* 0x0000000414147c10 */ /* 0x001fc8000ff7e0ff */
[----:B------:R-:W-:-:S05]  /*1160*/  IADD3.X R21, R21, UR7, RZ, P3, !PT ;  /* 0x0000000715157c10 */ /* 0x000fca0009ffe4ff */
[----:B------:R0:W3:Y:S02]  /*1170*/  LDG.E.64 R34, desc[UR8][R20.64] ;  /* 0x0000000814227981 */ /* 0x0000e4000c1e1b00 */
[----:B0-----:R-:W-:-:S04]  /*1180*/  IADD3 R20, P3, R20, UR4, RZ ;  /* 0x0000000414147c10 */ /* 0x001fc8000ff7e0ff */
[----:B------:R-:W-:Y:S01]  /*1190*/  IADD3.X R21, R21, UR7, RZ, P3, !PT ;  /* 0x0000000715157c10 */ /* 0x000fe20009ffe4ff */
[----:B--2---:R-:W-:-:S04]  /*11a0*/  DADD R22, R22, R24 ;  /* 0x0000000016167229 */ /* 0x004fc80000000018 */
[----:B------:R-:W2:Y:S04]  /*11b0*/  LDG.E.64 R24, desc[UR8][R20.64] ;  /* 0x0000000814187981 */ /* 0x000ea8000c1e1b00 */
[----:B---3--:R-:W-:Y:S01]  /*11c0*/  DADD R34, R22, R34 ;  /* 0x0000000016227229 */ /* 0x008fe20000000022 */
[----:B------:R-:W-:-:S05]  /*11d0*/  VIADD R22, R32, 0x4 ;  /* 0x0000000420167836 */ /* 0x000fca0000000000 */
[----:B------:R-:W-:-:S03]  /*11e0*/  SHF.R.S32.HI R23, RZ, 0x1f, R22 ;  /* 0x0000001fff177819 */ /* 0x000fc60000011416 */
[----:B------:R-:W-:-:S04]  /*11f0*/  IMAD.WIDE.U32 R22, R16, UR10, R22 ;  /* 0x0000000a10167c25 */ /* 0x000fc8000f8e0016 */
[----:B------:R-:W-:-:S04]  /*1200*/  IMAD.IADD R23, R26, 0x1, R23 ;  /* 0x000000011a177824 */ /* 0x000fc800078e0217 */
[----:B------:R-:W-:-:S04]  /*1210*/  IMAD R23, R23, UR12, RZ ;  /* 0x0000000c17177c24 */ /* 0x000fc8000f8e02ff */
[----:B------:R-:W-:Y:S01]  /*1220*/  IMAD R27, R22, UR13, R23 ;  /* 0x0000000d161b7c24 */ /* 0x000fe2000f8e0217 */
[----:B--2---:R-:W-:Y:S01]  /*1230*/  DADD R24, R34, R24 ;  /* 0x0000000022187229 */ /* 0x004fe20000000018 */
[----:B------:R-:W-:-:S04]  /*1240*/  IADD3 R34, P3, R20, UR4, RZ ;  /* 0x0000000414227c10 */ /* 0x000fc8000ff7e0ff */
[----:B------:R-:W-:Y:S01]  /*1250*/  IADD3.X R35, R21, UR7, RZ, P3, !PT ;  /* 0x0000000715237c10 */ /* 0x000fe20009ffe4ff */
[----:B------:R-:W-:-:S04]  /*1260*/  IMAD.WIDE.U32 R20, R22, UR12, R18 ;  /* 0x0000000c16147c25 */ /* 0x000fc8000f8e0012 */
[----:B------:R0:W2:Y:S01]  /*1270*/  LDG.E.64 R22, desc[UR8][R34.64] ;  /* 0x0000000822167981 */ /* 0x0000a2000c1e1b00 */
[----:B------:R-:W-:Y:S01]  /*1280*/  IMAD.IADD R21, R21, 0x1, R27 ;  /* 0x0000000115157824 */ /* 0x000fe200078e021b */
[----:B0-----:R-:W-:-:S04]  /*1290*/  LEA R34, P3, R20, UR14, 0x3 ;  /* 0x0000000e14227c11 */ /* 0x001fc8000f8618ff */
[----:B------:R-:W-:-:S05]  /*12a0*/  LEA.HI.X R35, R20, UR15, R21, 0x3, P3 ;  /* 0x0000000f14237c11 */ /* 0x000fca00098f1c15 */
[----:B------:R0:W3:Y:S02]  /*12b0*/  LDG.E.64 R20, desc[UR8][R34.64] ;  /* 0x0000000822147981 */ /* 0x0000e4000c1e1b00 */
[----:B0-----:R-:W-:-:S04]  /*12c0*/  IADD3 R34, P3, R34, UR4, RZ ;  /* 0x0000000422227c10 */ /* 0x001fc8000ff7e0ff */
[----:B------:R-:W-:Y:S01]  /*12d0*/  IADD3.X R35, R35, UR7, RZ, P3, !PT ;  /* 0x0000000723237c10 */ /* 0x000fe20009ffe4ff */
[----:B--2---:R-:W-:-:S04]  /*12e0*/  DADD R22, R24, R22 ;  /* 0x0000000018167229 */ /* 0x004fc80000000016 */
[----:B------:R0:W2:Y:S02]  /*12f0*/  LDG.E.64 R24, desc[UR8][R34.64] ;  /* 0x0000000822187981 */ /* 0x0000a4000c1e1b00 */
[----:B0-----:R-:W-:-:S04]  /*1300*/  IADD3 R34, P3, R34, UR4, RZ ;  /* 0x0000000422227c10 */ /* 0x001fc8000ff7e0ff */
[----:B------:R-:W-:Y:S01]  /*1310*/  IADD3.X R35, R35, UR7, RZ, P3, !PT ;  /* 0x0000000723237c10 */ /* 0x000fe20009ffe4ff */
[----:B---3--:R-:W-:-:S04]  /*1320*/  DADD R20, R22, R20 ;  /* 0x0000000016147229 */ /* 0x008fc80000000014 */
[----:B------:R0:W3:Y:S02]  /*1330*/  LDG.E.64 R22, desc[UR8][R34.64] ;  /* 0x0000000822167981 */ /* 0x0000e4000c1e1b00 */
[----:B0-----:R-:W-:-:S04]  /*1340*/  IADD3 R34, P3, R34, UR4, RZ ;  /* 0x0000000422227c10 */ /* 0x001fc8000ff7e0ff */
[----:B------:R-:W-:-:S06]  /*1350*/  IADD3.X R35, R35, UR7, RZ, P3, !PT ;  /* 0x0000000723237c10 */ /* 0x000fcc0009ffe4ff */
[----:B------:R-:W4:Y:S01]  /*1360*/  LDG.E.64 R34, desc[UR8][R34.64] ;  /* 0x0000000822227981 */ /* 0x000f22000c1e1b00 */
[----:B--2---:R-:W-:Y:S01]  /*1370*/  DADD R24, R20, R24 ;  /* 0x0000000014187229 */ /* 0x004fe20000000018 */
[----:B------:R-:W-:-:S04]  /*1380*/  IADD3 R20, R32, 0x8, RZ ;  /* 0x0000000820147810 */ /* 0x000fc80007ffe0ff */
[----:B------:R-:W-:-:S03]  /*1390*/  SHF.R.S32.HI R21, RZ, 0x1f, R20 ;  /* 0x0000001fff157819 */ /* 0x000fc60000011414 */
[----:B------:R-:W-:-:S04]  /*13a0*/  IMAD.WIDE.U32 R20, R16, UR10, R20 ;  /* 0x0000000a10147c25 */ /* 0x000fc8000f8e0014 */
[----:B------:R-:W-:-:S04]  /*13b0*/  IMAD.IADD R21, R26, 0x1, R21 ;  /* 0x000000011a157824 */ /* 0x000fc800078e0215 */
[----:B------:R-:W-:Y:S01]  /*13c0*/  IMAD R21, R21, UR12, RZ ;  /* 0x0000000c15157c24 */ /* 0x000fe2000f8e02ff */
[----:B---3--:R-:W-:-:S03]  /*13d0*/  DADD R22, R24, R22 ;  /* 0x0000000018167229 */ /* 0x008fc60000000016 */
[C---:B------:R-:W-:Y:S02]  /*13e0*/  IMAD R25, R20.reuse, UR13, R21 ;  /* 0x0000000d14197c24 */ /* 0x040fe4000f8e0215 */
[----:B------:R-:W-:-:S04]  /*13f0*/  IMAD.WIDE.U32 R20, R20, UR12, R18 ;  /* 0x0000000c14147c25 */ /* 0x000fc8000f8e0012 */
[----:B------:R-:W-:Y:S01]  /*1400*/  IMAD.IADD R21, R21, 0x1, R25 ;  /* 0x0000000115157824 */ /* 0x000fe200078e0219 */
[----:B------:R-:W-:-:S04]  /*1410*/  LEA R24, P3, R20, UR14, 0x3 ;  /* 0x0000000e14187c11 */ /* 0x000fc8000f8618ff */
[----:B------:R-:W-:-:S05]  /*1420*/  LEA.HI.X R25, R20, UR15, R21, 0x3, P3 ;  /* 0x0000000f14197c11 */ /* 0x000fca00098f1c15 */
[----:B------:R0:W2:Y:S01]  /*1430*/  LDG.E.64 R20, desc[UR8][R24.64] ;  /* 0x0000000818147981 */ /* 0x0000a2000c1e1b00 */
[----:B----4-:R-:W-:Y:S01]  /*1440*/  DADD R34, R22, R34 ;  /* 0x0000000016227229 */ /* 0x010fe20000000022 */
[----:B0-----:R-:W-:-:S04]  /*1450*/  IADD3 R24, P3, R24, UR4, RZ ;  /* 0x0000000418187c10 */ /* 0x001fc8000ff7e0ff */
[----:B------:R-:W-:-:S05]  /*1460*/  IADD3.X R25, R25, UR7, RZ, P3, !PT ;  /* 0x0000000719197c10 */ /* 0x000fca0009ffe4ff */
[----:B------:R0:W3:Y:S02]  /*1470*/  LDG.E.64 R22, desc[UR8][R24.64] ;  /* 0x0000000818167981 */ /* 0x0000e4000c1e1b00 */
[----:B0-----:R-:W-:-:S04]  /*1480*/  IADD3 R24, P3, R24, UR4, RZ ;  /* 0x0000000418187c10 */ /* 0x001fc8000ff7e0ff */
[----:B------:R-:W-:-:S05]  /*1490*/  IADD3.X R25, R25, UR7, RZ, P3, !PT ;  /* 0x0000000719197c10 */ /* 0x000fca0009ffe4ff */
[----:B------:R0:W4:Y:S01]  /*14a0*/  LDG.E.64 R36, desc[UR8][R24.64] ;  /* 0x0000000818247981 */ /* 0x000122000c1e1b00 */
[----:B--2---:R-:W-:-:S08]  /*14b0*/  DADD R20, R34, R20 ;  /* 0x0000000022147229 */ /* 0x004fd00000000014 */
[----:B---3--:R-:W-:Y:S01]  /*14c0*/  DADD R22, R20, R22 ;  /* 0x0000000014167229 */ /* 0x008fe20000000016 */
[----:B------:R-:W-:-:S05]  /*14d0*/  VIADD R20, R32, 0xc ;  /* 0x0000000c20147836 */ /* 0x000fca0000000000 */
[----:B------:R-:W-:-:S03]  /*14e0*/  SHF.R.S32.HI R21, RZ, 0x1f, R20 ;  /* 0x0000001fff157819 */ /* 0x000fc60000011414 */
[----:B------:R-:W-:-:S04]  /*14f0*/  IMAD.WIDE.U32 R20, R16, UR10, R20 ;  /* 0x0000000a10147c25 */ /* 0x000fc8000f8e0014 */
[----:B------:R-:W-:Y:S01]  /*1500*/  IMAD.IADD R26, R26, 0x1, R21 ;  /* 0x000000011a1a7824 */ /* 0x000fe200078e0215 */
[----:B------:R-:W-:-:S03]  /*1510*/  IADD3 R34, P3, R24, UR4, RZ ;  /* 0x0000000418227c10 */ /* 0x000fc6000ff7e0ff */
[----:B------:R-:W-:Y:S01]  /*1520*/  IMAD R21, R26, UR12, RZ ;  /* 0x0000000c1a157c24 */ /* 0x000fe2000f8e02ff */
[----:B------:R-:W-:Y:S01]  /*1530*/  IADD3.X R35, R25, UR7, RZ, P3, !PT ;  /* 0x0000000719237c10 */ /* 0x000fe20009ffe4ff */
[----:B------:R-:W-:-:S04]  /*1540*/  IMAD.WIDE.U32 R18, R20, UR12, R18 ;  /* 0x0000000c14127c25 */ /* 0x000fc8000f8e0012 */
[----:B------:R-:W-:Y:S01]  /*1550*/  IMAD R21, R20, UR13, R21 ;  /* 0x0000000d14157c24 */ /* 0x000fe2000f8e0215 */
[----:B------:R-:W-:Y:S01]  /*1560*/  LEA R20, P3, R18, UR14, 0x3 ;  /* 0x0000000e12147c11 */ /* 0x000fe2000f8618ff */
[----:B------:R-:W2:Y:S02]  /*1570*/  LDG.E.64 R34, desc[UR8][R34.64] ;  /* 0x0000000822227981 */ /* 0x000ea4000c1e1b00 */
[----:B------:R-:W-:-:S05]  /*1580*/  IMAD.IADD R19, R19, 0x1, R21 ;  /* 0x0000000113137824 */ /* 0x000fca00078e0215 */
[----:B------:R-:W-:Y:S02]  /*1590*/  LEA.HI.X R21, R18, UR15, R19, 0x3, P3 ;  /* 0x0000000f12157c11 */ /* 0x000fe400098f1c13 */
[----:B0-----:R-:W-:-:S03]  /*15a0*/  IADD3 R24, P3, R20, UR4, RZ ;  /* 0x0000000414187c10 */ /* 0x001fc6000ff7e0ff */
[----:B------:R0:W3:Y:S01]  /*15b0*/  LDG.E.64 R18, desc[UR8][R20.64] ;  /* 0x0000000814127981 */ /* 0x0000e2000c1e1b00 */
[----:B------:R-:W-:Y:S01]  /*15c0*/  IADD3.X R25, R21, UR7, RZ, P3, !PT ;  /* 0x0000000715197c10 */ /* 0x000fe20009ffe4ff */
[----:B----4-:R-:W-:-:S04]  /*15d0*/  DADD R36, R22, R36 ;  /* 0x0000000016247229 */ /* 0x010fc80000000024 */
[----:B------:R1:W4:Y:S01]  /*15e0*/  LDG.E.64 R22, desc[UR8][R24.64] ;  /* 0x0000000818167981 */ /* 0x000322000c1e1b00 */
[----:B0-----:R-:W-:-:S04]  /*15f0*/  IADD3 R20, P3, R24, UR4, RZ ;  /* 0x0000000418147c10 */ /* 0x001fc8000ff7e0ff */
[----:B------:R-:W-:Y:S02]  /*1600*/  IADD3.X R21, R25, UR7, RZ, P3, !PT ;  /* 0x0000000719157c10 */ /* 0x000fe40009ffe4ff */
[----:B-1----:R-:W-:-:S03]  /*1610*/  IADD3 R24, P3, R20, UR4, RZ ;  /* 0x0000000414187c10 */ /* 0x002fc6000ff7e0ff */
[----:B------:R-:W5:Y:S01]  /*1620*/  LDG.E.64 R26, desc[UR8][R20.64] ;  /* 0x00000008141a7981 */ /* 0x000f62000c1e1b00 */
[----:B------:R-:W-:-:S06]  /*1630*/  IADD3.X R25, R21, UR7, RZ, P3, !PT ;  /* 0x0000000715197c10 */ /* 0x000fcc0009ffe4ff */
[----:B------:R-:W5:Y:S01]  /*1640*/  LDG.E.64 R24, desc[UR8][R24.64] ;  /* 0x0000000818187981 */ /* 0x000f62000c1e1b00 */
[----:B------:R-:W-:-:S05]  /*1650*/  VIADD R32, R32, 0x10 ;  /* 0x0000001020207836 */ /* 0x000fca0000000000 */
[----:B------:R-:W-:Y:S01]  /*1660*/  ISETP.GE.AND P3, PT, R32, R33, PT ;  /* 0x000000212000720c */ /* 0x000fe20003f66270 */
[----:B--2---:R-:W-:-:S08]  /*1670*/  DADD R34, R36, R34 ;  /* 0x0000000024227229 */ /* 0x004fd00000000022 */
[----:B---3--:R-:W-:-:S08]  /*1680*/  DADD R18, R34, R18 ;  /* 0x0000000022127229 */ /* 0x008fd00000000012 */
[----:B----4-:R-:W-:-:S08]  /*1690*/  DADD R18, R18, R22 ;  /* 0x0000000012127229 */ /* 0x010fd00000000016 */
[----:B-----5:R-:W-:-:S08]  /*16a0*/  DADD R18, R18, R26 ;  /* 0x0000000012127229 */ /* 0x020fd0000000001a */
[----:B------:R-:W-:Y:S01]  /*16b0*/  DADD R24, R18, R24 ;  /* 0x0000000012187229 */ /* 0x000fe20000000018 */
[----:B------:R-:W-:Y:S10]  /*16c0*/  @!P3 BRA `(.L_x_1768) ;  /* 0xfffffff80058b947 */ /* 0x000ff4000383ffff */
.L_x_1767:
[----:B------:R-:W-:Y:S05]  /*16d0*/  BSYNC B3 ;  /* 0x0000000000037941 */ /* 0x000fea0003800000 */
.L_x_1766:
        /* <DEDUP_REMOVED lines=21> */
[----:B------:R0:W2:Y:S01]  /*1830*/  LDG.E.64 R34, desc[UR8][R20.64] ;  /* 0x0000000814227981 */ /* 0x0000a2000c1e1b00 */
[----:B------:R-:W-:-:S04]  /*1840*/  IADD3 R22, P0, R20, UR4, RZ ;  /* 0x0000000414167c10 */ /* 0x000fc8000ff1e0ff */
[----:B------:R-:W-:Y:S02]  /*1850*/  IADD3.X R23, R21, UR7, RZ, P0, !PT ;  /* 0x0000000715177c10 */ /* 0x000fe400087fe4ff */
[----:B0-----:R-:W-:-:S03]  /*1860*/  IADD3 R20, P0, R22, UR4, RZ ;  /* 0x0000000416147c10 */ /* 0x001fc6000ff1e0ff */
[----:B------:R-:W3:Y:S01]  /*1870*/  LDG.E.64 R26, desc[UR8][R22.64] ;  /* 0x00000008161a7981 */ /* 0x000ee2000c1e1b00 */
[----:B------:R-:W-:-:S05]  /*1880*/  IADD3.X R21, R23, UR7, RZ, P0, !PT ;  /* 0x0000000717157c10 */ /* 0x000fca00087fe4ff */
[----:B------:R0:W4:Y:S01]  /*1890*/  LDG.E.64 R22, desc[UR8][R20.64] ;  /* 0x0000000814167981 */ /* 0x000122000c1e1b00 */
[----:B--2---:R-:W-:Y:S01]  /*18a0*/  DADD R34, R24, R34 ;  /* 0x0000000018227229 */ /* 0x004fe20000000022 */
[----:B------:R-:W-:-:S04]  /*18b0*/  IADD3 R24, R32, 0x4, RZ ;  /* 0x0000000420187810 */ /* 0x000fc80007ffe0ff */
[----:B------:R-:W-:-:S03]  /*18c0*/  SHF.R.S32.HI R25, RZ, 0x1f, R24 ;  /* 0x0000001fff197819 */ /* 0x000fc60000011418 */
[----:B------:R-:W-:-:S04]  /*18d0*/  IMAD.WIDE.U32 R24, R16, UR10, R24 ;  /* 0x0000000a10187c25 */ /* 0x000fc8000f8e0018 */
[----:B------:R-:W-:Y:S02]  /*18e0*/  IMAD.IADD R33, R33, 0x1, R25 ;  /* 0x0000000121217824 */ /* 0x000fe400078e0219 */
[----:B------:R-:W-:-:S04]  /*18f0*/  IMAD.WIDE.U32 R18, R24, UR12, R18 ;  /* 0x0000000c18127c25 */ /* 0x000fc8000f8e0012 */
[----:B------:R-:W-:-:S04]  /*1900*/  IMAD R33, R33, UR12, RZ ;  /* 0x0000000c21217c24 */ /* 0x000fc8000f8e02ff */
[----:B------:R-:W-:Y:S01]  /*1910*/  IMAD R33, R24, UR13, R33 ;  /* 0x0000000d18217c24 */ /* 0x000fe2000f8e0221 */
[----:B------:R-:W-:-:S03]  /*1920*/  IADD3 R24, P0, R20, UR4, RZ ;  /* 0x0000000414187c10 */ /* 0x000fc6000ff1e0ff */
[----:B------:R-:W-:Y:S01]  /*1930*/  IMAD.IADD R19, R19, 0x1, R33 ;  /* 0x0000000113137824 */ /* 0x000fe200078e0221 */
[----:B------:R-:W-:Y:S02]  /*1940*/  IADD3.X R25, R21, UR7, RZ, P0, !PT ;  /* 0x0000000715197c10 */ /* 0x000fe400087fe4ff */
[----:B0-----:R-:W-:-:S04]  /*1950*/  LEA R20, P0, R18, UR14, 0x3 ;  /* 0x0000000e12147c11 */ /* 0x001fc8000f8018ff */
[----:B------:R-:W-:Y:S02]  /*1960*/  LEA.HI.X R21, R18, UR15, R19, 0x3, P0 ;  /* 0x0000000f12157c11 */ /* 0x000fe400080f1c13 */
[----:B------:R0:W2:Y:S01]  /*1970*/  LDG.E.64 R18, desc[UR8][R24.64] ;  /* 0x0000000818127981 */ /* 0x0000a2000c1e1b00 */
[----:B---3--:R-:W-:-:S03]  /*1980*/  DADD R34, R34, R26 ;  /* 0x0000000022227229 */ /* 0x008fc6000000001a */
[----:B------:R1:W3:Y:S01]  /*1990*/  LDG.E.64 R26, desc[UR8][R20.64] ;  /* 0x00000008141a7981 */ /* 0x0002e2000c1e1b00 */
[----:B0-----:R-:W-:-:S04]  /*19a0*/  IADD3 R24, P0, R20, UR4, RZ ;  /* 0x0000000414187c10 */ /* 0x001fc8000ff1e0ff */
[----:B------:R-:W-:Y:S01]  /*19b0*/  IADD3.X R25, R21, UR7, RZ, P0, !PT ;  /* 0x0000000715197c10 */ /* 0x000fe200087fe4ff */
[----:B----4-:R-:W-:Y:S01]  /*19c0*/  DADD R34, R34, R22 ;  /* 0x0000000022227229 */ /* 0x010fe20000000016 */
[----:B-1----:R-:W-:-:S03]  /*19d0*/  IADD3 R20, P0, R24, UR4, RZ ;  /* 0x0000000418147c10 */ /* 0x002fc6000ff1e0ff */
[----:B------:R0:W4:Y:S01]  /*19e0*/  LDG.E.64 R22, desc[UR8][R24.64] ;  /* 0x0000000818167981 */ /* 0x000122000c1e1b00 */
[----:B------:R-:W-:-:S05]  /*19f0*/  IADD3.X R21, R25, UR7, RZ, P0, !PT ;  /* 0x0000000719157c10 */ /* 0x000fca00087fe4ff */
[----:B------:R-:W5:Y:S01]  /*1a00*/  LDG.E.64 R36, desc[UR8][R20.64] ;  /* 0x0000000814247981 */ /* 0x000f62000c1e1b00 */
[----:B0-----:R-:W-:-:S04]  /*1a10*/  IADD3 R24, P0, R20, UR4, RZ ;  /* 0x0000000414187c10 */ /* 0x001fc8000ff1e0ff */
[----:B------:R-:W-:-:S06]  /*1a20*/  IADD3.X R25, R21, UR7, RZ, P0, !PT ;  /* 0x0000000715197c10 */ /* 0x000fcc00087fe4ff */
[----:B------:R-:W5:Y:S01]  /*1a30*/  LDG.E.64 R24, desc[UR8][R24.64] ;  /* 0x0000000818187981 */ /* 0x000f62000c1e1b00 */
[----:B------:R-:W-:Y:S01]  /*1a40*/  PLOP3.LUT P0, PT, PT, PT, PT, 0x8, 0x0 ;  /* 0x000000000000781c */ /* 0x000fe20003f0e170 */
[----:B------:R-:W-:Y:S01]  /*1a50*/  VIADD R32, R32, 0x8 ;  /* 0x0000000820207836 */ /* 0x000fe20000000000 */
[----:B--2---:R-:W-:-:S08]  /*1a60*/  DADD R18, R34, R18 ;  /* 0x0000000022127229 */ /* 0x004fd00000000012 */
[----:B---3--:R-:W-:-:S08]  /*1a70*/  DADD R18, R18, R26 ;  /* 0x0000000012127229 */ /* 0x008fd0000000001a */
[----:B----4-:R-:W-:-:S08]  /*1a80*/  DADD R18, R18, R22 ;  /* 0x0000000012127229 */ /* 0x010fd00000000016 */
[----:B-----5:R-:W-:-:S08]  /*1a90*/  DADD R18, R18, R36 ;  /* 0x0000000012127229 */ /* 0x020fd00000000024 */
[----:B------:R-:W-:-:S11]  /*1aa0*/  DADD R24, R18, R24 ;  /* 0x0000000012187229 */ /* 0x000fd60000000018 */
.L_x_1770:
[----:B------:R-:W-:Y:S05]  /*1ab0*/  BSYNC B3 ;  /* 0x0000000000037941 */ /* 0x000fea0003800000 */
.L_x_1769:
        /* <DEDUP_REMOVED lines=11> */
[----:B------:R-:W-:Y:S02]  /*1b70*/  IMAD R19, R16, UR10, RZ ;  /* 0x0000000a10137c24 */ /* 0x000fe4000f8e02ff */
[----:B------:R-:W-:-:S04]  /*1b80*/  IMAD.WIDE.U32 R16, R18, UR10, R30 ;  /* 0x0000000a12107c25 */ /* 0x000fc8000f8e001e */
[----:B------:R-:W-:Y:S01]  /*1b90*/  IMAD R19, R18, UR11, R19 ;  /* 0x0000000b12137c24 */ /* 0x000fe2000f8e0213 */
[----:B------:R-:W-:Y:S02]  /*1ba0*/  ULDC.64 UR10, c[0x0][0x218] ;  /* 0x00008600000a7ab9 */ /* 0x000fe40000000a00 */
[----:B------:R-:W-:Y:S01]  /*1bb0*/  LEA R18, P0, R16, UR10, 0x3 ;  /* 0x0000000a10127c11 */ /* 0x000fe2000f8018ff */
[----:B------:R-:W-:-:S05]  /*1bc0*/  IMAD.IADD R17, R17, 0x1, R19 ;  /* 0x0000000111117824 */ /* 0x000fca00078e0213 */
[----:B------:R-:W-:Y:S02]  /*1bd0*/  LEA.HI.X R19, R16, UR11, R17, 0x3, P0 ;  /* 0x0000000b10137c11 */ /* 0x000fe400080f1c11 */
[----:B------:R-:W-:-:S03]  /*1be0*/  IADD3 R16, P0, R18, UR4, RZ ;  /* 0x0000000412107c10 */ /* 0x000fc6000ff1e0ff */
[----:B------:R0:W2:Y:S01]  /*1bf0*/  LDG.E.64 R26, desc[UR8][R18.64] ;  /* 0x00000008121a7981 */ /* 0x0000a2000c1e1b00 */
[----:B------:R-:W-:-:S05]  /*1c00*/  IADD3.X R17, R19, UR7, RZ, P0, !PT ;  /* 0x0000000713117c10 */ /* 0x000fca00087fe4ff */
[----:B------:R1:W3:Y:S01]  /*1c10*/  LDG.E.64 R22, desc[UR8][R16.64] ;  /* 0x0000000810167981 */ /* 0x0002e2000c1e1b00 */
[----:B0-----:R-:W-:-:S04]  /*1c20*/  IADD3 R18, P0, R16, UR4, RZ ;  /* 0x0000000410127c10 */ /* 0x001fc8000ff1e0ff */
[----:B------:R-:W-:Y:S02]  /*1c30*/  IADD3.X R19, R17, UR7, RZ, P0, !PT ;  /* 0x0000000711137c10 */ /* 0x000fe400087fe4ff */
[----:B-1----:R-:W-:-:S03]  /*1c40*/  IADD3 R16, P0, R18, UR4, RZ ;  /* 0x0000000412107c10 */ /* 0x002fc6000ff1e0ff */
[----:B------:R-:W4:Y:S01]  /*1c50*/  LDG.E.64 R20, desc[UR8][R18.64] ;  /* 0x0000000812147981 */ /* 0x000f22000c1e1b00 */
[----:B------:R-:W-:-:S06]  /*1c60*/  IADD3.X R17, R19, UR7, RZ, P0, !PT ;  /* 0x0000000713117c10 */ /* 0x000fcc00087fe4ff */
[----:B------:R-:W5:Y:S01]  /*1c70*/  LDG.E.64 R16, desc[UR8][R16.64] ;  /* 0x0000000810107981 */ /* 0x000f62000c1e1b00 */
[----:B--2---:R-:W-:-:S08]  /*1c80*/  DADD R26, R24, R26 ;  /* 0x00000000181a7229 */ /* 0x004fd0000000001a */
[----:B---3--:R-:W-:-:S08]  /*1c90*/  DADD R22, R26, R22 ;  /* 0x000000001a167229 */ /* 0x008fd00000000016 */
[----:B----4-:R-:W-:-:S08]  /*1ca0*/  DADD R20, R22, R20 ;  /* 0x0000000016147229 */ /* 0x010fd00000000014 */
[----:B-----5:R-:W-:-:S11]  /*1cb0*/  DADD R24, R20, R16 ;  /* 0x0000000014187229 */ /* 0x020fd60000000010 */
.L_x_1765:
[----:B------:R-:W-:Y:S05]  /*1cc0*/  BSYNC B2 ;  /* 0x0000000000027941 */ /* 0x000fea0003800000 */
.L_x_1764:
[----:B------:R-:W-:Y:S05]  /*1cd0*/  @!P2 BRA `(.L_x_1771) ;  /* 0xffffffec00c4a947 */ /* 0x000fea000383ffff */
[----:B------:R-:W-:Y:S05]  /*1ce0*/  BSYNC B1 ;  /* 0x0000000000017941 */ /* 0x000fea0003800000 */
.L_x_1761:
        /* <DEDUP_REMOVED lines=24> */
[----:B------:R-:W-:Y:S05]  /*1e70*/  CALL.REL.NOINC `($__internal_28_$__cuda_sm20_div_rn_f64_full) ;  /* 0x0000001800fc7944 */ /* 0x000fea0003c00000 */
.L_x_1773:
[----:B------:R-:W-:Y:S05]  /*1e80*/  BSYNC B1 ;  /* 0x0000000000017941 */ /* 0x000fea0003800000 */
.L_x_1772:
[----:B------:R-:W-:Y:S01]  /*1e90*/  ULDC.64 UR10, c[0x0][0x258] ;  /* 0x00009600000a7ab9 */ /* 0x000fe20000000a00 */
[----:B------:R-:W-:Y:S02]  /*1ea0*/  SHF.R.S32.HI R7, RZ, 0x1f, R0 ;  /* 0x0000001fff077819 */ /* 0x000fe40000011400 */
[----:B------:R-:W-:-:S04]  /*1eb0*/  LEA R6, P0, R0, UR10, 0x3 ;  /* 0x0000000a00067c11 */ /* 0x000fc8000f8018ff */
[----:B------:R-:W-:-:S05]  /*1ec0*/  LEA.HI.X R7, R0, UR11, R7, 0x3, P0 ;  /* 0x0000000b00077c11 */ /* 0x000fca00080f1c07 */
[----:B------:R0:W-:Y:S01]  /*1ed0*/  STG.E.64 desc[UR8][R6.64], R4 ;  /* 0x0000000406007986 */ /* 0x0001e2000c101b08 */
[----:B------:R-:W-:Y:S05]  /*1ee0*/  BRA `(.L_x_1774) ;  /* 0x0000000000147947 */ /* 0x000fea0003800000 */
.L_x_1760:
[----:B------:R-:W-:Y:S01]  /*1ef0*/  ULDC.64 UR10, c[0x0][0x258] ;  /* 0x00009600000a7ab9 */ /* 0x000fe20000000a00 */
[----:B------:R-:W-:Y:S02]  /*1f00*/  SHF.R.S32.HI R5, RZ, 0x1f, R0 ;  /* 0x0000001fff057819 */ /* 0x000fe40000011400 */
[----:B------:R-:W-:-:S04]  /*1f10*/  LEA R4, P0, R0, UR10, 0x3 ;  /* 0x0000000a00047c11 */ /* 0x000fc8000f8018ff */
[----:B------:R-:W-:-:S05]  /*1f20*/  LEA.HI.X R5, R0, UR11, R5, 0x3, P0 ;  /* 0x0000000b00057c11 */ /* 0x000fca00080f1c05 */
[----:B------:R1:W-:Y:S04]  /*1f30*/  STG.E.64 desc[UR8][R4.64], RZ ;  /* 0x000000ff04007986 */ /* 0x0003e8000c101b08 */
.L_x_1774:
[----:B------:R-:W-:Y:S05]  /*1f40*/  BSYNC B0 ;  /* 0x0000000000007941 */ /* 0x000fea0003800000 */
.L_x_1759:
        /* <DEDUP_REMOVED lines=8> */
.L_x_1749:
[----:B------:R-:W-:Y:S02]  /*1fd0*/  USHF.L.U64.HI UR5, UR6, 0x3, UR7 ;  /* 0x0000000306057899 */ /* 0x000fe40008010207 */
[----:B------:R-:W-:-:S12]  /*1fe0*/  USHF.L.U32 UR4, UR6, 0x3, URZ ;  /* 0x0000000306047899 */ /* 0x000fd8000800063f */
.L_x_1801:
        /* <DEDUP_REMOVED lines=18> */
.L_x_1777:
        /* <DEDUP_REMOVED lines=22> */
.L_x_1778:
[----:B------:R-:W-:Y:S05]  /*2270*/  BSYNC B0 ;  /* 0x0000000000007941 */ /* 0x000fea0003800000 */
.L_x_1776:
        /* <DEDUP_REMOVED lines=18> */
.L_x_1780:
        /* <DEDUP_REMOVED lines=22> */
[----:B------:R-:W-:-:S07]  /*2500*/  IMAD.MOV.U32 R14, RZ, RZ, R5 ;  /* 0x000000ffff0e7224 */ /* 0x000fce00078e0005 */
.L_x_1781:
[----:B------:R-:W-:Y:S05]  /*2510*/  BSYNC B0 ;  /* 0x0000000000007941 */ /* 0x000fea0003800000 */
.L_x_1779:
        /* <DEDUP_REMOVED lines=14> */
[----:B------:R-:W-:Y:S01]  /*2600*/  IMAD R15, R15, UR6, R14 ;  /* 0x000000060f0f7c24 */ /* 0x000fe2000f8e020e */
[----:B------:R-:W-:Y:S06]  /*2610*/  BRA `(.L_x_1784) ;  /* 0x0000000000547947 */ /* 0x000fec0003800000 */
.L_x_1783:
[----:B------:R-:W-:Y:S01]  /*2620*/  ULDC UR6, c[0x0][0x238] ;  /* 0x00008e0000067ab9 */ /* 0x000fe20000000800 */
[----:B------:R-:W-:Y:S01]  /*2630*/  HFMA2.MMA R6, -RZ, RZ, 0, 0 ;  /* 0x00000000ff067435 */ /* 0x000fe200000001ff */
        /* <DEDUP_REMOVED lines=19> */
.L_x_1784:
[----:B------:R-:W-:Y:S05]  /*2770*/  BSYNC B0 ;  /* 0x0000000000007941 */ /* 0x000fea0003800000 */
.L_x_1782:
        /* <DEDUP_REMOVED lines=13> */
[----:B------:R-:W-:Y:S01]  /*2850*/  VIMNMX R8, RZ, R12, !PT ;  /* 0x0000000cff087248 */ /* 0x000fe20007fe0100 */
[----:B--2---:R-:W-:Y:S01]  /*2860*/  IMAD.IADD R13, R16, 0x1, R11 ;  /* 0x00000001100d7824 */ /* 0x004fe200078e020b */
[----:B------:R-:W-:Y:S01]  /*2870*/  VIMNMX R7, R7, UR6, PT ;  /* 0x0000000607077c48 */ /* 0x000fe2000bfe0100 */
[----:B------:R-:W-:-:S03]  /*2880*/  ULDC UR6, c[0x0][0x230] ;  /* 0x00008c0000067ab9 */ /* 0x000fc60000000800 */
[----:B------:R-:W-:Y:S02]  /*2890*/  VIADDMNMX R30, R12, UR7, R13, PT ;  /* 0x000000070c1e7c46 */ /* 0x000fe4000b80010d */
[----:B------:R-:W-:Y:S02]  /*28a0*/  ISETP.GT.AND P0, PT, R7, R6, PT ;  /* 0x000000060700720c */ /* 0x000fe40003f04270 */
[----:B------:R-:W-:-:S04]  /*28b0*/  VIMNMX R30, R30, UR6, PT ;  /* 0x000000061e1e7c48 */ /* 0x000fc8000bfe0100 */
[----:B------:R-:W-:-:S13]  /*28c0*/  ISETP.LE.OR P0, PT, R30, R8, !P0 ;  /* 0x000000081e00720c */ /* 0x000fda0004703670 */
[----:B------:R-:W-:Y:S05]  /*28d0*/  @P0 BRA `(.L_x_1786) ;  /* 0x00000010002c0947 */ /* 0x000fea0003800000 */
[----:B------:R-:W-:Y:S01]  /*28e0*/  ULDC UR6, c[0x0][0x244] ;  /* 0x0000910000067ab9 */ /* 0x000fe20000000800 */
[----:B------:R-:W0:Y:S01]  /*28f0*/  LDC.64 R14, c[0x0][0x218] ;  /* 0x00008600ff0e7b82 */ /* 0x000e220000000a00 */
[----:B------:R-:W-:Y:S01]  /*2900*/  ULOP3.LUT UR6, URZ, UR6, URZ, 0x33, !UPT ;  /* 0x000000063f067292 */ /* 0x000fe2000f8e333f */
[----:B------:R-:W-:Y:S01]  /*2910*/  IMAD.MOV R10, RZ, RZ, -R19 ;  /* 0x000000ffff0a7224 */ /* 0x000fe200078e0a13 */
[----:B------:R-:W-:Y:S01]  /*2920*/  LOP3.LUT R16, RZ, R16, RZ, 0x33, !PT ;  /* 0x00000010ff107212 */ /* 0x000fe200078e33ff */
[----:B------:R-:W-:Y:S01]  /*2930*/  BSSY B1, `(.L_x_1787) ;  /* 0x00000e4000017945 */ /* 0x000fe20003800000 */
[----:B------:R-:W-:Y:S01]  /*2940*/  IADD3 R31, R8, 0x3, RZ ;  /* 0x00000003081f7810 */ /* 0x000fe20007ffe0ff */
[----:B------:R-:W-:Y:S01]  /*2950*/  IMAD.MOV.U32 R32, RZ, RZ, R6 ;  /* 0x000000ffff207224 */ /* 0x000fe200078e0006 */
[----:B------:R-:W-:Y:S01]  /*2960*/  CS2R R20, SRZ ;  /* 0x0000000000147805 */ /* 0x000fe2000001ff00 */
[----:B------:R-:W-:Y:S01]  /*2970*/  VIADD R12, R11, UR6 ;  /* 0x000000060b0c7c36 */ /* 0x000fe20008000000 */
[----:B------:R-:W-:-:S03]  /*2980*/  LOP3.LUT R11, RZ, R13, RZ, 0x33, !PT ;  /* 0x0000000dff0b7212 */ /* 0x000fc600078e33ff */
[----:B------:R-:W-:-:S05]  /*2990*/  IMAD R10, R9, R10, R12 ;  /* 0x0000000a090a7224 */ /* 0x000fca00078e020c */
[----:B------:R-:W-:Y:S02]  /*29a0*/  VIMNMX3 R11, R10, R11, R16, !PT ;  /* 0x0000000b0a0b720f */ /* 0x000fe40007800110 */
[----:B------:R-:W-:Y:S02]  /*29b0*/  LOP3.LUT R10, RZ, R8, RZ, 0x33, !PT ;  /* 0x00000008ff0a7212 */ /* 0x000fe400078e33ff */
[----:B------:R-:W-:-:S03]  /*29c0*/  IADD3 R12, -R11, -0x2, -R8 ;  /* 0xfffffffe0b0c7810 */ /* 0x000fc60007ffe908 */
[----:B------:R-:W-:Y:S01]  /*29d0*/  IMAD.IADD R34, R10, 0x1, -R11 ;  /* 0x000000010a227824 */ /* 0x000fe200078e0a0b */
[----:B------:R-:W-:Y:S01]  /*29e0*/  ISETP.GE.U32.AND P1, PT, R12, 0x3, PT ;  /* 0x000000030c00780c */ /* 0x000fe20003f26070 */
[C---:B------:R-:W-:Y:S02]  /*29f0*/  VIADD R10, R8.reuse, 0x1 ;  /* 0x00000001080a7836 */ /* 0x040fe40000000000 */
[----:B------:R-:W-:Y:S01]  /*2a00*/  VIADD R12, R8, 0x2 ;  /* 0x00000002080c7836 */ /* 0x000fe20000000000 */
[----:B------:R-:W-:Y:S01]  /*2a10*/  LOP3.LUT R34, R34, 0x3, RZ, 0xc0, !PT ;  /* 0x0000000322227812 */ /* 0x000fe200078ec0ff */
[----:B0-----:R-:W-:Y:S01]  /*2a20*/  IMAD.WIDE R14, R4, 0x8, R14 ;  /* 0x00000008040e7825 */ /* 0x001fe200078e020e */
[----:B------:R-:W-:Y:S02]  /*2a30*/  SHF.R.S32.HI R11, RZ, 0x1f, R10 ;  /* 0x0000001fff0b7819 */ /* 0x000fe4000001140a */
[----:B------:R-:W-:-:S07]  /*2a40*/  SHF.R.S32.HI R13, RZ, 0x1f, R12 ;  /* 0x0000001fff0d7819 */ /* 0x000fce000001140c */
.L_x_1797:
        /* <DEDUP_REMOVED lines=15> */
[----:B------:R-:W-:-:S07]  /*2b40*/  SHF.R.S32.HI R9, RZ, 0x1f, R8 ;  /* 0x0000001fff097819 */ /* 0x000fce0000011408 */
[----:B------:R-:W1:Y:S08]  /*2b50*/  LDC.64 R26, c[0x0][0x220] ;  /* 0x00008800ff1a7b82 */ /* 0x000e700000000a00 */
[----:B------:R-:W2:Y:S01]  /*2b60*/  LDC.64 R24, c[0x0][0x218] ;  /* 0x00008600ff187b82 */ /* 0x000ea20000000a00 */
[-C--:B0-----:R-:W-:Y:S02]  /*2b70*/  IMAD R35, R33, R28.reuse, RZ ;  /* 0x0000001c21237224 */ /* 0x081fe400078e02ff */
[----:B------:R-:W-:-:S04]  /*2b80*/  IMAD.WIDE.U32 R36, R16, R28, R8 ;  /* 0x0000001c10247225 */ /* 0x000fc800078e0008 */
[----:B------:R-:W-:-:S04]  /*2b90*/  IMAD R35, R16, R29, R35 ;  /* 0x0000001d10237224 */ /* 0x000fc800078e0223 */
[----:B------:R-:W-:-:S04]  /*2ba0*/  IMAD.IADD R19, R37, 0x1, R35 ;  /* 0x0000000125137824 */ /* 0x000fc800078e0223 */
[----:B-1----:R-:W-:Y:S01]  /*2bb0*/  IMAD R18, R19, R26, RZ ;  /* 0x0000001a13127224 */ /* 0x002fe200078e02ff */
[----:B------:R-:W-:-:S03]  /*2bc0*/  SHF.R.S32.HI R19, RZ, 0x1f, R4 ;  /* 0x0000001fff137819 */ /* 0x000fc60000011404 */
[----:B------:R-:W-:Y:S02]  /*2bd0*/  IMAD R23, R36, R27, R18 ;  /* 0x0000001b24177224 */ /* 0x000fe400078e0212 */
[----:B------:R-:W-:-:S04]  /*2be0*/  IMAD.MOV.U32 R18, RZ, RZ, R4 ;  /* 0x000000ffff127224 */ /* 0x000fc800078e0004 */
[----:B------:R-:W-:-:S04]  /*2bf0*/  IMAD.WIDE.U32 R36, R36, R26, R18 ;  /* 0x0000001a24247225 */ /* 0x000fc800078e0012 */
[----:B------:R-:W-:Y:S01]  /*2c00*/  IMAD.IADD R23, R37, 0x1, R23 ;  /* 0x0000000125177824 */ /* 0x000fe200078e0217 */
[----:B--2---:R-:W-:-:S04]  /*2c10*/  LEA R22, P0, R36, R24, 0x3 ;  /* 0x0000001824167211 */ /* 0x004fc800078018ff */
        /* <DEDUP_REMOVED lines=8> */
[----:B------:R-:W-:Y:S02]  /*2ca0*/  IMAD.IADD R23, R35, 0x1, R23 ;  /* 0x0000000123177824 */ /* 0x000fe400078e0217 */
[----:B------:R-:W-:-:S04]  /*2cb0*/  IMAD.WIDE.U32 R36, R22, R26, R18 ;  /* 0x0000001a16247225 */ /* 0x000fc800078e0012 */
[----:B------:R-:W-:Y:S02]  /*2cc0*/  IMAD R23, R23, R26, RZ ;  /* 0x0000001a17177224 */ /* 0x000fe400078e02ff */
[----:B------:R-:W-:-:S04]  /*2cd0*/  @P0 IMAD.WIDE.U32 R28, R16, R28, R12 ;  /* 0x0000001c101c0225 */ /* 0x000fc800078e000c */
[----:B------:R-:W-:Y:S02]  /*2ce0*/  @P0 IMAD.IADD R29, R35, 0x1, R29 ;  /* 0x00000001231d0824 */ /* 0x000fe400078e021d */
[----:B------:R-:W-:Y:S01]  /*2cf0*/  IMAD R23, R22, R27, R23 ;  /* 0x0000001b16177224 */ /* 0x000fe200078e0217 */
[----:B------:R-:W-:Y:S01]  /*2d00*/  LEA R22, P3, R36, R24, 0x3 ;  /* 0x0000001824167211 */ /* 0x000fe200078618ff */
[-C--:B------:R-:W-:Y:S02]  /*2d10*/  @P0 IMAD R29, R29, R26.reuse, RZ ;  /* 0x0000001a1d1d0224 */ /* 0x080fe400078e02ff */
[----:B------:R-:W-:Y:S02]  /*2d20*/  IMAD.IADD R23, R37, 0x1, R23 ;  /* 0x0000000125177824 */ /* 0x000fe400078e0217 */
[----:B------:R-:W-:-:S03]  /*2d30*/  @P0 IMAD.WIDE.U32 R18, R28, R26, R18 ;  /* 0x0000001a1c120225 */ /* 0x000fc600078e0012 */
[----:B------:R-:W-:Y:S01]  /*2d40*/  LEA.HI.X R23, R36, R25, R23, 0x3, P3 ;  /* 0x0000001924177211 */ /* 0x000fe200018f1c17 */
[----:B------:R-:W-:Y:S01]  /*2d50*/  @P0 IMAD R29, R28, R27, R29 ;  /* 0x0000001b1c1d0224 */ /* 0x000fe200078e021d */
[----:B------:R-:W-:-:S04]  /*2d60*/  @P0 LEA R24, P3, R18, R24, 0x3 ;  /* 0x0000001812180211 */ /* 0x000fc800078618ff */
[----:B------:R-:W-:Y:S01]  /*2d70*/  @P0 IADD3 R19, R19, R29, RZ ;  /* 0x0000001d13130210 */ /* 0x000fe20007ffe0ff */
[----:B------:R-:W2:Y:S03]  /*2d80*/  LDG.E.64 R22, desc[UR8][R22.64] ;  /* 0x0000000816167981 */ /* 0x000ea6000c1e1b00 */
[----:B------:R-:W-:-:S06]  /*2d90*/  @P0 LEA.HI.X R25, R18, R25, R19, 0x3, P3 ;  /* 0x0000001912190211 */ /* 0x000fcc00018f1c13 */
[----:B------:R-:W3:Y:S01]  /*2da0*/  @P0 LDG.E.64 R24, desc[UR8][R24.64] ;  /* 0x0000000818180981 */ /* 0x000ee2000c1e1b00 */
[----:B--2---:R-:W-:Y:S01]  /*2db0*/  DADD R20, R20, R22 ;  /* 0x0000000014147229 */ /* 0x004fe20000000016 */
[----:B------:R-:W-:Y:S02]  /*2dc0*/  IMAD.MOV.U32 R22, RZ, RZ, R12 ;  /* 0x000000ffff167224 */ /* 0x000fe400078e000c */
[----:B------:R-:W-:-:S05]  /*2dd0*/  @P0 IMAD.MOV.U32 R22, RZ, RZ, R31 ;  /* 0x000000ffff160224 */ /* 0x000fca00078e001f */
[----:B---3--:R-:W-:-:S11]  /*2de0*/  @P0 DADD R20, R20, R24 ;  /* 0x0000000014140229 */ /* 0x008fd60000000018 */
.L_x_1789:
[----:B------:R-:W-:Y:S05]  /*2df0*/  BSYNC B2 ;  /* 0x0000000000027941 */ /* 0x000fea0003800000 */
.L_x_1788:
[----:B------:R-:W-:Y:S04]  /*2e00*/  BSSY B2, `(.L_x_1790) ;  /* 0x0000095000027945 */ /* 0x000fe80003800000 */
[----:B------:R-:W-:Y:S05]  /*2e10*/  @!P1 BRA `(.L_x_1791) ;  /* 0x00000008004c9947 */ /* 0x000fea0003800000 */
[----:B------:R-:W-:Y:S01]  /*2e20*/  ULDC.64 UR6, c[0x0][0x230] ;  /* 0x00008c0000067ab9 */ /* 0x000fe20000000a00 */
[--C-:B------:R-:W-:Y:S01]  /*2e30*/  SHF.R.S32.HI R19, RZ, 0x1f, R22.reuse ;  /* 0x0000001fff137819 */ /* 0x100fe20000011416 */
[----:B------:R-:W-:Y:S01]  /*2e40*/  IMAD R33, R33, UR6, RZ ;  /* 0x0000000621217c24 */ /* 0x000fe2000f8e02ff */
[----:B------:R-:W-:Y:S01]  /*2e50*/  BSSY B3, `(.L_x_1792) ;  /* 0x0000056000037945 */ /* 0x000fe20003800000 */
[----:B------:R-:W-:Y:S01]  /*2e60*/  IMAD.MOV.U32 R18, RZ, RZ, R22 ;  /* 0x000000ffff127224 */ /* 0x000fe200078e0016 */
[----:B------:R-:W-:Y:S01]  /*2e70*/  PLOP3.LUT P0, PT, PT, PT, PT, 0x80, 0x0 ;  /* 0x000000000000781c */ /* 0x000fe20003f0f070 */
[C---:B------:R-:W-:Y:S02]  /*2e80*/  IMAD R33, R16.reuse, UR7, R33 ;  /* 0x0000000710217c24 */ /* 0x040fe4000f8e0221 */
[----:B------:R-:W-:Y:S01]  /*2e90*/  IMAD.WIDE.U32 R18, R16, UR6, R18 ;  /* 0x0000000610127c25 */ /* 0x000fe2000f8e0012 */
[----:B------:R-:W-:-:S03]  /*2ea0*/  ULDC.64 UR6, c[0x0][0x220] ;  /* 0x0000880000067ab9 */ /* 0x000fc60000000a00 */
[----:B------:R-:W-:Y:S02]  /*2eb0*/  IMAD.IADD R23, R30, 0x1, -R22 ;  /* 0x000000011e177824 */ /* 0x000fe400078e0a16 */
[----:B------:R-:W-:-:S03]  /*2ec0*/  IMAD.IADD R16, R33, 0x1, R19 ;  /* 0x0000000121107824 */ /* 0x000fc600078e0213 */
[----:B------:R-:W-:Y:S01]  /*2ed0*/  ISETP.GT.AND P3, PT, R23, 0xc, PT ;  /* 0x0000000c1700780c */ /* 0x000fe20003f64270 */
[----:B------:R-:W-:Y:S02]  /*2ee0*/  IMAD R19, R16, UR6, RZ ;  /* 0x0000000610137c24 */ /* 0x000fe4000f8e02ff */
[----:B------:R-:W-:-:S04]  /*2ef0*/  IMAD.WIDE.U32 R16, R18, UR6, RZ ;  /* 0x0000000612107c25 */ /* 0x000fc8000f8e00ff */
[----:B------:R-:W-:Y:S01]  /*2f00*/  IMAD R19, R18, UR7, R19 ;  /* 0x0000000712137c24 */ /* 0x000fe2000f8e0213 */
[----:B------:R-:W-:-:S03]  /*2f10*/  LEA R24, P4, R16, R14, 0x3 ;  /* 0x0000000e10187211 */ /* 0x000fc600078818ff */
[----:B------:R-:W-:-:S05]  /*2f20*/  IMAD.IADD R17, R17, 0x1, R19 ;  /* 0x0000000111117824 */ /* 0x000fca00078e0213 */
[----:B------:R-:W-:Y:S01]  /*2f30*/  LEA.HI.X R17, R16, R15, R17, 0x3, P4 ;  /* 0x0000000f10117211 */ /* 0x000fe200020f1c11 */
[----:B------:R-:W-:Y:S06]  /*2f40*/  @!P3 BRA `(.L_x_1793) ;  /* 0x000000040018b947 */ /* 0x000fec0003800000 */
[----:B------:R-:W-:Y:S01]  /*2f50*/  PLOP3.LUT P0, PT, PT, PT, PT, 0x8, 0x0 ;  /* 0x000000000000781c */ /* 0x000fe20003f0e170 */
[----:B------:R-:W-:-:S12]  /*2f60*/  VIADD R23, R30, 0xfffffff4 ;  /* 0xfffffff41e177836 */ /* 0x000fd80000000000 */
.L_x_1794:
[----:B------:R-:W-:-:S05]  /*2f70*/  IMAD.MOV.U32 R16, RZ, RZ, R24 ;  /* 0x000000ffff107224 */ /* 0x000fca00078e0018 */
[----:B------:R0:W2:Y:S01]  /*2f80*/  LDG.E.64 R36, desc[UR8][R16.64] ;  /* 0x0000000810247981 */ /* 0x0000a2000c1e1b00 */
[----:B------:R-:W-:-:S04]  /*2f90*/  IADD3 R18, P3, R24, UR4, RZ ;  /* 0x0000000418127c10 */ /* 0x000fc8000ff7e0ff */
[----:B------:R-:W-:Y:S02]  /*2fa0*/  IADD3.X R19, R17, UR5, RZ, P3, !PT ;  /* 0x0000000511137c10 */ /* 0x000fe40009ffe4ff */
[----:B0-----:R-:W-:-:S03]  /*2fb0*/  IADD3 R16, P3, R18, UR4, RZ ;  /* 0x0000000412107c10 */ /* 0x001fc6000ff7e0ff */
[----:B------:R-:W3:Y:S01]  /*2fc0*/  LDG.E.64 R26, desc[UR8][R18.64] ;  /* 0x00000008121a7981 */ /* 0x000ee2000c1e1b00 */
[----:B------:R-:W-:Y:S02]  /*2fd0*/  IADD3.X R17, R19, UR5, RZ, P3, !PT ;  /* 0x0000000513117c10 */ /* 0x000fe40009ffe4ff */
[----:B------:R-:W-:-:S03]  /*2fe0*/  IADD3 R28, P3, R16, UR4, RZ ;  /* 0x00000004101c7c10 */ /* 0x000fc6000ff7e0ff */
[----:B------:R0:W4:Y:S01]  /*2ff0*/  LDG.E.64 R24, desc[UR8][R16.64] ;  /* 0x0000000810187981 */ /* 0x000122000c1e1b00 */
[----:B------:R-:W-:-:S05]  /*3000*/  IADD3.X R29, R17, UR5, RZ, P3, !PT ;  /* 0x00000005111d7c10 */ /* 0x000fca0009ffe4ff */
[----:B------:R-:W5:Y:S01]  /*3010*/  LDG.E.64 R18, desc[UR8][R28.64] ;  /* 0x000000081c127981 */ /* 0x000f62000c1e1b00 */
[----:B0-----:R-:W-:-:S04]  /*3020*/  IADD3 R16, P3, R28, UR4, RZ ;  /* 0x000000041c107c10 */ /* 0x001fc8000ff7e0ff */
[----:B------:R-:W-:-:S05]  /*3030*/  IADD3.X R17, R29, UR5, RZ, P3, !PT ;  /* 0x000000051d117c10 */ /* 0x000fca0009ffe4ff */
[----:B------:R-:W5:Y:S01]  /*3040*/  LDG.E.64 R28, desc[UR8][R16.64] ;  /* 0x00000008101c7981 */ /* 0x000f62000c1e1b00 */
[----:B--2---:R-:W-:Y:S01]  /*3050*/  DADD R36, R36, R20 ;  /* 0x0000000024247229 */ /* 0x004fe20000000014 */
[----:B------:R-:W-:-:S04]  /*3060*/  IADD3 R20, P3, R16, UR4, RZ ;  /* 0x0000000410147c10 */ /* 0x000fc8000ff7e0ff */
[----:B------:R-:W-:-:S05]  /*3070*/  IADD3.X R21, R17, UR5, RZ, P3, !PT ;  /* 0x0000000511157c10 */ /* 0x000fca0009ffe4ff */
[----:B------:R0:W2:Y:S01]  /*3080*/  LDG.E.64 R16, desc[UR8][R20.64] ;  /* 0x0000000814107981 */ /* 0x0000a2000c1e1b00 */
[----:B---3--:R-:W-:Y:S01]  /*3090*/  DADD R36, R36, R26 ;  /* 0x0000000024247229 */ /* 0x008fe2000000001a */
[----:B0-----:R-:W-:-:S07]  /*30a0*/  IADD3 R20, P3, R20, UR4, RZ ;  /* 0x0000000414147c10 */ /* 0x001fce000ff7e0ff */
[----:B----4-:R-:W-:Y:S01]  /*30b0*/  DADD R36, R36, R24 ;  /* 0x0000000024247229 */ /* 0x010fe20000000018 */
[----:B------:R-:W-:Y:S02]  /*30c0*/  IADD3.X R21, R21, UR5, RZ, P3, !PT ;  /* 0x0000000515157c10 */ /* 0x000fe40009ffe4ff */
[----:B------:R-:W-:-:S03]  /*30d0*/  IADD3 R24, P3, R20, UR4, RZ ;  /* 0x0000000414187c10 */ /* 0x000fc6000ff7e0ff */
[----:B------:R-:W3:Y:S01]  /*30e0*/  LDG.E.64 R26, desc[UR8][R20.64] ;  /* 0x00000008141a7981 */ /* 0x000ee2000c1e1b00 */
[----:B------:R-:W-:Y:S01]  /*30f0*/  IADD3.X R25, R21, UR5, RZ, P3, !PT ;  /* 0x0000000515197c10 */ /* 0x000fe20009ffe4ff */
[----:B-----5:R-:W-:Y:S01]  /*3100*/  DADD R36, R36, R18 ;  /* 0x0000000024247229 */ /* 0x020fe20000000012 */
[----:B------:R-:W-:-:S03]  /*3110*/  IADD3 R18, P3, R24, UR4, RZ ;  /* 0x0000000418127c10 */ /* 0x000fc6000ff7e0ff */
[----:B------:R0:W4:Y:S01]  /*3120*/  LDG.E.64 R20, desc[UR8][R24.64] ;  /* 0x0000000818147981 */ /* 0x000122000c1e1b00 */
[----:B------:R-:W-:-:S03]  /*3130*/  IADD3.X R19, R25, UR5, RZ, P3, !PT ;  /* 0x0000000519137c10 */ /* 0x000fc60009ffe4ff */
[----:B------:R-:W-:Y:S02]  /*3140*/  DADD R36, R36, R28 ;  /* 0x0000000024247229 */ /* 0x000fe4000000001c */
        /* <DEDUP_REMOVED lines=9> */
[----:B0-----:R-:W-:-:S04]  /*31e0*/  IADD3 R16, P3, R16, UR4, RZ ;  /* 0x0000000410107c10 */ /* 0x001fc8000ff7e0ff */
[----:B------:R-:W-:-:S03]  /*31f0*/  IADD3.X R17, R17, UR5, RZ, P3, !PT ;  /* 0x0000000511117c10 */ /* 0x000fc60009ffe4ff */
[----:B----4-:R-:W-:Y:S02]  /*3200*/  DADD R36, R36, R20 ;  /* 0x0000000024247229 */ /* 0x010fe40000000014 */
[----:B------:R0:W3:Y:S01]  /*3210*/  LDG.E.64 R26, desc[UR8][R16.64] ;  /* 0x00000008101a7981 */ /* 0x0000e2000c1e1b00 */
[----:B------:R-:W-:-:S04]  /*3220*/  IADD3 R20, P3, R16, UR4, RZ ;  /* 0x0000000410147c10 */ /* 0x000fc8000ff7e0ff */
[----:B------:R-:W-:Y:S01]  /*3230*/  IADD3.X R21, R17, UR5, RZ, P3, !PT ;  /* 0x0000000511157c10 */ /* 0x000fe20009ffe4ff */
[----:B-----5:R-:W-:Y:S01]  /*3240*/  DADD R36, R36, R28 ;  /* 0x0000000024247229 */ /* 0x020fe2000000001c */
[----:B0-----:R-:W-:-:S03]  /*3250*/  IADD3 R16, P3, R20, UR4, RZ ;  /* 0x0000000414107c10 */ /* 0x001fc6000ff7e0ff */
[----:B------:R-:W4:Y:S01]  /*3260*/  LDG.E.64 R28, desc[UR8][R20.64] ;  /* 0x00000008141c7981 */ /* 0x000f22000c1e1b00 */
[----:B------:R-:W-:-:S03]  /*3270*/  IADD3.X R17, R21, UR5, RZ, P3, !PT ;  /* 0x0000000515117c10 */ /* 0x000fc60009ffe4ff */
[----:B------:R-:W-:Y:S01]  /*3280*/  DADD R36, R36, R18 ;  /* 0x0000000024247229 */ /* 0x000fe20000000012 */
[----:B------:R-:W-:Y:S01]  /*3290*/  IADD3 R18, P3, R16, UR4, RZ ;  /* 0x0000000410127c10 */ /* 0x000fe2000ff7e0ff */
[----:B------:R0:W5:Y:S03]  /*32a0*/  LDG.E.64 R20, desc[UR8][R16.64] ;  /* 0x0000000810147981 */ /* 0x000166000c1e1b00 */
[----:B------:R-:W-:Y:S02]  /*32b0*/  IADD3.X R19, R17, UR5, RZ, P3, !PT ;  /* 0x0000000511137c10 */ /* 0x000fe40009ffe4ff */
[----:B0-----:R-:W-:-:S04]  /*32c0*/  IADD3 R16, P3, R18, UR4, RZ ;  /* 0x0000000412107c10 */ /* 0x001fc8000ff7e0ff */
[----:B------:R-:W-:Y:S01]  /*32d0*/  IADD3.X R17, R19, UR5, RZ, P3, !PT ;  /* 0x0000000513117c10 */ /* 0x000fe20009ffe4ff */
[----:B--2---:R-:W-:Y:S01]  /*32e0*/  DADD R36, R36, R24 ;  /* 0x0000000024247229 */ /* 0x004fe20000000018 */
[----:B------:R-:W2:Y:S04]  /*32f0*/  LDG.E.64 R24, desc[UR8][R18.64] ;  /* 0x0000000812187981 */ /* 0x000ea8000c1e1b00 */
[----:B------:R0:W2:Y:S03]  /*3300*/  LDG.E.64 R18, desc[UR8][R16.64] ;  /* 0x0000000810127981 */ /* 0x0000a6000c1e1b00 */
[----:B---3--:R-:W-:Y:S01]  /*3310*/  DADD R26, R36, R26 ;  /* 0x00000000241a7229 */ /* 0x008fe2000000001a */
[----:B------:R-:W-:-:S07]  /*3320*/  VIADD R22, R22, 0x10 ;  /* 0x0000001016167836 */ /* 0x000fce0000000000 */
[----:B----4-:R-:W-:Y:S01]  /*3330*/  DADD R26, R26, R28 ;  /* 0x000000001a1a7229 */ /* 0x010fe2000000001c */
[----:B------:R-:W-:-:S07]  /*3340*/  ISETP.GE.AND P3, PT, R22, R23, PT ;  /* 0x000000171600720c */ /* 0x000fce0003f66270 */
[----:B-----5:R-:W-:-:S08]  /*3350*/  DADD R20, R26, R20 ;  /* 0x000000001a147229 */ /* 0x020fd00000000014 */
[----:B--2---:R-:W-:Y:S01]  /*3360*/  DADD R20, R20, R24 ;  /* 0x0000000014147229 */ /* 0x004fe20000000018 */
[----:B------:R-:W-:-:S04]  /*3370*/  IADD3 R24, P4, R16, UR4, RZ ;  /* 0x0000000410187c10 */ /* 0x000fc8000ff9e0ff */
[----:B0-----:R-:W-:-:S03]  /*3380*/  IADD3.X R17, R17, UR5, RZ, P4, !PT ;  /* 0x0000000511117c10 */ /* 0x001fc6000a7fe4ff */
[----:B------:R-:W-:Y:S01]  /*3390*/  DADD R20, R20, R18 ;  /* 0x0000000014147229 */ /* 0x000fe20000000012 */
[----:B------:R-:W-:Y:S10]  /*33a0*/  @!P3 BRA `(.L_x_1794) ;  /* 0xfffffff800f0b947 */ /* 0x000ff4000383ffff */
.L_x_1793:
[----:B------:R-:W-:Y:S05]  /*33b0*/  BSYNC B3 ;  /* 0x0000000000037941 */ /* 0x000fea0003800000 */
.L_x_1792:
[----:B------:R-:W-:Y:S01]  /*33c0*/  IMAD.IADD R16, R30, 0x1, -R22 ;  /* 0x000000011e107824 */ /* 0x000fe200078e0a16 */
[----:B------:R-:W-:Y:S04]  /*33d0*/  BSSY B3, `(.L_x_1795) ;  /* 0x0000026000037945 */ /* 0x000fe80003800000 */
[----:B------:R-:W-:-:S13]  /*33e0*/  ISETP.GT.AND P3, PT, R16, 0x4, PT ;  /* 0x000000041000780c */ /* 0x000fda0003f64270 */
[----:B------:R-:W-:Y:S05]  /*33f0*/  @!P3 BRA `(.L_x_1796) ;  /* 0x00000000008cb947 */ /* 0x000fea0003800000 */
[----:B------:R-:W-:Y:S01]  /*3400*/  IMAD.MOV.U32 R25, RZ, RZ, R17 ;  /* 0x000000ffff197224 */ /* 0x000fe200078e0011 */
[----:B------:R-:W-:-:S04]  /*3410*/  IADD3 R16, P0, R24, UR4, RZ ;  /* 0x0000000418107c10 */ /* 0x000fc8000ff1e0ff */
[----:B------:R-:W2:Y:S01]  /*3420*/  LDG.E.64 R28, desc[UR8][R24.64] ;  /* 0x00000008181c7981 */ /* 0x000ea2000c1e1b00 */
[----:B------:R-:W-:-:S05]  /*3430*/  IADD3.X R17, R17, UR5, RZ, P0, !PT ;  /* 0x0000000511117c10 */ /* 0x000fca00087fe4ff */
[----:B------:R0:W3:Y:S02]  /*3440*/  LDG.E.64 R38, desc[UR8][R16.64] ;  /* 0x0000000810267981 */ /* 0x0000e4000c1e1b00 */
[----:B0-----:R-:W-:-:S04]  /*3450*/  IADD3 R16, P0, R16, UR4, RZ ;  /* 0x0000000410107c10 */ /* 0x001fc8000ff1e0ff */
[----:B------:R-:W-:Y:S02]  /*3460*/  IADD3.X R17, R17, UR5, RZ, P0, !PT ;  /* 0x0000000511117c10 */ /* 0x000fe400087fe4ff */
[----:B------:R-:W-:-:S03]  /*3470*/  IADD3 R18, P0, R16, UR4, RZ ;  /* 0x0000000410127c10 */ /* 0x000fc6000ff1e0ff */
[----:B------:R-:W4:Y:S01]  /*3480*/  LDG.E.64 R24, desc[UR8][R16.64] ;  /* 0x0000000810187981 */ /* 0x000f22000c1e1b00 */
[----:B------:R-:W-:Y:S02]  /*3490*/  IADD3.X R19, R17, UR5, RZ, P0, !PT ;  /* 0x0000000511137c10 */ /* 0x000fe400087fe4ff */
[----:B------:R-:W-:-:S04]  /*34a0*/  IADD3 R26, P0, R18, UR4, RZ ;  /* 0x00000004121a7c10 */ /* 0x000fc8000ff1e0ff */
[----:B------:R-:W-:Y:S01]  /*34b0*/  IADD3.X R27, R19, UR5, RZ, P0, !PT ;  /* 0x00000005131b7c10 */ /* 0x000fe200087fe4ff */
[----:B------:R0:W5:Y:S04]  /*34c0*/  LDG.E.64 R16, desc[UR8][R18.64] ;  /* 0x0000000812107981 */ /* 0x000168000c1e1b00 */
[----:B------:R-:W5:Y:S01]  /*34d0*/  LDG.E.64 R36, desc[UR8][R26.64] ;  /* 0x000000081a247981 */ /* 0x000f62000c1e1b00 */
[----:B0-----:R-:W-:-:S04]  /*34e0*/  IADD3 R18, P0, R26, UR4, RZ ;  /* 0x000000041a127c10 */ /* 0x001fc8000ff1e0ff */
[----:B------:R-:W-:Y:S01]  /*34f0*/  IADD3.X R19, R27, UR5, RZ, P0, !PT ;  /* 0x000000051b137c10 */ /* 0x000fe200087fe4ff */
[----:B--2---:R-:W-:-:S04]  /*3500*/  DADD R20, R20, R28 ;  /* 0x0000000014147229 */ /* 0x004fc8000000001c */
[----:B------:R0:W2:Y:S04]  /*3510*/  LDG.E.64 R28, desc[UR8][R18.64] ;  /* 0x00000008121c7981 */ /* 0x0000a8000c1e1b00 */
[----:B---3--:R-:W-:Y:S01]  /*3520*/  DADD R38, R20, R38 ;  /* 0x0000000014267229 */ /* 0x008fe20000000026 */
[----:B------:R-:W-:-:S04]  /*3530*/  IADD3 R20, P0, R18, UR4, RZ ;  /* 0x0000000412147c10 */ /* 0x000fc8000ff1e0ff */
[----:B------:R-:W-:Y:S02]  /*3540*/  IADD3.X R21, R19, UR5, RZ, P0, !PT ;  /* 0x0000000513157c10 */ /* 0x000fe400087fe4ff */
[----:B0-----:R-:W-:-:S03]  /*3550*/  IADD3 R18, P0, R20, UR4, RZ ;  /* 0x0000000414127c10 */ /* 0x001fc6000ff1e0ff */
[----:B------:R-:W3:Y:S01]  /*3560*/  LDG.E.64 R26, desc[UR8][R20.64] ;  /* 0x00000008141a7981 */ /* 0x000ee2000c1e1b00 */
[----:B------:R-:W-:-:S05]  /*3570*/  IADD3.X R19, R21, UR5, RZ, P0, !PT ;  /* 0x0000000515137c10 */ /* 0x000fca00087fe4ff */
[----:B------:R-:W3:Y:S01]  /*3580*/  LDG.E.64 R20, desc[UR8][R18.64] ;  /* 0x0000000812147981 */ /* 0x000ee2000c1e1b00 */
[----:B----4-:R-:W-:-:S08]  /*3590*/  DADD R24, R38, R24 ;  /* 0x0000000026187229 */ /* 0x010fd00000000018 */
[----:B-----5:R-:W-:-:S08]  /*35a0*/  DADD R16, R24, R16 ;  /* 0x0000000018107229 */ /* 0x020fd00000000010 */
[----:B------:R-:W-:Y:S01]  /*35b0*/  DADD R16, R16, R36 ;  /* 0x0000000010107229 */ /* 0x000fe20000000024 */
[----:B------:R-:W-:Y:S01]  /*35c0*/  IADD3 R24, P3, R18, UR4, RZ ;  /* 0x0000000412187c10 */ /* 0x000fe2000ff7e0ff */
[----:B------:R-:W-:Y:S01]  /*35d0*/  VIADD R22, R22, 0x8 ;  /* 0x0000000816167836 */ /* 0x000fe20000000000 */
[----:B------:R-:W-:-:S05]  /*35e0*/  PLOP3.LUT P0, PT, PT, PT, PT, 0x8, 0x0 ;  /* 0x000000000000781c */ /* 0x000fca0003f0e170 */
[----:B--2---:R-:W-:-:S08]  /*35f0*/  DADD R16, R16, R28 ;  /* 0x0000000010107229 */ /* 0x004fd0000000001c */
[----:B---3--:R-:W-:Y:S01]  /*3600*/  DADD R26, R16, R26 ;  /* 0x00000000101a7229 */ /* 0x008fe2000000001a */
[----:B------:R-:W-:-:S07]  /*3610*/  IADD3.X R17, R19, UR5, RZ, P3, !PT ;  /* 0x0000000513117c10 */ /* 0x000fce0009ffe4ff */
[----:B------:R-:W-:-:S11]  /*3620*/  DADD R20, R26, R20 ;  /* 0x000000001a147229 */ /* 0x000fd60000000014 */
.L_x_1796:
[----:B------:R-:W-:Y:S05]  /*3630*/  BSYNC B3 ;  /* 0x0000000000037941 */ /* 0x000fea0003800000 */
.L_x_1795:
[----:B------:R-:W-:-:S13]  /*3640*/  ISETP.LT.OR P0, PT, R22, R30, P0 ;  /* 0x0000001e1600720c */ /* 0x000fda0000701670 */
[----:B------:R-:W-:Y:S05]  /*3650*/  @!P0 BRA `(.L_x_1791) ;  /* 0x00000000003c8947 */ /* 0x000fea0003800000 */
[----:B------:R-:W-:Y:S02]  /*3660*/  MOV R25, R17 ;  /* 0x0000001100197202 */ /* 0x000fe40000000f00 */
[----:B------:R-:W-:-:S03]  /*3670*/  IADD3 R16, P0, R24, UR4, RZ ;  /* 0x0000000418107c10 */ /* 0x000fc6000ff1e0ff */
[----:B------:R-:W2:Y:S01]  /*3680*/  LDG.E.64 R18, desc[UR8][R24.64] ;  /* 0x0000000818127981 */ /* 0x000ea2000c1e1b00 */
[----:B------:R-:W-:Y:S02]  /*3690*/  IADD3.X R17, R17, UR5, RZ, P0, !PT ;  /* 0x0000000511117c10 */ /* 0x000fe400087fe4ff */
[----:B------:R-:W-:-:S04]  /*36a0*/  IADD3 R22, P0, R16, UR4, RZ ;  /* 0x0000000410167c10 */ /* 0x000fc8000ff1e0ff */
[----:B------:R-:W-:Y:S01]  /*36b0*/  IADD3.X R23, R17, UR5, RZ, P0, !PT ;  /* 0x0000000511177c10 */ /* 0x000fe200087fe4ff */
[----:B------:R0:W3:Y:S04]  /*36c0*/  LDG.E.64 R24, desc[UR8][R16.64] ;  /* 0x0000000810187981 */ /* 0x0000e8000c1e1b00 */
[----:B------:R-:W4:Y:S01]  /*36d0*/  LDG.E.64 R26, desc[UR8][R22.64] ;  /* 0x00000008161a7981 */ /* 0x000f22000c1e1b00 */
[----:B0-----:R-:W-:-:S04]  /*36e0*/  IADD3 R16, P0, R22, UR4, RZ ;  /* 0x0000000416107c10 */ /* 0x001fc8000ff1e0ff */
[----:B------:R-:W-:-:S06]  /*36f0*/  IADD3.X R17, R23, UR5, RZ, P0, !PT ;  /* 0x0000000517117c10 */ /* 0x000fcc00087fe4ff */
[----:B------:R-:W5:Y:S01]  /*3700*/  LDG.E.64 R16, desc[UR8][R16.64] ;  /* 0x0000000810107981 */ /* 0x000f62000c1e1b00 */
[----:B--2---:R-:W-:-:S08]  /*3710*/  DADD R18, R20, R18 ;  /* 0x0000000014127229 */ /* 0x004fd00000000012 */
[----:B---3--:R-:W-:-:S08]  /*3720*/  DADD R18, R18, R24 ;  /* 0x0000000012127229 */ /* 0x008fd00000000018 */
[----:B----4-:R-:W-:-:S08]  /*3730*/  DADD R18, R18, R26 ;  /* 0x0000000012127229 */ /* 0x010fd0000000001a */
[----:B-----5:R-:W-:-:S11]  /*3740*/  DADD R20, R18, R16 ;  /* 0x0000000012147229 */ /* 0x020fd60000000010 */
.L_x_1791:
[----:B------:R-:W-:Y:S05]  /*3750*/  BSYNC B2 ;  /* 0x0000000000027941 */ /* 0x000fea0003800000 */
.L_x_1790:
[----:B------:R-:W-:Y:S05]  /*3760*/  @!P2 BRA `(.L_x_1797) ;  /* 0xfffffff000b8a947 */ /* 0x000fea000383ffff */
[----:B------:R-:W-:Y:S05]  /*3770*/  BSYNC B1 ;  /* 0x0000000000017941 */ /* 0x000fea0003800000 */
.L_x_1787:
[----:B------:R-:W-:Y:S01]  /*3780*/  ULDC.S8 UR6, c[0x0][0x265] ;  /* 0x0000994000067ab9 */ /* 0x000fe20000000200 */
[----:B------:R-:W-:Y:S01]  /*3790*/  IMAD.IADD R8, R30, 0x1, -R8 ;  /* 0x000000011e087824 */ /* 0x000fe200078e0a08 */
[----:B------:R-:W-:Y:S01]  /*37a0*/  ISETP.NE.AND P0, PT, RZ, UR6, PT ;  /* 0x00000006ff007c0c */ /* 0x000fe2000bf05270 */
[----:B------:R-:W-:Y:S01]  /*37b0*/  IMAD.IADD R7, R7, 0x1, -R6 ;  /* 0x0000000107077824 */ /* 0x000fe200078e0a06 */
[----:B------:R-:W-:Y:S01]  /*37c0*/  FSETP.GEU.AND P1, PT, |R21|, 6.5827683646048100446e-37, PT ;  /* 0x036000001500780b */ /* 0x000fe20003f2e200 */
[----:B------:R-:W-:Y:S01]  /*37d0*/  IMAD.MOV.U32 R4, RZ, RZ, 0x1 ;  /* 0x00000001ff047424 */ /* 0x000fe200078e00ff */
        /* <DEDUP_REMOVED lines=19> */
[----:B------:R-:W-:Y:S05]  /*3910*/  CALL.REL.NOINC `($__internal_28_$__cuda_sm20_div_rn_f64_full) ;  /* 0x0000000000547944 */ /* 0x000fea0003c00000 */
.L_x_1799:
[----:B------:R-:W-:Y:S05]  /*3920*/  BSYNC B1 ;  /* 0x0000000000017941 */ /* 0x000fea0003800000 */
.L_x_1798:
[----:B------:R-:W-:Y:S01]  /*3930*/  ULDC.64 UR6, c[0x0][0x258] ;  /* 0x0000960000067ab9 */ /* 0x000fe20000000a00 */
[----:B------:R-:W-:Y:S02]  /*3940*/  SHF.R.S32.HI R7, RZ, 0x1f, R0 ;  /* 0x0000001fff077819 */ /* 0x000fe40000011400 */
[----:B------:R-:W-:-:S04]  /*3950*/  LEA R6, P0, R0, UR6, 0x3 ;  /* 0x0000000600067c11 */ /* 0x000fc8000f8018ff */
[----:B------:R-:W-:-:S05]  /*3960*/  LEA.HI.X R7, R0, UR7, R7, 0x3, P0 ;  /* 0x0000000700077c11 */ /* 0x000fca00080f1c07 */
[----:B------:R1:W-:Y:S01]  /*3970*/  STG.E.64 desc[UR8][R6.64], R4 ;  /* 0x0000000406007986 */ /* 0x0003e2000c101b08 */
[----:B------:R-:W-:Y:S05]  /*3980*/  BRA `(.L_x_1800) ;  /* 0x0000000000147947 */ /* 0x000fea0003800000 */
.L_x_1786:
[----:B------:R-:W-:Y:S01]  /*3990*/  ULDC.64 UR6, c[0x0][0x258] ;  /* 0x0000960000067ab9 */ /* 0x000fe20000000a00 */
[----:B------:R-:W-:Y:S02]  /*39a0*/  SHF.R.S32.HI R5, RZ, 0x1f, R0 ;  /* 0x0000001fff057819 */ /* 0x000fe40000011400 */
[----:B------:R-:W-:-:S04]  /*39b0*/  LEA R4, P0, R0, UR6, 0x3 ;  /* 0x0000000600047c11 */ /* 0x000fc8000f8018ff */
[----:B------:R-:W-:-:S05]  /*39c0*/  LEA.HI.X R5, R0, UR7, R5, 0x3, P0 ;  /* 0x0000000700057c11 */ /* 0x000fca00080f1c05 */
[----:B------:R0:W-:Y:S04]  /*39d0*/  STG.E.64 desc[UR8][R4.64], RZ ;  /* 0x000000ff04007986 */ /* 0x0001e8000c101b08 */
.L_x_1800:
[----:B------:R-:W-:Y:S05]  /*39e0*/  BSYNC B0 ;  /* 0x0000000000007941 */ /* 0x000fea0003800000 */
.L_x_1785:
        /* <DEDUP_REMOVED lines=8> */
        .weak           $__internal_28_$__cuda_sm20_div_rn_f64_full
        .type           $__internal_28_$__cuda_sm20_div_rn_f64_full,@function
        .size           $__internal_28_$__cuda_sm20_div_rn_f64_full,($__internal_29_$__cuda_sm20_div_s64 - $__internal_28_$__cuda_sm20_div_rn_f64_full)
$__internal_28_$__cuda_sm20_div_rn_f64_full:
[C---:B------:R-:W-:Y:S01]  /*3a70*/  FSETP.GEU.AND P0, PT, |R7|.reuse, 1.469367938527859385e-39, PT ;  /* 0x001000000700780b */ /* 0x040fe20003f0e200 */
[----:B------:R-:W-:Y:S01]  /*3a80*/  IMAD.MOV.U32 R9, RZ, RZ, R21 ;  /* 0x000000ffff097224 */ /* 0x000fe200078e0015 */
[C---:B------:R-:W-:Y:S01]  /*3a90*/  LOP3.LUT R4, R7.reuse, 0x800fffff, RZ, 0xc0, !PT ;  /* 0x800fffff07047812 */ /* 0x040fe200078ec0ff */
[----:B------:R-:W-:Y:S01]  /*3aa0*/  IMAD.MOV.U32 R10, RZ, RZ, 0x1 ;  /* 0x00000001ff0a7424 */ /* 0x000fe200078e00ff */
[----:B------:R-:W-:Y:S01]  /*3ab0*/  LOP3.LUT R22, R7, 0x7ff00000, RZ, 0xc0, !PT ;  /* 0x7ff0000007167812 */ /* 0x000fe200078ec0ff */
[----:B------:R-:W-:Y:S01]  /*3ac0*/  IMAD.MOV.U32 R8, RZ, RZ, R20 ;  /* 0x000000ffff087224 */ /* 0x000fe200078e0014 */
[----:B------:R-:W-:Y:S01]  /*3ad0*/  LOP3.LUT R5, R4, 0x3ff00000, RZ, 0xfc, !PT ;  /* 0x3ff0000004057812 */ /* 0x000fe200078efcff */
[----:B------:R-:W-:Y:S01]  /*3ae0*/  IMAD.MOV.U32 R4, RZ, RZ, R6 ;  /* 0x000000ffff047224 */ /* 0x000fe200078e0006 */
[C---:B------:R-:W-:Y:S01]  /*3af0*/  FSETP.GEU.AND P2, PT, |R9|.reuse, 1.469367938527859385e-39, PT ;  /* 0x001000000900780b */ /* 0x040fe20003f4e200 */
[----:B------:R-:W-:Y:S01]  /*3b00*/  BSSY B2, `(.L_x_1802) ;  /* 0x0000050000027945 */ /* 0x000fe20003800000 */
[----:B------:R-:W-:-:S03]  /*3b10*/  LOP3.LUT R13, R9, 0x7ff00000, RZ, 0xc0, !PT ;  /* 0x7ff00000090d7812 */ /* 0x000fc600078ec0ff */
[----:B------:R-:W-:Y:S01]  /*3b20*/  @!P0 DMUL R4, R6, 8.98846567431157953865e+307 ;  /* 0x7fe0000006048828 */ /* 0x000fe20000000000 */
[----:B------:R-:W-:Y:S01]  /*3b30*/  ISETP.GE.U32.AND P1, PT, R13, R22, PT ;  /* 0x000000160d00720c */ /* 0x000fe20003f26070 */
[----:B------:R-:W-:-:S04]  /*3b40*/  IMAD.MOV.U32 R23, RZ, RZ, R13 ;  /* 0x000000ffff177224 */ /* 0x000fc800078e000d */
[----:B------:R-:W0:Y:S02]  /*3b50*/  MUFU.RCP64H R11, R5 ;  /* 0x00000005000b7308 */ /* 0x000e240000001800 */
[----:B------:R-:W-:Y:S02]  /*3b60*/  @!P2 LOP3.LUT R16, R7, 0x7ff00000, RZ, 0xc0, !PT ;  /* 0x7ff000000710a812 */ /* 0x000fe400078ec0ff */
[----:B------:R-:W-:Y:S02]  /*3b70*/  @!P0 LOP3.LUT R22, R5, 0x7ff00000, RZ, 0xc0, !PT ;  /* 0x7ff0000005168812 */ /* 0x000fe400078ec0ff */
[----:B------:R-:W-:Y:S01]  /*3b80*/  @!P2 ISETP.GE.U32.AND P3, PT, R13, R16, PT ;  /* 0x000000100d00a20c */ /* 0x000fe20003f66070 */
[----:B------:R-:W-:Y:S02]  /*3b90*/  IMAD.MOV.U32 R16, RZ, RZ, 0x1ca00000 ;  /* 0x1ca00000ff107424 */ /* 0x000fe400078e00ff */
[----:B------:R-:W-:Y:S01]  /*3ba0*/  VIADD R24, R22, 0xffffffff ;  /* 0xffffffff16187836 */ /* 0x000fe20000000000 */
[----:B0-----:R-:W-:-:S08]  /*3bb0*/  DFMA R14, R10, -R4, 1 ;  /* 0x3ff000000a0e742b */ /* 0x001fd00000000804 */
[----:B------:R-:W-:-:S08]  /*3bc0*/  DFMA R14, R14, R14, R14 ;  /* 0x0000000e0e0e722b */ /* 0x000fd0000000000e */
[----:B------:R-:W-:Y:S01]  /*3bd0*/  DFMA R18, R10, R14, R10 ;  /* 0x0000000e0a12722b */ /* 0x000fe2000000000a */
[C---:B------:R-:W-:Y:S01]  /*3be0*/  @!P2 SEL R15, R16.reuse, 0x63400000, !P3 ;  /* 0x63400000100fa807 */ /* 0x040fe20005800000 */
[----:B------:R-:W-:Y:S01]  /*3bf0*/  IMAD.MOV.U32 R10, RZ, RZ, R8 ;  /* 0x000000ffff0a7224 */ /* 0x000fe200078e0008 */
[----:B------:R-:W-:Y:S02]  /*3c00*/  SEL R11, R16, 0x63400000, !P1 ;  /* 0x63400000100b7807 */ /* 0x000fe40004800000 */
[--C-:B------:R-:W-:Y:S02]  /*3c10*/  @!P2 LOP3.LUT R15, R15, 0x80000000, R9.reuse, 0xf8, !PT ;  /* 0x800000000f0fa812 */ /* 0x100fe400078ef809 */
[----:B------:R-:W-:Y:S01]  /*3c20*/  LOP3.LUT R11, R11, 0x800fffff, R9, 0xf8, !PT ;  /* 0x800fffff0b0b7812 */ /* 0x000fe200078ef809 */
[----:B------:R-:W-:Y:S01]  /*3c30*/  DFMA R20, R18, -R4, 1 ;  /* 0x3ff000001214742b */ /* 0x000fe20000000804 */
[----:B------:R-:W-:Y:S02]  /*3c40*/  @!P2 LOP3.LUT R15, R15, 0x100000, RZ, 0xfc, !PT ;  /* 0x001000000f0fa812 */ /* 0x000fe400078efcff */
[----:B------:R-:W-:-:S05]  /*3c50*/  @!P2 MOV R14, RZ ;  /* 0x000000ff000ea202 */ /* 0x000fca0000000f00 */
[----:B------:R-:W-:Y:S02]  /*3c60*/  DFMA R20, R18, R20, R18 ;  /* 0x000000141214722b */ /* 0x000fe40000000012 */
[----:B------:R-:W-:-:S08]  /*3c70*/  @!P2 DFMA R10, R10, 2, -R14 ;  /* 0x400000000a0aa82b */ /* 0x000fd0000000080e */
[----:B------:R-:W-:Y:S02]  /*3c80*/  DMUL R14, R20, R10 ;  /* 0x0000000a140e7228 */ /* 0x000fe40000000000 */
[----:B------:R-:W-:-:S05]  /*3c90*/  @!P2 LOP3.LUT R23, R11, 0x7ff00000, RZ, 0xc0, !PT ;  /* 0x7ff000000b17a812 */ /* 0x000fca00078ec0ff */
[----:B------:R-:W-:Y:S01]  /*3ca0*/  VIADD R17, R23, 0xffffffff ;  /* 0xffffffff17117836 */ /* 0x000fe20000000000 */
[----:B------:R-:W-:-:S04]  /*3cb0*/  DFMA R18, R14, -R4, R10 ;  /* 0x800000040e12722b */ /* 0x000fc8000000000a */
[----:B------:R-:W-:-:S04]  /*3cc0*/  ISETP.GT.U32.AND P0, PT, R17, 0x7feffffe, PT ;  /* 0x7feffffe1100780c */ /* 0x000fc80003f04070 */
[----:B------:R-:W-:Y:S01]  /*3cd0*/  ISETP.GT.U32.OR P0, PT, R24, 0x7feffffe, P0 ;  /* 0x7feffffe1800780c */ /* 0x000fe20000704470 */
[----:B------:R-:W-:-:S12]  /*3ce0*/  DFMA R14, R20, R18, R14 ;  /* 0x00000012140e722b */ /* 0x000fd8000000000e */
[----:B------:R-:W-:Y:S05]  /*3cf0*/  @P0 BRA `(.L_x_1803) ;  /* 0x00000000006c0947 */ /* 0x000fea0003800000 */
[----:B------:R-:W-:-:S04]  /*3d00*/  LOP3.LUT R18, R7, 0x7ff00000, RZ, 0xc0, !PT ;  /* 0x7ff0000007127812 */ /* 0x000fc800078ec0ff */
[CC--:B------:R-:W-:Y:S02]  /*3d10*/  VIADDMNMX R8, R13.reuse, -R18.reuse, 0xb9600000, !PT ;  /* 0xb96000000d087446 */ /* 0x0c0fe40007800912 */
[----:B------:R-:W-:Y:S02]  /*3d20*/  ISETP.GE.U32.AND P0, PT, R13, R18, PT ;  /* 0x000000120d00720c */ /* 0x000fe40003f06070 */
[----:B------:R-:W-:Y:S02]  /*3d30*/  VIMNMX R8, R8, 0x46a00000, PT ;  /* 0x46a0000008087848 */ /* 0x000fe40003fe0100 */
[----:B------:R-:W-:-:S05]  /*3d40*/  SEL R13, R16, 0x63400000, !P0 ;  /* 0x63400000100d7807 */ /* 0x000fca0004000000 */
[----:B------:R-:W-:Y:S02]  /*3d50*/  IMAD.IADD R13, R8, 0x1, -R13 ;  /* 0x00000001080d7824 */ /* 0x000fe400078e0a0d */
[----:B------:R-:W-:Y:S02]  /*3d60*/  IMAD.MOV.U32 R8, RZ, RZ, RZ ;  /* 0x000000ffff087224 */ /* 0x000fe400078e00ff */
        /* <DEDUP_REMOVED lines=20> */
.L_x_1803:
        /* <DEDUP_REMOVED lines=12> */
[----:B------:R-:W-:Y:S01]  /*3f70*/  @!P0 IMAD.MOV.U32 R16, RZ, RZ, RZ ;  /* 0x000000ffff108224 */ /* 0x000fe200078e00ff */
[----:B------:R-:W-:-:S03]  /*3f80*/  @P0 MOV R16, RZ ;  /* 0x000000ff00100202 */ /* 0x000fc60000000f00 */
[----:B------:R-:W-:Y:S01]  /*3f90*/  @P0 IMAD.MOV.U32 R17, RZ, RZ, R4 ;  /* 0x000000ffff110224 */ /* 0x000fe200078e0004 */
[----:B------:R-:W-:Y:S06]  /*3fa0*/  BRA `(.L_x_1804) ;  /* 0x0000000000147947 */ /* 0x000fec0003800000 */
.L_x_1806:
[----:B------:R-:W-:Y:S01]  /*3fb0*/  LOP3.LUT R17, R7, 0x80000, RZ, 0xfc, !PT ;  /* 0x0008000007117812 */ /* 0x000fe200078efcff */
[----:B------:R-:W-:Y:S01]  /*3fc0*/  IMAD.MOV.U32 R16, RZ, RZ, R6 ;  /* 0x000000ffff107224 */ /* 0x000fe200078e0006 */
[----:B------:R-:W-:Y:S06]  /*3fd0*/  BRA `(.L_x_1804) ;  /* 0x0000000000087947 */ /* 0x000fec0003800000 */
.L_x_1805:
[----:B------:R-:W-:Y:S01]  /*3fe0*/  LOP3.LUT R17, R9, 0x80000, RZ, 0xfc, !PT ;  /* 0x0008000009117812 */ /* 0x000fe200078efcff */
[----:B------:R-:W-:-:S07]  /*3ff0*/  IMAD.MOV.U32 R16, RZ, RZ, R8 ;  /* 0x000000ffff107224 */ /* 0x000fce00078e0008 */
.L_x_1804:
[----:B------:R-:W-:Y:S05]  /*4000*/  BSYNC B2 ;  /* 0x0000000000027941 */ /* 0x000fea0003800000 */
.L_x_1802:
[----:B------:R-:W-:Y:S02]  /*4010*/  IMAD.MOV.U32 R13, RZ, RZ, 0x0 ;  /* 0x00000000ff0d7424 */ /* 0x000fe400078e00ff */
[----:B------:R-:W-:Y:S02]  /*4020*/  IMAD.MOV.U32 R4, RZ, RZ, R16 ;  /* 0x000000ffff047224 */ /* 0x000fe400078e0010 */
[----:B------:R-:W-:Y:S01]  /*4030*/  IMAD.MOV.U32 R5, RZ, RZ, R17 ;  /* 0x000000ffff057224 */ /* 0x000fe200078e0011 */
[----:B------:R-:W-:Y:S06]  /*4040*/  RET.REL.NODEC R12 `(_ZN2at6native49_GLOBAL__N__3489678a_16_AveragePool2d_cu_fb80407630avg_pool2d_out_cuda_frame_nhwcIddEEviPKT_llliiiiiiiiPS3_ibb) ;  /* 0xffffffbc0cec7950 */ /* 0x000fec0003c3ffff */
        .weak           $__internal_29_$__cuda_sm20_div_s64
        .type           $__internal_29_$__cuda_sm20_div_s64,@function
        .size           $__internal_29_$__cuda_sm20_div_s64,(.L_x_1859 - $__internal_29_$__cuda_sm20_div_s64)
$__internal_29_$__cuda_sm20_div_s64:
        /* <DEDUP_REMOVED lines=34> */
[----:B------:R-:W-:Y:S01]  /*4270*/  IMAD.HI.U32 R16, P1, R21, R23, R16 ;  /* 0x0000001715107227 */ /* 0x000fe20007820010 */
[----:B------:R-:W-:-:S03]  /*4280*/  IADD3.X R17, RZ, ~R8, RZ, P4, !PT ;  /* 0x80000008ff117210 */ /* 0x000fc600027fe4ff */
[----:B------:R-:W-:Y:S01]  /*4290*/  IMAD.HI.U32 R20, R21, R20, RZ ;  /* 0x0000001415147227 */ /* 0x000fe200078e00ff */
[----:B------:R-:W-:Y:S02]  /*42a0*/  IADD3 R16, P2, R13, R16, RZ ;  /* 0x000000100d107210 */ /* 0x000fe40007f5e0ff */
[----:B------:R-:W-:Y:S01]  /*42b0*/  SEL R17, R17, R8, !P3 ;  /* 0x0000000811117207 */ /* 0x000fe20005800000 */
[----:B------:R-:W-:Y:S02]  /*42c0*/  IMAD.X R21, R20, 0x1, R21, P0 ;  /* 0x0000000114157824 */ /* 0x000fe400000e0615 */
[----:B------:R-:W-:-:S03]  /*42d0*/  IMAD.HI.U32 R12, R16, R9, RZ ;  /* 0x00000009100c7227 */ /* 0x000fc600078e00ff */
[----:B------:R-:W-:Y:S01]  /*42e0*/  IADD3.X R20, RZ, RZ, R21, P2, P1 ;  /* 0x000000ffff147210 */ /* 0x000fe200017e2415 */
[----:B------:R-:W-:Y:S02]  /*42f0*/  IMAD.MOV.U32 R13, RZ, RZ, RZ ;  /* 0x000000ffff0d7224 */ /* 0x000fe400078e00ff */
        /* <DEDUP_REMOVED lines=34> */
[----:B------:R-:W-:Y:S01]  /*4520*/  ISETP.NE.AND.EX P0, PT, R6, RZ, PT, P0 ;  /* 0x000000ff0600720c */ /* 0x000fe20003f05300 */
[----:B------:R-:W-:-:S03]  /*4530*/  IMAD.MOV.U32 R6, RZ, RZ, R5 ;  /* 0x000000ffff067224 */ /* 0x000fc600078e0005 */
[----:B------:R-:W-:Y:S01]  /*4540*/  SEL R8, R7, R8, !P1 ;  /* 0x0000000807087207 */ /* 0x000fe20004800000 */
[----:B------:R-:W-:Y:S01]  /*4550*/  IMAD.MOV.U32 R7, RZ, RZ, 0x0 ;  /* 0x00000000ff077424 */ /* 0x000fe200078e00ff */
[----:B------:R-:W-:Y:S02]  /*4560*/  SEL R29, R29, 0xffffffff, P0 ;  /* 0xffffffff1d1d7807 */ /* 0x000fe40000000000 */
[----:B------:R-:W-:Y:S01]  /*4570*/  SEL R8, R8, 0xffffffff, P0 ;  /* 0xffffffff08087807 */ /* 0x000fe20000000000 */
[----:B------:R-:W-:Y:S06]  /*4580*/  RET.REL.NODEC R6 `(_ZN2at6native49_GLOBAL__N__3489678a_16_AveragePool2d_cu_fb80407630avg_pool2d_out_cuda_frame_nhwcIddEEviPKT_llliiiiiiiiPS3_ibb) ;  /* 0xffffffb8069c7950 */ /* 0x000fec0003c3ffff */
.L_x_1807:
        /* <DEDUP_REMOVED lines=15> */
.L_x_1859:


//--------------------- .nv.shared.reserved.0     --------------------------
	.section	.nv.shared.reserved.0,"aw",@nobits
	.weak		__nv_reservedSMEM_offset_0_alias
	.size		__nv_reservedSMEM_offset_0_alias, 0, 0
	.other		__nv_reservedSMEM_offset_0_alias,@"STO_CUDA_RESERVED_SHARED STV_DEFAULT"
__nv_reservedSMEM_offset_0_alias:
	.zero		0


//--------------------- .nv.global                --------------------------
	.section	.nv.global,"aw",@nobits
.nv.global:
	.type		_ZN47_INTERNAL_3489678a_16_AveragePool2d_cu_fb8040764cuda3std3__48in_placeE,@object
	.size		_ZN47_INTERNAL_3489678a_16_AveragePool2d_cu_fb8040764cuda3std3__48in_placeE,(_ZN47_INTERNAL_3489678a_16_AveragePool2d_cu_fb8040764cuda3std6ranges3__45__cpo8distanceE - _ZN47_INTERNAL_3489678a_16_AveragePool2d_cu_fb8040764cuda3std3__48in_placeE)
_ZN47_INTERNAL_3489678a_16_AveragePool2d_cu_fb8040764cuda3std3__48in_placeE:
	.zero		1
	.type		_ZN47_INTERNAL_3489678a_16_AveragePool2d_cu_fb8040764cuda3std6ranges3__45__cpo8distanceE,@object
	.size		_ZN47_INTERNAL_3489678a_16_AveragePool2d_cu_fb8040764cuda3std6ranges3__45__cpo8distanceE,(_ZN47_INTERNAL_3489678a_16_AveragePool2d_cu_fb8040764cuda3std3__45__cpo6cbeginE - _ZN47_INTERNAL_3489678a_16_AveragePool2d_cu_fb8040764cuda3std6ranges3__45__cpo8distanceE)
_ZN47_INTERNAL_3489678a_16_AveragePool2d_cu_fb8040764cuda3std6ranges3__45__cpo8distanceE:
	.zero		1
	.type		_ZN47_INTERNAL_3489678a_16_AveragePool2d_cu_fb8040764cuda3std3__45__cpo6cbeginE,@object
	.size		_ZN47_INTERNAL_3489678a_16_AveragePool2d_cu_fb8040764cuda3std3__45__cpo6cbeginE,(_ZN47_INTERNAL_3489678a_16_AveragePool2d_cu_fb8040764cuda3std6ranges3__45__cpo7advanceE - _ZN47_INTERNAL_3489678a_16_AveragePool2d_cu_fb8040764cuda3std3__45__cpo6cbeginE)
_ZN47_INTERNAL_3489678a_16_AveragePool2d_cu_fb8040764cuda3std3__45__cpo6cbeginE:
	.zero		1
	.type		_ZN47_INTERNAL_3489678a_16_AveragePool2d_cu_fb8040764cuda3std6ranges3__45__cpo7advanceE,@object
	.size		_ZN47_INTERNAL_3489678a_16_AveragePool2d_cu_fb8040764cuda3std6ranges3__45__cpo7advanceE,(_ZN47_INTERNAL_3489678a_16_AveragePool2d_cu_fb8040764cuda3std3__45__cpo7crbeginE - _ZN47_INTERNAL_3489678a_16_AveragePool2d_cu_fb8040764cuda3std6ranges3__45__cpo7advanceE)
_ZN47_INTERNAL_3489678a_16_AveragePool2d_cu_fb8040764cuda3std6ranges3__45__cpo7advanceE:
	.zero		1
	.type		_ZN47_INTERNAL_3489678a_16_AveragePool2d_cu_fb8040764cuda3std3__45__cpo7crbeginE,@object
	.size		_ZN47_INTERNAL_3489678a_16_AveragePool2d_cu_fb8040764cuda3std3__45__cpo7crbeginE,(_ZN47_INTERNAL_3489678a_16_AveragePool2d_cu_fb8040764cuda3std6ranges3__45__cpo4dataE - _ZN47_INTERNAL_3489678a_16_AveragePool2d_cu_fb8040764cuda3std3__45__cpo7crbeginE)
_ZN47_INTERNAL_3489678a_16_AveragePool2d_cu_fb8040764cuda3std3__45__cpo7crbeginE:
	.zero		1
	.type		_ZN47_INTERNAL_3489678a_16_AveragePool2d_cu_fb8040764cuda3std6ranges3__45__cpo4dataE,@object
	.size		_ZN47_INTERNAL_3489678a_16_AveragePool2d_cu_fb8040764cuda3std6ranges3__45__cpo4dataE,(_ZN47_INTERNAL_3489678a_16_AveragePool2d_cu_fb8040764cuda3std6ranges3__45__cpo5beginE - _ZN47_INTERNAL_3489678a_16_AveragePool2d_cu_fb8040764cuda3std6ranges3__45__cpo4dataE)
_ZN47_INTERNAL_3489678a_16_AveragePool2d_cu_fb8040764cuda3std6ranges3__45__cpo4dataE:
	.zero		1
	.type		_ZN47_INTERNAL_3489678a_16_AveragePool2d_cu_fb8040764cuda3std6ranges3__45__cpo5beginE,@object
	.size		_ZN47_INTERNAL_3489678a_16_AveragePool2d_cu_fb8040764cuda3std6ranges3__45__cpo5beginE,(_ZN47_INTERNAL_3489678a_16_AveragePool2d_cu_fb8040764cuda3std3__449_GLOBAL__N__3489678a_16_AveragePool2d_cu_fb8040766ignoreE - _ZN47_INTERNAL_3489678a_16_AveragePool2d_cu_fb8040764cuda3std6ranges3__45__cpo5beginE)
_ZN47_INTERNAL_3489678a_16_AveragePool2d_cu_fb8040764cuda3std6ranges3__45__cpo5beginE:
	.zero		1
	.type		_ZN47_INTERNAL_3489678a_16_AveragePool2d_cu_fb8040764cuda3std3__449_GLOBAL__N__3489678a_16_AveragePool2d_cu_fb8040766ignoreE,@object
	.size		_ZN47_INTERNAL_3489678a_16_AveragePool2d_cu_fb8040764cuda3std3__449_GLOBAL__N__3489678a_16_AveragePool2d_cu_fb8040766ignoreE,(_ZN47_INTERNAL_3489678a_16_AveragePool2d_cu_fb8040764cuda3std6ranges3__45__cpo4sizeE - _ZN47_INTERNAL_3489678a_16_AveragePool2d_cu_fb8040764cuda3std3__449_GLOBAL__N__3489678a_16_AveragePool2d_cu_fb8040766ignoreE)
_ZN47_INTERNAL_3489678a_16_AveragePool2d_cu_fb8040764cuda3std3__449_GLOBAL__N__3489678a_16_AveragePool2d_cu_fb8040766ignoreE:
	.zero		1
	.type		_ZN47_INTERNAL_3489678a_16_AveragePool2d_cu_fb8040764cuda3std6ranges3__45__cpo4sizeE,@object
	.size		_ZN47_INTERNAL_3489678a_16_AveragePool2d_cu_fb8040764cuda3std6ranges3__45__cpo4sizeE,(_ZN47_INTERNAL_3489678a_16_AveragePool2d_cu_fb8040764cuda3std3__45__cpo5beginE - _ZN47_INTERNAL_3489678a_16_AveragePool2d_cu_fb8040764cuda3std6ranges3__45__cpo4sizeE)
_ZN47_INTERNAL_3489678a_16_AveragePool2d_cu_fb8040764cuda3std6ranges3__45__cpo4sizeE:
	.zero		1
	.type		_ZN47_INTERNAL_3489678a_16_AveragePool2d_cu_fb8040764cuda3std3__45__cpo5beginE,@object
	.size		_ZN47_INTERNAL_3489678a_16_AveragePool2d_cu_fb8040764cuda3std3__45__cpo5beginE,(_ZN47_INTERNAL_3489678a_16_AveragePool2d_cu_fb8040764cuda3std6ranges3__45__cpo6cbeginE - _ZN47_INTERNAL_3489678a_16_AveragePool2d_cu_fb8040764cuda3std3__45__cpo5beginE)
_ZN47_INTERNAL_3489678a_16_AveragePool2d_cu_fb8040764cuda3std3__45__cpo5beginE:
	.zero		1
	.type		_ZN47_INTERNAL_3489678a_16_AveragePool2d_cu_fb8040764cuda3std6ranges3__45__cpo6cbeginE,@object
	.size		_ZN47_INTERNAL_3489678a_16_AveragePool2d_cu_fb8040764cuda3std6ranges3__45__cpo6cbeginE,(_ZN47_INTERNAL_3489678a_16_AveragePool2d_cu_fb8040764cuda3std3__45__cpo6rbeginE - _ZN47_INTERNAL_3489678a_16_AveragePool2d_cu_fb8040764cuda3std6ranges3__45__cpo6cbeginE)
_ZN47_INTERNAL_3489678a_16_AveragePool2d_cu_fb8040764cuda3std6ranges3__45__cpo6cbeginE:
	.zero		1
	.type		_ZN47_INTERNAL_3489678a_16_AveragePool2d_cu_fb8040764cuda3std3__45__cpo6rbeginE,@object
	.size		_ZN47_INTERNAL_3489678a_16_AveragePool2d_cu_fb8040764cuda3std3__45__cpo6rbeginE,(_ZN47_INTERNAL_3489678a_16_AveragePool2d_cu_fb8040764cuda3std6ranges3__45__cpo4nextE - _ZN47_INTERNAL_3489678a_16_AveragePool2d_cu_fb8040764cuda3std3__45__cpo6rbeginE)
_ZN47_INTERNAL_3489678a_16_AveragePool2d_cu_fb8040764cuda3std3__45__cpo6rbeginE:
	.zero		1
	.type		_ZN47_INTERNAL_3489678a_16_AveragePool2d_cu_fb8040764cuda3std6ranges3__45__cpo4nextE,@object
	.size		_ZN47_INTERNAL_3489678a_16_AveragePool2d_cu_fb8040764cuda3std6ranges3__45__cpo4nextE,(_ZN47_INTERNAL_3489678a_16_AveragePool2d_cu_fb8040764cuda3std6ranges3__45__cpo4swapE - _ZN47_INTERNAL_3489678a_16_AveragePool2d_cu_fb8040764cuda3std6ranges3__45__cpo4nextE)
_ZN47_INTERNAL_3489678a_16_AveragePool2d_cu_fb8040764cuda3std6ranges3__45__cpo4nextE:
	.zero		1
	.type		_ZN47_INTERNAL_3489678a_16_AveragePool2d_cu_fb8040764cuda3std6ranges3__45__cpo4swapE,@object
	.size		_ZN47_INTERNAL_3489678a_16_AveragePool2d_cu_fb8040764cuda3std6ranges3__45__cpo4swapE,(_ZN47_INTERNAL_3489678a_16_AveragePool2d_cu_fb8040764cuda3std3__420unreachable_sentinelE - _ZN47_INTERNAL_3489678a_16_AveragePool2d_cu_fb8040764cuda3std6ranges3__45__cpo4swapE)
_ZN47_INTERNAL_3489678a_16_AveragePool2d_cu_fb8040764cuda3std6ranges3__45__cpo4swapE:
	.zero		1
	.type		_ZN47_INTERNAL_3489678a_16_AveragePool2d_cu_fb8040764cuda3std3__420unreachable_sentinelE,@object
	.size		_ZN47_INTERNAL_3489678a_16_AveragePool2d_cu_fb8040764cuda3std3__420unreachable_sentinelE,(_ZN47_INTERNAL_3489678a_16_AveragePool2d_cu_fb8040766thrust23THRUST_300001_SM_900_NS6system6detail10sequential3seqE - _ZN47_INTERNAL_3489678a_16_AveragePool2d_cu_fb8040764cuda3std3__420unreachable_sentinelE)
_ZN47_INTERNAL_3489678a_16_AveragePool2d_cu_fb8040764cuda3std3__420unreachable_sentinelE:
	.zero		1
	.type		_ZN47_INTERNAL_3489678a_16_AveragePool2d_cu_fb8040766thrust23THRUST_300001_SM_900_NS6system6detail10sequential3seqE,@object
	.size		_ZN47_INTERNAL_3489678a_16_AveragePool2d_cu_fb8040766thrust23THRUST_300001_SM_900_NS6system6detail10sequential3seqE,(_ZN47_INTERNAL_3489678a_16_AveragePool2d_cu_fb8040764cuda3std3__45__cpo4cendE - _ZN47_INTERNAL_3489678a_16_AveragePool2d_cu_fb8040766thrust23THRUST_300001_SM_900_NS6system6detail10sequential3seqE)
_ZN47_INTERNAL_3489678a_16_AveragePool2d_cu_fb8040766thrust23THRUST_300001_SM_900_NS6system6detail10sequential3seqE:
	.zero		1
	.type		_ZN47_INTERNAL_3489678a_16_AveragePool2d_cu_fb8040764cuda3std3__45__cpo4cendE,@object
	.size		_ZN47_INTERNAL_3489678a_16_AveragePool2d_cu_fb8040764cuda3std3__45__cpo4cendE,(_ZN47_INTERNAL_3489678a_16_AveragePool2d_cu_fb8040764cuda3std6ranges3__45__cpo9iter_swapE - _ZN47_INTERNAL_3489678a_16_AveragePool2d_cu_fb8040764cuda3std3__45__cpo4cendE)
_ZN47_INTERNAL_3489678a_16_AveragePool2d_cu_fb8040764cuda3std3__45__cpo4cendE:
	.zero		1
	.type		_ZN47_INTERNAL_3489678a_16_AveragePool2d_cu_fb8040764cuda3std6ranges3__45__cpo9iter_swapE,@object
	.size		_ZN47_INTERNAL_3489678a_16_AveragePool2d_cu_fb8040764cuda3std6ranges3__45__cpo9iter_swapE,(_ZN47_INTERNAL_3489678a_16_AveragePool2d_cu_fb8040764cuda3std3__45__cpo5crendE - _ZN47_INTERNAL_3489678a_16_AveragePool2d_cu_fb8040764cuda3std6ranges3__45__cpo9iter_swapE)
_ZN47_INTERNAL_3489678a_16_AveragePool2d_cu_fb8040764cuda3std6ranges3__45__cpo9iter_swapE:
	.zero		1
	.type		_ZN47_INTERNAL_3489678a_16_AveragePool2d_cu_fb8040764cuda3std3__45__cpo5crendE,@object
	.size		_ZN47_INTERNAL_3489678a_16_AveragePool2d_cu_fb8040764cuda3std3__45__cpo5crendE,(_ZN47_INTERNAL_3489678a_16_AveragePool2d_cu_fb8040764cuda3std6ranges3__45__cpo5cdataE - _ZN47_INTERNAL_3489678a_16_AveragePool2d_cu_fb8040764cuda3std3__45__cpo5crendE)
_ZN47_INTERNAL_3489678a_16_AveragePool2d_cu_fb8040764cuda3std3__45__cpo5crendE:
	.zero		1
	.type		_ZN47_INTERNAL_3489678a_16_AveragePool2d_cu_fb8040764cuda3std6ranges3__45__cpo5cdataE,@object
	.size		_ZN47_INTERNAL_3489678a_16_AveragePool2d_cu_fb8040764cuda3std6ranges3__45__cpo5cdataE,(_ZN47_INTERNAL_3489678a_16_AveragePool2d_cu_fb8040764cuda3std6ranges3__45__cpo3endE - _ZN47_INTERNAL_3489678a_16_AveragePool2d_cu_fb8040764cuda3std6ranges3__45__cpo5cdataE)
_ZN47_INTERNAL_3489678a_16_AveragePool2d_cu_fb8040764cuda3std6ranges3__45__cpo5cdataE:
	.zero		1
	.type		_ZN47_INTERNAL_3489678a_16_AveragePool2d_cu_fb8040764cuda3std6ranges3__45__cpo3endE,@object
	.size		_ZN47_INTERNAL_3489678a_16_AveragePool2d_cu_fb8040764cuda3std6ranges3__45__cpo3endE,(_ZN47_INTERNAL_3489678a_16_AveragePool2d_cu_fb8040764cuda3std3__419piecewise_constructE - _ZN47_INTERNAL_3489678a_16_AveragePool2d_cu_fb8040764cuda3std6ranges3__45__cpo3endE)
_ZN47_INTERNAL_3489678a_16_AveragePool2d_cu_fb8040764cuda3std6ranges3__45__cpo3endE:
	.zero		1
	.type		_ZN47_INTERNAL_3489678a_16_AveragePool2d_cu_fb8040764cuda3std3__419piecewise_constructE,@object
	.size		_ZN47_INTERNAL_3489678a_16_AveragePool2d_cu_fb8040764cuda3std3__419piecewise_constructE,(_ZN47_INTERNAL_3489678a_16_AveragePool2d_cu_fb8040764cuda3std6ranges3__45__cpo5ssizeE - _ZN47_INTERNAL_3489678a_16_AveragePool2d_cu_fb8040764cuda3std3__419piecewise_constructE)
_ZN47_INTERNAL_3489678a_16_AveragePool2d_cu_fb8040764cuda3std3__419piecewise_constructE:
	.zero		1
	.type		_ZN47_INTERNAL_3489678a_16_AveragePool2d_cu_fb8040764cuda3std6ranges3__45__cpo5ssizeE,@object
	.size		_ZN47_INTERNAL_3489678a_16_AveragePool2d_cu_fb8040764cuda3std6ranges3__45__cpo5ssizeE,(_ZN47_INTERNAL_3489678a_16_AveragePool2d_cu_fb8040764cuda3std3__45__cpo3endE - _ZN47_INTERNAL_3489678a_16_AveragePool2d_cu_fb8040764cuda3std6ranges3__45__cpo5ssizeE)
_ZN47_INTERNAL_3489678a_16_AveragePool2d_cu_fb8040764cuda3std6ranges3__45__cpo5ssizeE:
	.zero		1
	.type		_ZN47_INTERNAL_3489678a_16_AveragePool2d_cu_fb8040764cuda3std3__45__cpo3endE,@object
	.size		_ZN47_INTERNAL_3489678a_16_AveragePool2d_cu_fb8040764cuda3std3__45__cpo3endE,(_ZN47_INTERNAL_3489678a_16_AveragePool2d_cu_fb8040764cuda3std6ranges3__45__cpo4cendE - _ZN47_INTERNAL_3489678a_16_AveragePool2d_cu_fb8040764cuda3std3__45__cpo3endE)
_ZN47_INTERNAL_3489678a_16_AveragePool2d_cu_fb8040764cuda3std3__45__cpo3endE:
	.zero		1
	.type		_ZN47_INTERNAL_3489678a_16_AveragePool2d_cu_fb8040764cuda3std6ranges3__45__cpo4cendE,@object
	.size		_ZN47_INTERNAL_3489678a_16_AveragePool2d_cu_fb8040764cuda3std6ranges3__45__cpo4cendE,(_ZN47_INTERNAL_3489678a_16_AveragePool2d_cu_fb8040764cuda3std3__45__cpo4rendE - _ZN47_INTERNAL_3489678a_16_AveragePool2d_cu_fb8040764cuda3std6ranges3__45__cpo4cendE)
_ZN47_INTERNAL_3489678a_16_AveragePool2d_cu_fb8040764cuda3std6ranges3__45__cpo4cendE:
	.zero		1
	.type		_ZN47_INTERNAL_3489678a_16_AveragePool2d_cu_fb8040764cuda3std3__45__cpo4rendE,@object
	.size		_ZN47_INTERNAL_3489678a_16_AveragePool2d_cu_fb8040764cuda3std3__45__cpo4rendE,(_ZN47_INTERNAL_3489678a_16_AveragePool2d_cu_fb8040764cuda3std6ranges3__45__cpo4prevE - _ZN47_INTERNAL_3489678a_16_AveragePool2d_cu_fb8040764cuda3std3__45__cpo4rendE)
_ZN47_INTERNAL_3489678a_16_AveragePool2d_cu_fb8040764cuda3std3__45__cpo4rendE:
	.zero		1
	.type		_ZN47_INTERNAL_3489678a_16_AveragePool2d_cu_fb8040764cuda3std6ranges3__45__cpo4prevE,@object
	.size		_ZN47_INTERNAL_3489678a_16_AveragePool2d_cu_fb8040764cuda3std6ranges3__45__cpo4prevE,(_ZN47_INTERNAL_3489678a_16_AveragePool2d_cu_fb8040764cuda3std6ranges3__45__cpo9iter_moveE - _ZN47_INTERNAL_3489678a_16_AveragePool2d_cu_fb8040764cuda3std6ranges3__45__cpo4prevE)
_ZN47_INTERNAL_3489678a_16_AveragePool2d_cu_fb8040764cuda3std6ranges3__45__cpo4prevE:
	.zero		1
	.type		_ZN47_INTERNAL_3489678a_16_AveragePool2d_cu_fb8040764cuda3std6ranges3__45__cpo9iter_moveE,@object
	.size		_ZN47_INTERNAL_3489678a_16_AveragePool2d_cu_fb8040764cuda3std6ranges3__45__cpo9iter_moveE,(.L_13 - _ZN47_INTERNAL_3489678a_16_AveragePool2d_cu_fb8040764cuda3std6ranges3__45__cpo9iter_moveE)
_ZN47_INTERNAL_3489678a_16_AveragePool2d_cu_fb8040764cuda3std6ranges3__45__cpo9iter_moveE:
	.zero		1
.L_13:


//--------------------- .nv.constant0._ZN2at6native49_GLOBAL__N__3489678a_16_AveragePool2d_cu_fb80407634avg_pool2d_backward_out_cuda_frameIN3c108BFloat16EflEEvT1_PKT_llllliiiiiiPS6_ibb --------------------------
	.section	.nv.constant0._ZN2at6native49_GLOBAL__N__3489678a_16_AveragePool2d_cu_fb80407634avg_pool2d_backward_out_cuda_frameIN3c108BFloat16EflEEvT1_PKT_llllliiiiiiPS6_ibb,"a",@progbits
	.sectionflags	@""
	.align	4
.nv.constant0._ZN2at6native49_GLOBAL__N__3489678a_16_AveragePool2d_cu_fb80407634avg_pool2d_backward_out_cuda_frameIN3c108BFloat16EflEEvT1_PKT_llllliiiiiiPS6_ibb:
	.zero		622


//--------------------- .nv.constant0._ZN2at6native49_GLOBAL__N__3489678a_16_AveragePool2d_cu_fb80407639avg_pool2d_backward_out_cuda_frame_nhwcIN3c108BFloat16EflEEvT1_PKT_llliiiiiiiiPS6_ibb --------------------------
	.section	.nv.constant0._ZN2at6native49_GLOBAL__N__3489678a_16_AveragePool2d_cu_fb80407639avg_pool2d_backward_out_cuda_frame_nhwcIN3c108BFloat16EflEEvT1_PKT_llliiiiiiiiPS6_ibb,"a",@progbits
	.sectionflags	@""
	.align	4
.nv.constant0._ZN2at6native49_GLOBAL__N__3489678a_16_AveragePool2d_cu_fb80407639avg_pool2d_backward_out_cuda_frame_nhwcIN3c108BFloat16EflEEvT1_PKT_llliiiiiiiiPS6_ibb:
	.zero		614


//--------------------- .nv.constant0._ZN2at6native49_GLOBAL__N__3489678a_16_AveragePool2d_cu_fb80407634avg_pool2d_backward_out_cuda_frameIN3c108BFloat16EfiEEvT1_PKT_llllliiiiiiPS6_ibb --------------------------
	.section	.nv.constant0._ZN2at6native49_GLOBAL__N__3489678a_16_AveragePool2d_cu_fb80407634avg_pool2d_backward_out_cuda_frameIN3c108BFloat16EfiEEvT1_PKT_llllliiiiiiPS6_ibb,"a",@progbits
	.sectionflags	@""
	.align	4
.nv.constant0._ZN2at6native49_GLOBAL__N__3489678a_16_AveragePool2d_cu_fb80407634avg_pool2d_backward_out_cuda_frameIN3c108BFloat16EfiEEvT1_PKT_llllliiiiiiPS6_ibb:
	.zero		622


//--------------------- .nv.constant0._ZN2at6native49_GLOBAL__N__3489678a_16_AveragePool2d_cu_fb80407639avg_pool2d_backward_out_cuda_frame_nhwcIN3c108BFloat16EfiEEvT1_PKT_llliiiiiiiiPS6_ibb --------------------------
	.section	.nv.constant0._ZN2at6native49_GLOBAL__N__3489678a_16_AveragePool2d_cu_fb80407639avg_pool2d_backward_out_cuda_frame_nhwcIN3c108BFloat16EfiEEvT1_PKT_llliiiiiiiiPS6_ibb,"a",@progbits
	.sectionflags	@""
	.align	4
.nv.constant0._ZN2at6native49_GLOBAL__N__3489678a_16_AveragePool2d_cu_fb80407639avg_pool2d_backward_out_cuda_frame_nhwcIN3c108BFloat16EfiEEvT1_PKT_llliiiiiiiiPS6_ibb:
	.zero		614


//--------------------- .nv.constant0._ZN2at6native49_GLOBAL__N__3489678a_16_AveragePool2d_cu_fb80407634avg_pool2d_backward_out_cuda_frameIN3c104HalfEflEEvT1_PKT_llllliiiiiiPS6_ibb --------------------------
	.section	.nv.constant0._ZN2at6native49_GLOBAL__N__3489678a_16_AveragePool2d_cu_fb80407634avg_pool2d_backward_out_cuda_frameIN3c104HalfEflEEvT1_PKT_llllliiiiiiPS6_ibb,"a",@progbits
	.sectionflags	@""
	.align	4
.nv.constant0._ZN2at6native49_GLOBAL__N__3489678a_16_AveragePool2d_cu_fb80407634avg_pool2d_backward_out_cuda_frameIN3c104HalfEflEEvT1_PKT_llllliiiiiiPS6_ibb:
	.zero		622


//--------------------- .nv.constant0._ZN2at6native49_GLOBAL__N__3489678a_16_AveragePool2d_cu_fb80407639avg_pool2d_backward_out_cuda_frame_nhwcIN3c104HalfEflEEvT1_PKT_llliiiiiiiiPS6_ibb --------------------------
	.section	.nv.constant0._ZN2at6native49_GLOBAL__N__3489678a_16_AveragePool2d_cu_fb80407639avg_pool2d_backward_out_cuda_frame_nhwcIN3c104HalfEflEEvT1_PKT_llliiiiiiiiPS6_ibb,"a",@progbits
	.sectionflags	@""
	.align	4
.nv.constant0._ZN2at6native49_GLOBAL__N__3489678a_16_AveragePool2d_cu_fb80407639avg_pool2d_backward_out_cuda_frame_nhwcIN3c104HalfEflEEvT1_PKT_llliiiiiiiiPS6_ibb:
	.zero		614


//--------------------- .nv.constant0._ZN2at6native49_GLOBAL__N__3489678a_16_AveragePool2d_cu_fb80407634avg_pool2d_backward_out_cuda_frameIN3c104HalfEfiEEvT1_PKT_llllliiiiiiPS6_ibb --------------------------
	.section	.nv.constant0._ZN2at6native49_GLOBAL__N__3489678a_16_AveragePool2d_cu_fb80407634avg_pool2d_backward_out_cuda_frameIN3c104HalfEfiEEvT1_PKT_llllliiiiiiPS6_ibb,"a",@progbits
	.sectionflags	@""
	.align	4
.nv.constant0._ZN2at6native49_GLOBAL__N__3489678a_16_AveragePool2d_cu_fb80407634avg_pool2d_backward_out_cuda_frameIN3c104HalfEfiEEvT1_PKT_llllliiiiiiPS6_ibb:
	.zero		622


//--------------------- .nv.constant0._ZN2at6native49_GLOBAL__N__3489678a_16_AveragePool2d_cu_fb80407639avg_pool2d_backward_out_cuda_frame_nhwcIN3c104HalfEfiEEvT1_PKT_llliiiiiiiiPS6_ibb --------------------------
	.section	.nv.constant0._ZN2at6native49_GLOBAL__N__3489678a_16_AveragePool2d_cu_fb80407639avg_pool2d_backward_out_cuda_frame_nhwcIN3c104HalfEfiEEvT1_PKT_llliiiiiiiiPS6_ibb,"a",@progbits
	.sectionflags	@""
	.align	4
.nv.constant0._ZN2at6native49_GLOBAL__N__3489678a_16_AveragePool2d_cu_fb80407639avg_pool2d_backward_out_cuda_frame_nhwcIN3c104HalfEfiEEvT1_PKT_llliiiiiiiiPS6_ibb:
	.zero		614


//--------------------- .nv.constant0._ZN2at6native49_GLOBAL__N__3489678a_16_AveragePool2d_cu_fb80407634avg_pool2d_backward_out_cuda_frameIfflEEvT1_PKT_llllliiiiiiPS4_ibb --------------------------
	.section	.nv.constant0._ZN2at6native49_GLOBAL__N__3489678a_16_AveragePool2d_cu_fb80407634avg_pool2d_backward_out_cuda_frameIfflEEvT1_PKT_llllliiiiiiPS4_ibb,"a",@progbits
	.sectionflags	@""
	.align	4
.nv.constant0._ZN2at6native49_GLOBAL__N__3489678a_16_AveragePool2d_cu_fb80407634avg_pool2d_backward_out_cuda_frameIfflEEvT1_PKT_llllliiiiiiPS4_ibb:
	.zero		622


//--------------------- .nv.constant0._ZN2at6native49_GLOBAL__N__3489678a_16_AveragePool2d_cu_fb80407639avg_pool2d_backward_out_cuda_frame_nhwcIfflEEvT1_PKT_llliiiiiiiiPS4_ibb --------------------------
	.section	.nv.constant0._ZN2at6native49_GLOBAL__N__3489678a_16_AveragePool2d_cu_fb80407639avg_pool2d_backward_out_cuda_frame_nhwcIfflEEvT1_PKT_llliiiiiiiiPS4_ibb,"a",@progbits
	.sectionflags	@""
	.align	4
.nv.constant0._ZN2at6native49_GLOBAL__N__3489678a_16_AveragePool2d_cu_fb80407639avg_pool2d_backward_out_cuda_frame_nhwcIfflEEvT1_PKT_llliiiiiiiiPS4_ibb:
	.zero		614


//--------------------- .nv.constant0._ZN2at6native49_GLOBAL__N__3489678a_16_AveragePool2d_cu_fb80407634avg_pool2d_backward_out_cuda_frameIffiEEvT1_PKT_llllliiiiiiPS4_ibb --------------------------
	.section	.nv.constant0._ZN2at6native49_GLOBAL__N__3489678a_16_AveragePool2d_cu_fb80407634avg_pool2d_backward_out_cuda_frameIffiEEvT1_PKT_llllliiiiiiPS4_ibb,"a",@progbits
	.sectionflags	@""
	.align	4
.nv.constant0._ZN2at6native49_GLOBAL__N__3489678a_16_AveragePool2d_cu_fb80407634avg_pool2d_backward_out_cuda_frameIffiEEvT1_PKT_llllliiiiiiPS4_ibb:
	.zero		622


//--------------------- .nv.constant0._ZN2at6native49_GLOBAL__N__3489678a_16_AveragePool2d_cu_fb80407639avg_pool2d_backward_out_cuda_frame_nhwcIffiEEvT1_PKT_llliiiiiiiiPS4_ibb --------------------------
	.section	.nv.constant0._ZN2at6native49_GLOBAL__N__3489678a_16_AveragePool2d_cu_fb80407639avg_pool2d_backward_out_cuda_frame_nhwcIffiEEvT1_PKT_llliiiiiiiiPS4_ibb,"a",@progbits
	.sectionflags	@""
	.align	4
.nv.constant0._ZN2at6native49_GLOBAL__N__3489678a_16_AveragePool2d_cu_fb80407639avg_pool2d_backward_out_cuda_frame_nhwcIffiEEvT1_PKT_llliiiiiiiiPS4_ibb:
	.zero		614


//--------------------- .nv.constant0._ZN2at6native49_GLOBAL__N__3489678a_16_AveragePool2d_cu_fb80407634avg_pool2d_backward_out_cuda_frameIddlEEvT1_PKT_llllliiiiiiPS4_ibb --------------------------
	.section	.nv.constant0._ZN2at6native49_GLOBAL__N__3489678a_16_AveragePool2d_cu_fb80407634avg_pool2d_backward_out_cuda_frameIddlEEvT1_PKT_llllliiiiiiPS4_ibb,"a",@progbits
	.sectionflags	@""
	.align	4
.nv.constant0._ZN2at6native49_GLOBAL__N__3489678a_16_AveragePool2d_cu_fb80407634avg_pool2d_backward_out_cuda_frameIddlEEvT1_PKT_llllliiiiiiPS4_ibb:
	.zero		622


//--------------------- .nv.constant0._ZN2at6native49_GLOBAL__N__3489678a_16_AveragePool2d_cu_fb80407639avg_pool2d_backward_out_cuda_frame_nhwcIddlEEvT1_PKT_llliiiiiiiiPS4_ibb --------------------------
	.section	.nv.constant0._ZN2at6native49_GLOBAL__N__3489678a_16_AveragePool2d_cu_fb80407639avg_pool2d_backward_out_cuda_frame_nhwcIddlEEvT1_PKT_llliiiiiiiiPS4_ibb,"a",@progbits
	.sectionflags	@""
	.align	4
.nv.constant0._ZN2at6native49_GLOBAL__N__3489678a_16_AveragePool2d_cu_fb80407639avg_pool2d_backward_out_cuda_frame_nhwcIddlEEvT1_PKT_llliiiiiiiiPS4_ibb:
	.zero		614


//--------------------- .nv.constant0._ZN2at6native49_GLOBAL__N__3489678a_16_AveragePool2d_cu_fb80407634avg_pool2d_backward_out_cuda_frameIddiEEvT1_PKT_llllliiiiiiPS4_ibb --------------------------
	.section	.nv.constant0._ZN2at6native49_GLOBAL__N__3489678a_16_AveragePool2d_cu_fb80407634avg_pool2d_backward_out_cuda_frameIddiEEvT1_PKT_llllliiiiiiPS4_ibb,"a",@progbits
	.sectionflags	@""
	.align	4
.nv.constant0._ZN2at6native49_GLOBAL__N__3489678a_16_AveragePool2d_cu_fb80407634avg_pool2d_backward_out_cuda_frameIddiEEvT1_PKT_llllliiiiiiPS4_ibb:
	.zero		622


//--------------------- .nv.constant0._ZN2at6native49_GLOBAL__N__3489678a_16_AveragePool2d_cu_fb80407639avg_pool2d_backward_out_cuda_frame_nhwcIddiEEvT1_PKT_llliiiiiiiiPS4_ibb --------------------------
	.section	.nv.constant0._ZN2at6native49_GLOBAL__N__3489678a_16_AveragePool2d_cu_fb80407639avg_pool2d_backward_out_cuda_frame_nhwcIddiEEvT1_PKT_llliiiiiiiiPS4_ibb,"a",@progbits
	.sectionflags	@""
	.align	4
.nv.constant0._ZN2at6native49_GLOBAL__N__3489678a_16_AveragePool2d_cu_fb80407639avg_pool2d_backward_out_cuda_frame_nhwcIddiEEvT1_PKT_llliiiiiiiiPS4_ibb:
	.zero		614


//--------------------- .nv.constant0._ZN2at6native49_GLOBAL__N__3489678a_16_AveragePool2d_cu_fb80407625avg_pool2d_out_cuda_frameIN3c108BFloat16EfEEviPKT_lllliiiiiiiPS5_ibb --------------------------
	.section	.nv.constant0._ZN2at6native49_GLOBAL__N__3489678a_16_AveragePool2d_cu_fb80407625avg_pool2d_out_cuda_frameIN3c108BFloat16EfEEviPKT_lllliiiiiiiPS5_ibb,"a",@progbits
	.sectionflags	@""
	.align	4
.nv.constant0._ZN2at6native49_GLOBAL__N__3489678a_16_AveragePool2d_cu_fb80407625avg_pool2d_out_cuda_frameIN3c108BFloat16EfEEviPKT_lllliiiiiiiPS5_ibb:
	.zero		622


//--------------------- .nv.constant0._ZN2at6native49_GLOBAL__N__3489678a_16_AveragePool2d_cu_fb80407630avg_pool2d_out_cuda_frame_nhwcIN3c108BFloat16EfEEviPKT_llliiiiiiiiPS5_ibb --------------------------
	.section	.nv.constant0._ZN2at6native49_GLOBAL__N__3489678a_16_AveragePool2d_cu_fb80407630avg_pool2d_out_cuda_frame_nhwcIN3c108BFloat16EfEEviPKT_llliiiiiiiiPS5_ibb,"a",@progbits
	.sectionflags	@""
	.align	4
.nv.constant0._ZN2at6native49_GLOBAL__N__3489678a_16_AveragePool2d_cu_fb80407630avg_pool2d_out_cuda_frame_nhwcIN3c108BFloat16EfEEviPKT_llliiiiiiiiPS5_ibb:
	.zero		614


//--------------------- .nv.constant0._ZN2at6native49_GLOBAL__N__3489678a_16_AveragePool2d_cu_fb80407625avg_pool2d_out_cuda_frameIN3c104HalfEfEEviPKT_lllliiiiiiiPS5_ibb --------------------------
	.section	.nv.constant0._ZN2at6native49_GLOBAL__N__3489678a_16_AveragePool2d_cu_fb80407625avg_pool2d_out_cuda_frameIN3c104HalfEfEEviPKT_lllliiiiiiiPS5_ibb,"a",@progbits
	.sectionflags	@""
	.align	4
.nv.constant0._ZN2at6native49_GLOBAL__N__3489678a_16_AveragePool2d_cu_fb80407625avg_pool2d_out_cuda_frameIN3c104HalfEfEEviPKT_lllliiiiiiiPS5_ibb:
	.zero		622


//--------------------- .nv.constant0._ZN2at6native49_GLOBAL__N__3489678a_16_AveragePool2d_cu_fb80407630avg_pool2d_out_cuda_frame_nhwcIN3c104HalfEfEEviPKT_llliiiiiiiiPS5_ibb --------------------------
	.section	.nv.constant0._ZN2at6native49_GLOBAL__N__3489678a_16_AveragePool2d_cu_fb80407630avg_pool2d_out_cuda_frame_nhwcIN3c104HalfEfEEviPKT_llliiiiiiiiPS5_ibb,"a",@progbits
	.sectionflags	@""
	.align	4
.nv.constant0._ZN2at6native49_GLOBAL__N__3489678a_16_AveragePool2d_cu_fb80407630avg_pool2d_out_cuda_frame_nhwcIN3c104HalfEfEEviPKT_llliiiiiiiiPS5_ibb:
	.zero		614


//--------------------- .nv.constant0._ZN2at6native49_GLOBAL__N__3489678a_16_AveragePool2d_cu_fb80407625avg_pool2d_out_cuda_frameIffEEviPKT_lllliiiiiiiPS3_ibb --------------------------
	.section	.nv.constant0._ZN2at6native49_GLOBAL__N__3489678a_16_AveragePool2d_cu_fb80407625avg_pool2d_out_cuda_frameIffEEviPKT_lllliiiiiiiPS3_ibb,"a",@progbits
	.sectionflags	@""
	.align	4
.nv.constant0._ZN2at6native49_GLOBAL__N__3489678a_16_AveragePool2d_cu_fb80407625avg_pool2d_out_cuda_frameIffEEviPKT_lllliiiiiiiPS3_ibb:
	.zero		622


//--------------------- .nv.constant0._ZN2at6native49_GLOBAL__N__3489678a_16_AveragePool2d_cu_fb80407630avg_pool2d_out_cuda_frame_nhwcIffEEviPKT_llliiiiiiiiPS3_ibb --------------------------
	.section	.nv.constant0._ZN2at6native49_GLOBAL__N__3489678a_16_AveragePool2d_cu_fb80407630avg_pool2d_out_cuda_frame_nhwcIffEEviPKT_llliiiiiiiiPS3_ibb,"a",@progbits
	.sectionflags	@""
	.align	4
.nv.constant0._ZN2at6native49_GLOBAL__N__3489678a_16_AveragePool2d_cu_fb80407630avg_pool2d_out_cuda_frame_nhwcIffEEviPKT_llliiiiiiiiPS3_ibb:
	.zero		614


//--------------------- .nv.constant0._ZN2at6native49_GLOBAL__N__3489678a_16_AveragePool2d_cu_fb80407625avg_pool2d_out_cuda_frameIddEEviPKT_lllliiiiiiiPS3_ibb --------------------------
	.section	.nv.constant0._ZN2at6native49_GLOBAL__N__3489678a_16_AveragePool2d_cu_fb80407625avg_pool2d_out_cuda_frameIddEEviPKT_lllliiiiiiiPS3_ibb,"a",@progbits
	.sectionflags	@""
	.align	4
.nv.constant0._ZN2at6native49_GLOBAL__N__3489678a_16_AveragePool2d_cu_fb80407625avg_pool2d_out_cuda_frameIddEEviPKT_lllliiiiiiiPS3_ibb:
	.zero		622


//--------------------- .nv.constant0._ZN2at6native49_GLOBAL__N__3489678a_16_AveragePool2d_cu_fb80407630avg_pool2d_out_cuda_frame_nhwcIddEEviPKT_llliiiiiiiiPS3_ibb --------------------------
	.section	.nv.constant0._ZN2at6native49_GLOBAL__N__3489678a_16_AveragePool2d_cu_fb80407630avg_pool2d_out_cuda_frame_nhwcIddEEviPKT_llliiiiiiiiPS3_ibb,"a",@progbits
	.sectionflags	@""
	.align	4
.nv.constant0._ZN2at6native49_GLOBAL__N__3489678a_16_AveragePool2d_cu_fb80407630avg_pool2d_out_cuda_frame_nhwcIddEEviPKT_llliiiiiiiiPS3_ibb:
	.zero		614


//--------------------- SYMBOLS --------------------------

	.type		.nv.reservedSmem.offset0,@object
	.size		.nv.reservedSmem.offset0,0x4
